//
// Generated by NVIDIA NVVM Compiler
//
// Compiler Build ID: CL-36424714
// Cuda compilation tools, release 13.0, V13.0.88
// Based on NVVM 20.0.0
//

.version 9.0
.target sm_100
.address_size 64

	// .globl	_ZN3cub18CUB_300001_SM_10006detail11EmptyKernelIvEEvv
// _ZZN3cub18CUB_300001_SM_10006detail6select23DeviceSelectSweepKernelINS2_10policy_hubIiNS0_8NullTypeEiLb1ELNS0_10SelectImplE2EE10Policy1000EN6thrust24THRUST_300001_SM_1000_NS6detail15normal_iteratorINSA_10device_ptrIiEEEEPS5_NS2_27partition_distinct_output_tISF_SF_EEPiNS0_13ScanTileStateIiLb1EEE7is_evenIiES5_iNS2_19streaming_context_tIiLb0EEELS6_2EEEvT0_T1_T2_T3_T4_T5_T6_T7_iT8_NS1_7vsmem_tEE19static_temp_storage has been demoted
// _ZZN3cub18CUB_300001_SM_10006detail6select23DeviceSelectSweepKernelINS2_10policy_hubIiNS0_8NullTypeElLb1ELNS0_10SelectImplE2EE10Policy1000EN6thrust24THRUST_300001_SM_1000_NS6detail15normal_iteratorINSA_10device_ptrIiEEEEPS5_NS2_27partition_distinct_output_tISF_SF_EEPlNS0_13ScanTileStateIiLb1EEE7is_evenIiES5_iNS2_19streaming_context_tIlLb1EEELS6_2EEEvT0_T1_T2_T3_T4_T5_T6_T7_iT8_NS1_7vsmem_tEE19static_temp_storage has been demoted
// _ZZN3cub18CUB_300001_SM_10006detail6select23DeviceSelectSweepKernelINS2_10policy_hubIiiiLb1ELNS0_10SelectImplE2EE10Policy1000EN6thrust24THRUST_300001_SM_1000_NS6detail15normal_iteratorINS9_10device_ptrIiEEEESE_NS2_27partition_distinct_output_tISE_SE_EEPiNS0_13ScanTileStateIiLb1EEE7is_evenIiENS0_8NullTypeEiNS2_19streaming_context_tIiLb0EEELS5_2EEEvT0_T1_T2_T3_T4_T5_T6_T7_iT8_NS1_7vsmem_tEE19static_temp_storage has been demoted
// _ZZN3cub18CUB_300001_SM_10006detail6select23DeviceSelectSweepKernelINS2_10policy_hubIiilLb1ELNS0_10SelectImplE2EE10Policy1000EN6thrust24THRUST_300001_SM_1000_NS6detail15normal_iteratorINS9_10device_ptrIiEEEESE_NS2_27partition_distinct_output_tISE_SE_EEPlNS0_13ScanTileStateIiLb1EEE7is_evenIiENS0_8NullTypeEiNS2_19streaming_context_tIlLb1EEELS5_2EEEvT0_T1_T2_T3_T4_T5_T6_T7_iT8_NS1_7vsmem_tEE19static_temp_storage has been demoted
.global .align 1 .b8 _ZN34_INTERNAL_0702cba0_4_k_cu_0da159924cuda3std3__45__cpo5beginE[1];
.global .align 1 .b8 _ZN34_INTERNAL_0702cba0_4_k_cu_0da159924cuda3std3__45__cpo3endE[1];
.global .align 1 .b8 _ZN34_INTERNAL_0702cba0_4_k_cu_0da159924cuda3std3__45__cpo6cbeginE[1];
.global .align 1 .b8 _ZN34_INTERNAL_0702cba0_4_k_cu_0da159924cuda3std3__45__cpo4cendE[1];
.global .align 1 .b8 _ZN34_INTERNAL_0702cba0_4_k_cu_0da159924cuda3std3__45__cpo6rbeginE[1];
.global .align 1 .b8 _ZN34_INTERNAL_0702cba0_4_k_cu_0da159924cuda3std3__45__cpo4rendE[1];
.global .align 1 .b8 _ZN34_INTERNAL_0702cba0_4_k_cu_0da159924cuda3std3__45__cpo7crbeginE[1];
.global .align 1 .b8 _ZN34_INTERNAL_0702cba0_4_k_cu_0da159924cuda3std3__45__cpo5crendE[1];
.global .align 1 .b8 _ZN34_INTERNAL_0702cba0_4_k_cu_0da159924cuda3std3__436_GLOBAL__N__0702cba0_4_k_cu_0da159926ignoreE[1];
.global .align 1 .b8 _ZN34_INTERNAL_0702cba0_4_k_cu_0da159924cuda3std3__419piecewise_constructE[1];
.global .align 1 .b8 _ZN34_INTERNAL_0702cba0_4_k_cu_0da159924cuda3std3__48in_placeE[1];
.global .align 1 .b8 _ZN34_INTERNAL_0702cba0_4_k_cu_0da159924cuda3std3__420unreachable_sentinelE[1];
.global .align 1 .b8 _ZN34_INTERNAL_0702cba0_4_k_cu_0da159924cuda3std3__47nulloptE[1];
.global .align 1 .b8 _ZN34_INTERNAL_0702cba0_4_k_cu_0da159924cuda3std3__48unexpectE[1];
.global .align 1 .b8 _ZN34_INTERNAL_0702cba0_4_k_cu_0da159924cuda3std6ranges3__45__cpo4swapE[1];
.global .align 1 .b8 _ZN34_INTERNAL_0702cba0_4_k_cu_0da159924cuda3std6ranges3__45__cpo9iter_moveE[1];
.global .align 1 .b8 _ZN34_INTERNAL_0702cba0_4_k_cu_0da159924cuda3std6ranges3__45__cpo5beginE[1];
.global .align 1 .b8 _ZN34_INTERNAL_0702cba0_4_k_cu_0da159924cuda3std6ranges3__45__cpo3endE[1];
.global .align 1 .b8 _ZN34_INTERNAL_0702cba0_4_k_cu_0da159924cuda3std6ranges3__45__cpo6cbeginE[1];
.global .align 1 .b8 _ZN34_INTERNAL_0702cba0_4_k_cu_0da159924cuda3std6ranges3__45__cpo4cendE[1];
.global .align 1 .b8 _ZN34_INTERNAL_0702cba0_4_k_cu_0da159924cuda3std6ranges3__45__cpo7advanceE[1];
.global .align 1 .b8 _ZN34_INTERNAL_0702cba0_4_k_cu_0da159924cuda3std6ranges3__45__cpo9iter_swapE[1];
.global .align 1 .b8 _ZN34_INTERNAL_0702cba0_4_k_cu_0da159924cuda3std6ranges3__45__cpo4nextE[1];
.global .align 1 .b8 _ZN34_INTERNAL_0702cba0_4_k_cu_0da159924cuda3std6ranges3__45__cpo4prevE[1];
.global .align 1 .b8 _ZN34_INTERNAL_0702cba0_4_k_cu_0da159924cuda3std6ranges3__45__cpo4dataE[1];
.global .align 1 .b8 _ZN34_INTERNAL_0702cba0_4_k_cu_0da159924cuda3std6ranges3__45__cpo5cdataE[1];
.global .align 1 .b8 _ZN34_INTERNAL_0702cba0_4_k_cu_0da159924cuda3std6ranges3__45__cpo4sizeE[1];
.global .align 1 .b8 _ZN34_INTERNAL_0702cba0_4_k_cu_0da159924cuda3std6ranges3__45__cpo5ssizeE[1];
.global .align 1 .b8 _ZN34_INTERNAL_0702cba0_4_k_cu_0da159924cuda3std6ranges3__45__cpo8distanceE[1];
.global .align 1 .b8 _ZN34_INTERNAL_0702cba0_4_k_cu_0da159926thrust24THRUST_300001_SM_1000_NS8cuda_cub3parE[1];
.global .align 1 .b8 _ZN34_INTERNAL_0702cba0_4_k_cu_0da159926thrust24THRUST_300001_SM_1000_NS8cuda_cub10par_nosyncE[1];
.global .align 1 .b8 _ZN34_INTERNAL_0702cba0_4_k_cu_0da159926thrust24THRUST_300001_SM_1000_NS6system6detail10sequential3seqE[1];
.global .align 1 .b8 _ZN34_INTERNAL_0702cba0_4_k_cu_0da159926thrust24THRUST_300001_SM_1000_NS6system3cpp3parE[1];
.global .align 1 .b8 _ZN34_INTERNAL_0702cba0_4_k_cu_0da159926thrust24THRUST_300001_SM_1000_NS12placeholders2_1E[1];
.global .align 1 .b8 _ZN34_INTERNAL_0702cba0_4_k_cu_0da159926thrust24THRUST_300001_SM_1000_NS12placeholders2_2E[1];
.global .align 1 .b8 _ZN34_INTERNAL_0702cba0_4_k_cu_0da159926thrust24THRUST_300001_SM_1000_NS12placeholders2_3E[1];
.global .align 1 .b8 _ZN34_INTERNAL_0702cba0_4_k_cu_0da159926thrust24THRUST_300001_SM_1000_NS12placeholders2_4E[1];
.global .align 1 .b8 _ZN34_INTERNAL_0702cba0_4_k_cu_0da159926thrust24THRUST_300001_SM_1000_NS12placeholders2_5E[1];
.global .align 1 .b8 _ZN34_INTERNAL_0702cba0_4_k_cu_0da159926thrust24THRUST_300001_SM_1000_NS12placeholders2_6E[1];
.global .align 1 .b8 _ZN34_INTERNAL_0702cba0_4_k_cu_0da159926thrust24THRUST_300001_SM_1000_NS12placeholders2_7E[1];
.global .align 1 .b8 _ZN34_INTERNAL_0702cba0_4_k_cu_0da159926thrust24THRUST_300001_SM_1000_NS12placeholders2_8E[1];
.global .align 1 .b8 _ZN34_INTERNAL_0702cba0_4_k_cu_0da159926thrust24THRUST_300001_SM_1000_NS12placeholders2_9E[1];
.global .align 1 .b8 _ZN34_INTERNAL_0702cba0_4_k_cu_0da159926thrust24THRUST_300001_SM_1000_NS12placeholders3_10E[1];
.global .align 1 .b8 _ZN34_INTERNAL_0702cba0_4_k_cu_0da159926thrust24THRUST_300001_SM_1000_NS3seqE[1];
.global .align 1 .b8 _ZN34_INTERNAL_0702cba0_4_k_cu_0da159926thrust24THRUST_300001_SM_1000_NS6deviceE[1];

.visible .entry _ZN3cub18CUB_300001_SM_10006detail11EmptyKernelIvEEvv()
{


	ret;

}
	// .globl	_ZN3cub18CUB_300001_SM_10006detail8for_each13static_kernelINS2_12policy_hub_t12policy_500_tEmN6thrust24THRUST_300001_SM_1000_NS8cuda_cub20__uninitialized_fill7functorINS7_10device_ptrIiEEiEEEEvT0_T1_
.visible .entry _ZN3cub18CUB_300001_SM_10006detail8for_each13static_kernelINS2_12policy_hub_t12policy_500_tEmN6thrust24THRUST_300001_SM_1000_NS8cuda_cub20__uninitialized_fill7functorINS7_10device_ptrIiEEiEEEEvT0_T1_(
	.param .u64 _ZN3cub18CUB_300001_SM_10006detail8for_each13static_kernelINS2_12policy_hub_t12policy_500_tEmN6thrust24THRUST_300001_SM_1000_NS8cuda_cub20__uninitialized_fill7functorINS7_10device_ptrIiEEiEEEEvT0_T1__param_0,
	.param .align 8 .b8 _ZN3cub18CUB_300001_SM_10006detail8for_each13static_kernelINS2_12policy_hub_t12policy_500_tEmN6thrust24THRUST_300001_SM_1000_NS8cuda_cub20__uninitialized_fill7functorINS7_10device_ptrIiEEiEEEEvT0_T1__param_1[16]
)
.maxntid 256
{
	.reg .pred 	%p<4>;
	.reg .b16 	%rs<5>;
	.reg .b32 	%r<12>;
	.reg .b64 	%rd<16>;

	ld.param.u32 	%r3, [_ZN3cub18CUB_300001_SM_10006detail8for_each13static_kernelINS2_12policy_hub_t12policy_500_tEmN6thrust24THRUST_300001_SM_1000_NS8cuda_cub20__uninitialized_fill7functorINS7_10device_ptrIiEEiEEEEvT0_T1__param_1+8];
	ld.param.u64 	%rd4, [_ZN3cub18CUB_300001_SM_10006detail8for_each13static_kernelINS2_12policy_hub_t12policy_500_tEmN6thrust24THRUST_300001_SM_1000_NS8cuda_cub20__uninitialized_fill7functorINS7_10device_ptrIiEEiEEEEvT0_T1__param_1];
	ld.param.u64 	%rd5, [_ZN3cub18CUB_300001_SM_10006detail8for_each13static_kernelINS2_12policy_hub_t12policy_500_tEmN6thrust24THRUST_300001_SM_1000_NS8cuda_cub20__uninitialized_fill7functorINS7_10device_ptrIiEEiEEEEvT0_T1__param_0];
	mov.u32 	%r9, %ctaid.x;
	mul.wide.u32 	%rd1, %r9, 512;
	sub.s64 	%rd2, %rd5, %rd1;
	setp.lt.u64 	%p1, %rd2, 512;
	@%p1 bra 	$L__BB1_2;
	mov.u32 	%r11, %tid.x;
	cvta.to.global.u64 	%rd11, %rd4;
	cvt.u64.u32 	%rd12, %r11;
	add.s64 	%rd13, %rd1, %rd12;
	shl.b64 	%rd14, %rd13, 2;
	add.s64 	%rd15, %rd11, %rd14;
	st.global.u32 	[%rd15], %r3;
	st.global.u32 	[%rd15+1024], %r3;
	bra.uni 	$L__BB1_6;
$L__BB1_2:
	cvta.to.global.u64 	%rd6, %rd4;
	mov.u32 	%r2, %tid.x;
	cvt.u64.u32 	%rd7, %r2;
	setp.le.u64 	%p2, %rd2, %rd7;
	add.s64 	%rd8, %rd1, %rd7;
	shl.b64 	%rd9, %rd8, 2;
	add.s64 	%rd3, %rd6, %rd9;
	@%p2 bra 	$L__BB1_4;
	st.global.u32 	[%rd3], %r3;
$L__BB1_4:
	add.s32 	%r10, %r2, 256;
	cvt.u64.u32 	%rd10, %r10;
	setp.le.u64 	%p3, %rd2, %rd10;
	@%p3 bra 	$L__BB1_6;
	st.global.u32 	[%rd3+1024], %r3;
$L__BB1_6:
	ret;

}
	// .globl	_ZN3cub18CUB_300001_SM_10006detail4scan23DeviceCompactInitKernelINS0_13ScanTileStateIiLb1EEEPiEEvT_iT0_
.visible .entry _ZN3cub18CUB_300001_SM_10006detail4scan23DeviceCompactInitKernelINS0_13ScanTileStateIiLb1EEEPiEEvT_iT0_(
	.param .align 8 .b8 _ZN3cub18CUB_300001_SM_10006detail4scan23DeviceCompactInitKernelINS0_13ScanTileStateIiLb1EEEPiEEvT_iT0__param_0[8],
	.param .u32 _ZN3cub18CUB_300001_SM_10006detail4scan23DeviceCompactInitKernelINS0_13ScanTileStateIiLb1EEEPiEEvT_iT0__param_1,
	.param .u64 .ptr .align 1 _ZN3cub18CUB_300001_SM_10006detail4scan23DeviceCompactInitKernelINS0_13ScanTileStateIiLb1EEEPiEEvT_iT0__param_2
)
{
	.reg .pred 	%p<6>;
	.reg .b32 	%r<12>;
	.reg .b64 	%rd<9>;

	ld.param.u64 	%rd3, [_ZN3cub18CUB_300001_SM_10006detail4scan23DeviceCompactInitKernelINS0_13ScanTileStateIiLb1EEEPiEEvT_iT0__param_0];
	ld.param.u32 	%r4, [_ZN3cub18CUB_300001_SM_10006detail4scan23DeviceCompactInitKernelINS0_13ScanTileStateIiLb1EEEPiEEvT_iT0__param_1];
	ld.param.u64 	%rd2, [_ZN3cub18CUB_300001_SM_10006detail4scan23DeviceCompactInitKernelINS0_13ScanTileStateIiLb1EEEPiEEvT_iT0__param_2];
	cvta.to.global.u64 	%rd1, %rd3;
	mov.u32 	%r1, %ctaid.x;
	mov.u32 	%r5, %ntid.x;
	mov.u32 	%r2, %tid.x;
	mad.lo.s32 	%r3, %r1, %r5, %r2;
	setp.ge.s32 	%p1, %r3, %r4;
	@%p1 bra 	$L__BB2_2;
	mul.wide.s32 	%rd4, %r3, 8;
	add.s64 	%rd5, %rd1, %rd4;
	mov.b32 	%r6, 0;
	mov.b32 	%r7, 99;
	st.global.v2.u32 	[%rd5+256], {%r7, %r6};
$L__BB2_2:
	setp.ne.s32 	%p2, %r1, 0;
	setp.gt.u32 	%p3, %r2, 31;
	or.pred  	%p4, %p2, %p3;
	@%p4 bra 	$L__BB2_4;
	mul.wide.u32 	%rd6, %r2, 8;
	add.s64 	%rd7, %rd1, %rd6;
	mov.b32 	%r9, 0;
	st.global.v2.u32 	[%rd7], {%r9, %r9};
$L__BB2_4:
	or.b32  	%r10, %r1, %r2;
	setp.ne.s32 	%p5, %r10, 0;
	@%p5 bra 	$L__BB2_6;
	cvta.to.global.u64 	%rd8, %rd2;
	mov.b32 	%r11, 0;
	st.global.u32 	[%rd8], %r11;
$L__BB2_6:
	ret;

}
	// .globl	_ZN3cub18CUB_300001_SM_10006detail4scan23DeviceCompactInitKernelINS0_13ScanTileStateIiLb1EEEPlEEvT_iT0_
.visible .entry _ZN3cub18CUB_300001_SM_10006detail4scan23DeviceCompactInitKernelINS0_13ScanTileStateIiLb1EEEPlEEvT_iT0_(
	.param .align 8 .b8 _ZN3cub18CUB_300001_SM_10006detail4scan23DeviceCompactInitKernelINS0_13ScanTileStateIiLb1EEEPlEEvT_iT0__param_0[8],
	.param .u32 _ZN3cub18CUB_300001_SM_10006detail4scan23DeviceCompactInitKernelINS0_13ScanTileStateIiLb1EEEPlEEvT_iT0__param_1,
	.param .u64 .ptr .align 1 _ZN3cub18CUB_300001_SM_10006detail4scan23DeviceCompactInitKernelINS0_13ScanTileStateIiLb1EEEPlEEvT_iT0__param_2
)
{
	.reg .pred 	%p<6>;
	.reg .b32 	%r<11>;
	.reg .b64 	%rd<10>;

	ld.param.u64 	%rd3, [_ZN3cub18CUB_300001_SM_10006detail4scan23DeviceCompactInitKernelINS0_13ScanTileStateIiLb1EEEPlEEvT_iT0__param_0];
	ld.param.u32 	%r4, [_ZN3cub18CUB_300001_SM_10006detail4scan23DeviceCompactInitKernelINS0_13ScanTileStateIiLb1EEEPlEEvT_iT0__param_1];
	ld.param.u64 	%rd2, [_ZN3cub18CUB_300001_SM_10006detail4scan23DeviceCompactInitKernelINS0_13ScanTileStateIiLb1EEEPlEEvT_iT0__param_2];
	cvta.to.global.u64 	%rd1, %rd3;
	mov.u32 	%r1, %ctaid.x;
	mov.u32 	%r5, %ntid.x;
	mov.u32 	%r2, %tid.x;
	mad.lo.s32 	%r3, %r1, %r5, %r2;
	setp.ge.s32 	%p1, %r3, %r4;
	@%p1 bra 	$L__BB3_2;
	mul.wide.s32 	%rd4, %r3, 8;
	add.s64 	%rd5, %rd1, %rd4;
	mov.b32 	%r6, 0;
	mov.b32 	%r7, 99;
	st.global.v2.u32 	[%rd5+256], {%r7, %r6};
$L__BB3_2:
	setp.ne.s32 	%p2, %r1, 0;
	setp.gt.u32 	%p3, %r2, 31;
	or.pred  	%p4, %p2, %p3;
	@%p4 bra 	$L__BB3_4;
	mul.wide.u32 	%rd6, %r2, 8;
	add.s64 	%rd7, %rd1, %rd6;
	mov.b32 	%r9, 0;
	st.global.v2.u32 	[%rd7], {%r9, %r9};
$L__BB3_4:
	or.b32  	%r10, %r1, %r2;
	setp.ne.s32 	%p5, %r10, 0;
	@%p5 bra 	$L__BB3_6;
	cvta.to.global.u64 	%rd8, %rd2;
	mov.b64 	%rd9, 0;
	st.global.u64 	[%rd8], %rd9;
$L__BB3_6:
	ret;

}
	// .globl	_ZN3cub18CUB_300001_SM_10006detail6select23DeviceSelectSweepKernelINS2_10policy_hubIiNS0_8NullTypeEiLb1ELNS0_10SelectImplE2EE10Policy1000EN6thrust24THRUST_300001_SM_1000_NS6detail15normal_iteratorINSA_10device_ptrIiEEEEPS5_NS2_27partition_distinct_output_tISF_SF_EEPiNS0_13ScanTileStateIiLb1EEE7is_evenIiES5_iNS2_19streaming_context_tIiLb0EEELS6_2EEEvT0_T1_T2_T3_T4_T5_T6_T7_iT8_NS1_7vsmem_tE
.visible .entry _ZN3cub18CUB_300001_SM_10006detail6select23DeviceSelectSweepKernelINS2_10policy_hubIiNS0_8NullTypeEiLb1ELNS0_10SelectImplE2EE10Policy1000EN6thrust24THRUST_300001_SM_1000_NS6detail15normal_iteratorINSA_10device_ptrIiEEEEPS5_NS2_27partition_distinct_output_tISF_SF_EEPiNS0_13ScanTileStateIiLb1EEE7is_evenIiES5_iNS2_19streaming_context_tIiLb0EEELS6_2EEEvT0_T1_T2_T3_T4_T5_T6_T7_iT8_NS1_7vsmem_tE(
	.param .align 8 .b8 _ZN3cub18CUB_300001_SM_10006detail6select23DeviceSelectSweepKernelINS2_10policy_hubIiNS0_8NullTypeEiLb1ELNS0_10SelectImplE2EE10Policy1000EN6thrust24THRUST_300001_SM_1000_NS6detail15normal_iteratorINSA_10device_ptrIiEEEEPS5_NS2_27partition_distinct_output_tISF_SF_EEPiNS0_13ScanTileStateIiLb1EEE7is_evenIiES5_iNS2_19streaming_context_tIiLb0EEELS6_2EEEvT0_T1_T2_T3_T4_T5_T6_T7_iT8_NS1_7vsmem_tE_param_0[8],
	.param .u64 .ptr .align 1 _ZN3cub18CUB_300001_SM_10006detail6select23DeviceSelectSweepKernelINS2_10policy_hubIiNS0_8NullTypeEiLb1ELNS0_10SelectImplE2EE10Policy1000EN6thrust24THRUST_300001_SM_1000_NS6detail15normal_iteratorINSA_10device_ptrIiEEEEPS5_NS2_27partition_distinct_output_tISF_SF_EEPiNS0_13ScanTileStateIiLb1EEE7is_evenIiES5_iNS2_19streaming_context_tIiLb0EEELS6_2EEEvT0_T1_T2_T3_T4_T5_T6_T7_iT8_NS1_7vsmem_tE_param_1,
	.param .align 8 .b8 _ZN3cub18CUB_300001_SM_10006detail6select23DeviceSelectSweepKernelINS2_10policy_hubIiNS0_8NullTypeEiLb1ELNS0_10SelectImplE2EE10Policy1000EN6thrust24THRUST_300001_SM_1000_NS6detail15normal_iteratorINSA_10device_ptrIiEEEEPS5_NS2_27partition_distinct_output_tISF_SF_EEPiNS0_13ScanTileStateIiLb1EEE7is_evenIiES5_iNS2_19streaming_context_tIiLb0EEELS6_2EEEvT0_T1_T2_T3_T4_T5_T6_T7_iT8_NS1_7vsmem_tE_param_2[16],
	.param .u64 .ptr .align 1 _ZN3cub18CUB_300001_SM_10006detail6select23DeviceSelectSweepKernelINS2_10policy_hubIiNS0_8NullTypeEiLb1ELNS0_10SelectImplE2EE10Policy1000EN6thrust24THRUST_300001_SM_1000_NS6detail15normal_iteratorINSA_10device_ptrIiEEEEPS5_NS2_27partition_distinct_output_tISF_SF_EEPiNS0_13ScanTileStateIiLb1EEE7is_evenIiES5_iNS2_19streaming_context_tIiLb0EEELS6_2EEEvT0_T1_T2_T3_T4_T5_T6_T7_iT8_NS1_7vsmem_tE_param_3,
	.param .align 8 .b8 _ZN3cub18CUB_300001_SM_10006detail6select23DeviceSelectSweepKernelINS2_10policy_hubIiNS0_8NullTypeEiLb1ELNS0_10SelectImplE2EE10Policy1000EN6thrust24THRUST_300001_SM_1000_NS6detail15normal_iteratorINSA_10device_ptrIiEEEEPS5_NS2_27partition_distinct_output_tISF_SF_EEPiNS0_13ScanTileStateIiLb1EEE7is_evenIiES5_iNS2_19streaming_context_tIiLb0EEELS6_2EEEvT0_T1_T2_T3_T4_T5_T6_T7_iT8_NS1_7vsmem_tE_param_4[8],
	.param .align 1 .b8 _ZN3cub18CUB_300001_SM_10006detail6select23DeviceSelectSweepKernelINS2_10policy_hubIiNS0_8NullTypeEiLb1ELNS0_10SelectImplE2EE10Policy1000EN6thrust24THRUST_300001_SM_1000_NS6detail15normal_iteratorINSA_10device_ptrIiEEEEPS5_NS2_27partition_distinct_output_tISF_SF_EEPiNS0_13ScanTileStateIiLb1EEE7is_evenIiES5_iNS2_19streaming_context_tIiLb0EEELS6_2EEEvT0_T1_T2_T3_T4_T5_T6_T7_iT8_NS1_7vsmem_tE_param_5[1],
	.param .align 1 .b8 _ZN3cub18CUB_300001_SM_10006detail6select23DeviceSelectSweepKernelINS2_10policy_hubIiNS0_8NullTypeEiLb1ELNS0_10SelectImplE2EE10Policy1000EN6thrust24THRUST_300001_SM_1000_NS6detail15normal_iteratorINSA_10device_ptrIiEEEEPS5_NS2_27partition_distinct_output_tISF_SF_EEPiNS0_13ScanTileStateIiLb1EEE7is_evenIiES5_iNS2_19streaming_context_tIiLb0EEELS6_2EEEvT0_T1_T2_T3_T4_T5_T6_T7_iT8_NS1_7vsmem_tE_param_6[1],
	.param .u32 _ZN3cub18CUB_300001_SM_10006detail6select23DeviceSelectSweepKernelINS2_10policy_hubIiNS0_8NullTypeEiLb1ELNS0_10SelectImplE2EE10Policy1000EN6thrust24THRUST_300001_SM_1000_NS6detail15normal_iteratorINSA_10device_ptrIiEEEEPS5_NS2_27partition_distinct_output_tISF_SF_EEPiNS0_13ScanTileStateIiLb1EEE7is_evenIiES5_iNS2_19streaming_context_tIiLb0EEELS6_2EEEvT0_T1_T2_T3_T4_T5_T6_T7_iT8_NS1_7vsmem_tE_param_7,
	.param .u32 _ZN3cub18CUB_300001_SM_10006detail6select23DeviceSelectSweepKernelINS2_10policy_hubIiNS0_8NullTypeEiLb1ELNS0_10SelectImplE2EE10Policy1000EN6thrust24THRUST_300001_SM_1000_NS6detail15normal_iteratorINSA_10device_ptrIiEEEEPS5_NS2_27partition_distinct_output_tISF_SF_EEPiNS0_13ScanTileStateIiLb1EEE7is_evenIiES5_iNS2_19streaming_context_tIiLb0EEELS6_2EEEvT0_T1_T2_T3_T4_T5_T6_T7_iT8_NS1_7vsmem_tE_param_8,
	.param .align 1 .b8 _ZN3cub18CUB_300001_SM_10006detail6select23DeviceSelectSweepKernelINS2_10policy_hubIiNS0_8NullTypeEiLb1ELNS0_10SelectImplE2EE10Policy1000EN6thrust24THRUST_300001_SM_1000_NS6detail15normal_iteratorINSA_10device_ptrIiEEEEPS5_NS2_27partition_distinct_output_tISF_SF_EEPiNS0_13ScanTileStateIiLb1EEE7is_evenIiES5_iNS2_19streaming_context_tIiLb0EEELS6_2EEEvT0_T1_T2_T3_T4_T5_T6_T7_iT8_NS1_7vsmem_tE_param_9[1],
	.param .align 8 .b8 _ZN3cub18CUB_300001_SM_10006detail6select23DeviceSelectSweepKernelINS2_10policy_hubIiNS0_8NullTypeEiLb1ELNS0_10SelectImplE2EE10Policy1000EN6thrust24THRUST_300001_SM_1000_NS6detail15normal_iteratorINSA_10device_ptrIiEEEEPS5_NS2_27partition_distinct_output_tISF_SF_EEPiNS0_13ScanTileStateIiLb1EEE7is_evenIiES5_iNS2_19streaming_context_tIiLb0EEELS6_2EEEvT0_T1_T2_T3_T4_T5_T6_T7_iT8_NS1_7vsmem_tE_param_10[8]
)
.maxntid 320
{
	.reg .pred 	%p<391>;
	.reg .b32 	%r<2028>;
	.reg .b64 	%rd<444>;
	// demoted variable
	.shared .align 16 .b8 _ZZN3cub18CUB_300001_SM_10006detail6select23DeviceSelectSweepKernelINS2_10policy_hubIiNS0_8NullTypeEiLb1ELNS0_10SelectImplE2EE10Policy1000EN6thrust24THRUST_300001_SM_1000_NS6detail15normal_iteratorINSA_10device_ptrIiEEEEPS5_NS2_27partition_distinct_output_tISF_SF_EEPiNS0_13ScanTileStateIiLb1EEE7is_evenIiES5_iNS2_19streaming_context_tIiLb0EEELS6_2EEEvT0_T1_T2_T3_T4_T5_T6_T7_iT8_NS1_7vsmem_tEE19static_temp_storage[24320];
	ld.param.u64 	%rd1, [_ZN3cub18CUB_300001_SM_10006detail6select23DeviceSelectSweepKernelINS2_10policy_hubIiNS0_8NullTypeEiLb1ELNS0_10SelectImplE2EE10Policy1000EN6thrust24THRUST_300001_SM_1000_NS6detail15normal_iteratorINSA_10device_ptrIiEEEEPS5_NS2_27partition_distinct_output_tISF_SF_EEPiNS0_13ScanTileStateIiLb1EEE7is_evenIiES5_iNS2_19streaming_context_tIiLb0EEELS6_2EEEvT0_T1_T2_T3_T4_T5_T6_T7_iT8_NS1_7vsmem_tE_param_4];
	ld.param.u64 	%rd20, [_ZN3cub18CUB_300001_SM_10006detail6select23DeviceSelectSweepKernelINS2_10policy_hubIiNS0_8NullTypeEiLb1ELNS0_10SelectImplE2EE10Policy1000EN6thrust24THRUST_300001_SM_1000_NS6detail15normal_iteratorINSA_10device_ptrIiEEEEPS5_NS2_27partition_distinct_output_tISF_SF_EEPiNS0_13ScanTileStateIiLb1EEE7is_evenIiES5_iNS2_19streaming_context_tIiLb0EEELS6_2EEEvT0_T1_T2_T3_T4_T5_T6_T7_iT8_NS1_7vsmem_tE_param_2+8];
	ld.param.u64 	%rd21, [_ZN3cub18CUB_300001_SM_10006detail6select23DeviceSelectSweepKernelINS2_10policy_hubIiNS0_8NullTypeEiLb1ELNS0_10SelectImplE2EE10Policy1000EN6thrust24THRUST_300001_SM_1000_NS6detail15normal_iteratorINSA_10device_ptrIiEEEEPS5_NS2_27partition_distinct_output_tISF_SF_EEPiNS0_13ScanTileStateIiLb1EEE7is_evenIiES5_iNS2_19streaming_context_tIiLb0EEELS6_2EEEvT0_T1_T2_T3_T4_T5_T6_T7_iT8_NS1_7vsmem_tE_param_2];
	ld.param.u64 	%rd22, [_ZN3cub18CUB_300001_SM_10006detail6select23DeviceSelectSweepKernelINS2_10policy_hubIiNS0_8NullTypeEiLb1ELNS0_10SelectImplE2EE10Policy1000EN6thrust24THRUST_300001_SM_1000_NS6detail15normal_iteratorINSA_10device_ptrIiEEEEPS5_NS2_27partition_distinct_output_tISF_SF_EEPiNS0_13ScanTileStateIiLb1EEE7is_evenIiES5_iNS2_19streaming_context_tIiLb0EEELS6_2EEEvT0_T1_T2_T3_T4_T5_T6_T7_iT8_NS1_7vsmem_tE_param_0];
	ld.param.u32 	%r623, [_ZN3cub18CUB_300001_SM_10006detail6select23DeviceSelectSweepKernelINS2_10policy_hubIiNS0_8NullTypeEiLb1ELNS0_10SelectImplE2EE10Policy1000EN6thrust24THRUST_300001_SM_1000_NS6detail15normal_iteratorINSA_10device_ptrIiEEEEPS5_NS2_27partition_distinct_output_tISF_SF_EEPiNS0_13ScanTileStateIiLb1EEE7is_evenIiES5_iNS2_19streaming_context_tIiLb0EEELS6_2EEEvT0_T1_T2_T3_T4_T5_T6_T7_iT8_NS1_7vsmem_tE_param_7];
	ld.param.u32 	%r624, [_ZN3cub18CUB_300001_SM_10006detail6select23DeviceSelectSweepKernelINS2_10policy_hubIiNS0_8NullTypeEiLb1ELNS0_10SelectImplE2EE10Policy1000EN6thrust24THRUST_300001_SM_1000_NS6detail15normal_iteratorINSA_10device_ptrIiEEEEPS5_NS2_27partition_distinct_output_tISF_SF_EEPiNS0_13ScanTileStateIiLb1EEE7is_evenIiES5_iNS2_19streaming_context_tIiLb0EEELS6_2EEEvT0_T1_T2_T3_T4_T5_T6_T7_iT8_NS1_7vsmem_tE_param_8];
	cvta.to.global.u64 	%rd2, %rd22;
	cvta.to.global.u64 	%rd3, %rd21;
	cvta.to.global.u64 	%rd4, %rd20;
	mov.u32 	%r625, %ctaid.x;
	mov.u32 	%r626, %nctaid.y;
	mov.u32 	%r627, %ctaid.y;
	mad.lo.s32 	%r1961, %r625, %r626, %r627;
	mul.lo.s32 	%r2, %r1961, 6080;
	add.s32 	%r628, %r624, -1;
	setp.ge.s32 	%p1, %r1961, %r628;
	@%p1 bra 	$L__BB4_138;
	setp.ne.s32 	%p263, %r1961, 0;
	@%p263 bra 	$L__BB4_63;
	mov.u32 	%r3, %tid.x;
	and.b32  	%r1744, %r3, 31;
	and.b32  	%r1745, %r3, 992;
	mul.lo.s32 	%r1746, %r1745, 19;
	or.b32  	%r1747, %r1746, %r1744;
	add.s32 	%r1748, %r1747, %r2;
	mul.wide.u32 	%rd256, %r1748, 4;
	add.s64 	%rd257, %rd2, %rd256;
	ld.global.u32 	%r1749, [%rd257];
	ld.global.u32 	%r1750, [%rd257+128];
	ld.global.u32 	%r1751, [%rd257+256];
	ld.global.u32 	%r1752, [%rd257+384];
	ld.global.u32 	%r1753, [%rd257+512];
	ld.global.u32 	%r1754, [%rd257+640];
	ld.global.u32 	%r1755, [%rd257+768];
	ld.global.u32 	%r1756, [%rd257+896];
	ld.global.u32 	%r1757, [%rd257+1024];
	ld.global.u32 	%r1758, [%rd257+1152];
	ld.global.u32 	%r1759, [%rd257+1280];
	ld.global.u32 	%r1760, [%rd257+1408];
	ld.global.u32 	%r1761, [%rd257+1536];
	ld.global.u32 	%r1762, [%rd257+1664];
	ld.global.u32 	%r1763, [%rd257+1792];
	ld.global.u32 	%r1764, [%rd257+1920];
	ld.global.u32 	%r1765, [%rd257+2048];
	ld.global.u32 	%r1766, [%rd257+2176];
	ld.global.u32 	%r1767, [%rd257+2304];
	// begin inline asm
	mov.u32 %r1713, %laneid;
	// end inline asm
	shr.u32 	%r5, %r3, 5;
	mad.lo.s32 	%r1768, %r5, 608, %r1713;
	shl.b32 	%r1769, %r1768, 2;
	mov.u32 	%r1770, _ZZN3cub18CUB_300001_SM_10006detail6select23DeviceSelectSweepKernelINS2_10policy_hubIiNS0_8NullTypeEiLb1ELNS0_10SelectImplE2EE10Policy1000EN6thrust24THRUST_300001_SM_1000_NS6detail15normal_iteratorINSA_10device_ptrIiEEEEPS5_NS2_27partition_distinct_output_tISF_SF_EEPiNS0_13ScanTileStateIiLb1EEE7is_evenIiES5_iNS2_19streaming_context_tIiLb0EEELS6_2EEEvT0_T1_T2_T3_T4_T5_T6_T7_iT8_NS1_7vsmem_tEE19static_temp_storage;
	add.s32 	%r1771, %r1770, %r1769;
	st.shared.u32 	[%r1771], %r1749;
	st.shared.u32 	[%r1771+128], %r1750;
	st.shared.u32 	[%r1771+256], %r1751;
	st.shared.u32 	[%r1771+384], %r1752;
	st.shared.u32 	[%r1771+512], %r1753;
	st.shared.u32 	[%r1771+640], %r1754;
	st.shared.u32 	[%r1771+768], %r1755;
	st.shared.u32 	[%r1771+896], %r1756;
	st.shared.u32 	[%r1771+1024], %r1757;
	st.shared.u32 	[%r1771+1152], %r1758;
	st.shared.u32 	[%r1771+1280], %r1759;
	st.shared.u32 	[%r1771+1408], %r1760;
	st.shared.u32 	[%r1771+1536], %r1761;
	st.shared.u32 	[%r1771+1664], %r1762;
	st.shared.u32 	[%r1771+1792], %r1763;
	st.shared.u32 	[%r1771+1920], %r1764;
	st.shared.u32 	[%r1771+2048], %r1765;
	st.shared.u32 	[%r1771+2176], %r1766;
	st.shared.u32 	[%r1771+2304], %r1767;
	bar.warp.sync 	-1;
	mad.lo.s32 	%r1772, %r1713, 72, %r1771;
	ld.shared.u32 	%r6, [%r1772];
	ld.shared.u32 	%r7, [%r1772+4];
	ld.shared.u32 	%r8, [%r1772+8];
	ld.shared.u32 	%r9, [%r1772+12];
	ld.shared.u32 	%r10, [%r1772+16];
	ld.shared.u32 	%r11, [%r1772+20];
	ld.shared.u32 	%r12, [%r1772+24];
	ld.shared.u32 	%r13, [%r1772+28];
	ld.shared.u32 	%r14, [%r1772+32];
	ld.shared.u32 	%r15, [%r1772+36];
	ld.shared.u32 	%r16, [%r1772+40];
	ld.shared.u32 	%r17, [%r1772+44];
	ld.shared.u32 	%r18, [%r1772+48];
	ld.shared.u32 	%r19, [%r1772+52];
	ld.shared.u32 	%r20, [%r1772+56];
	ld.shared.u32 	%r21, [%r1772+60];
	ld.shared.u32 	%r22, [%r1772+64];
	ld.shared.u32 	%r23, [%r1772+68];
	ld.shared.u32 	%r24, [%r1772+72];
	and.b32  	%r25, %r6, 1;
	xor.b32  	%r26, %r25, 1;
	and.b32  	%r27, %r7, 1;
	xor.b32  	%r28, %r27, 1;
	and.b32  	%r29, %r8, 1;
	xor.b32  	%r30, %r29, 1;
	and.b32  	%r31, %r9, 1;
	xor.b32  	%r32, %r31, 1;
	and.b32  	%r33, %r10, 1;
	xor.b32  	%r34, %r33, 1;
	and.b32  	%r35, %r11, 1;
	xor.b32  	%r36, %r35, 1;
	and.b32  	%r37, %r12, 1;
	xor.b32  	%r38, %r37, 1;
	and.b32  	%r39, %r13, 1;
	xor.b32  	%r40, %r39, 1;
	and.b32  	%r41, %r14, 1;
	xor.b32  	%r42, %r41, 1;
	and.b32  	%r43, %r15, 1;
	xor.b32  	%r44, %r43, 1;
	and.b32  	%r45, %r16, 1;
	xor.b32  	%r46, %r45, 1;
	and.b32  	%r47, %r17, 1;
	xor.b32  	%r48, %r47, 1;
	and.b32  	%r49, %r18, 1;
	xor.b32  	%r50, %r49, 1;
	and.b32  	%r51, %r19, 1;
	xor.b32  	%r52, %r51, 1;
	and.b32  	%r53, %r20, 1;
	xor.b32  	%r54, %r53, 1;
	and.b32  	%r55, %r21, 1;
	xor.b32  	%r56, %r55, 1;
	and.b32  	%r57, %r22, 1;
	xor.b32  	%r58, %r57, 1;
	and.b32  	%r59, %r23, 1;
	xor.b32  	%r60, %r59, 1;
	and.b32  	%r61, %r24, 1;
	xor.b32  	%r1773, %r61, 1;
	bar.sync 	0;
	add.s32 	%r62, %r28, %r26;
	add.s32 	%r63, %r30, %r62;
	add.s32 	%r64, %r32, %r63;
	add.s32 	%r65, %r34, %r64;
	add.s32 	%r66, %r36, %r65;
	add.s32 	%r67, %r38, %r66;
	add.s32 	%r68, %r40, %r67;
	add.s32 	%r69, %r42, %r68;
	add.s32 	%r70, %r44, %r69;
	add.s32 	%r71, %r46, %r70;
	add.s32 	%r72, %r48, %r71;
	add.s32 	%r73, %r50, %r72;
	add.s32 	%r74, %r52, %r73;
	add.s32 	%r75, %r54, %r74;
	add.s32 	%r76, %r56, %r75;
	add.s32 	%r77, %r58, %r76;
	add.s32 	%r78, %r60, %r77;
	add.s32 	%r1718, %r1773, %r78;
	mov.b32 	%r1716, 1;
	mov.b32 	%r1741, 0;
	mov.b32 	%r1743, -1;
	// begin inline asm
	{  .reg .s32 r0;  .reg .pred p;  shfl.sync.up.b32 r0|p, %r1718, %r1716, %r1741, %r1743;  @p add.s32 r0, r0, %r1718;  mov.s32 %r1714, r0;}
	// end inline asm
	mov.b32 	%r1722, 2;
	// begin inline asm
	{  .reg .s32 r0;  .reg .pred p;  shfl.sync.up.b32 r0|p, %r1714, %r1722, %r1741, %r1743;  @p add.s32 r0, r0, %r1714;  mov.s32 %r1720, r0;}
	// end inline asm
	mov.b32 	%r1728, 4;
	// begin inline asm
	{  .reg .s32 r0;  .reg .pred p;  shfl.sync.up.b32 r0|p, %r1720, %r1728, %r1741, %r1743;  @p add.s32 r0, r0, %r1720;  mov.s32 %r1726, r0;}
	// end inline asm
	mov.b32 	%r1734, 8;
	// begin inline asm
	{  .reg .s32 r0;  .reg .pred p;  shfl.sync.up.b32 r0|p, %r1726, %r1734, %r1741, %r1743;  @p add.s32 r0, r0, %r1726;  mov.s32 %r1732, r0;}
	// end inline asm
	mov.b32 	%r1740, 16;
	// begin inline asm
	{  .reg .s32 r0;  .reg .pred p;  shfl.sync.up.b32 r0|p, %r1732, %r1740, %r1741, %r1743;  @p add.s32 r0, r0, %r1732;  mov.s32 %r1738, r0;}
	// end inline asm
	setp.ne.s32 	%p341, %r1713, 31;
	@%p341 bra 	$L__BB4_4;
	shl.b32 	%r1774, %r5, 2;
	mov.u32 	%r1775, _ZZN3cub18CUB_300001_SM_10006detail6select23DeviceSelectSweepKernelINS2_10policy_hubIiNS0_8NullTypeEiLb1ELNS0_10SelectImplE2EE10Policy1000EN6thrust24THRUST_300001_SM_1000_NS6detail15normal_iteratorINSA_10device_ptrIiEEEEPS5_NS2_27partition_distinct_output_tISF_SF_EEPiNS0_13ScanTileStateIiLb1EEE7is_evenIiES5_iNS2_19streaming_context_tIiLb0EEELS6_2EEEvT0_T1_T2_T3_T4_T5_T6_T7_iT8_NS1_7vsmem_tEE19static_temp_storage;
	add.s32 	%r1776, %r1775, %r1774;
	st.shared.u32 	[%r1776], %r1738;
$L__BB4_4:
	bar.sync 	0;
	ld.shared.v4.u32 	{%r1777, %r1778, %r1779, %r1780}, [_ZZN3cub18CUB_300001_SM_10006detail6select23DeviceSelectSweepKernelINS2_10policy_hubIiNS0_8NullTypeEiLb1ELNS0_10SelectImplE2EE10Policy1000EN6thrust24THRUST_300001_SM_1000_NS6detail15normal_iteratorINSA_10device_ptrIiEEEEPS5_NS2_27partition_distinct_output_tISF_SF_EEPiNS0_13ScanTileStateIiLb1EEE7is_evenIiES5_iNS2_19streaming_context_tIiLb0EEELS6_2EEEvT0_T1_T2_T3_T4_T5_T6_T7_iT8_NS1_7vsmem_tEE19static_temp_storage];
	add.s32 	%r1781, %r1778, %r1777;
	setp.eq.s32 	%p342, %r5, 2;
	selp.b32 	%r1782, %r1781, %r1777, %p342;
	add.s32 	%r1783, %r1781, %r1779;
	setp.eq.s32 	%p343, %r5, 3;
	selp.b32 	%r1784, %r1783, %r1782, %p343;
	add.s32 	%r1785, %r1783, %r1780;
	setp.eq.s32 	%p344, %r5, 4;
	selp.b32 	%r1786, %r1785, %r1784, %p344;
	ld.shared.v4.u32 	{%r1787, %r1788, %r1789, %r1790}, [_ZZN3cub18CUB_300001_SM_10006detail6select23DeviceSelectSweepKernelINS2_10policy_hubIiNS0_8NullTypeEiLb1ELNS0_10SelectImplE2EE10Policy1000EN6thrust24THRUST_300001_SM_1000_NS6detail15normal_iteratorINSA_10device_ptrIiEEEEPS5_NS2_27partition_distinct_output_tISF_SF_EEPiNS0_13ScanTileStateIiLb1EEE7is_evenIiES5_iNS2_19streaming_context_tIiLb0EEELS6_2EEEvT0_T1_T2_T3_T4_T5_T6_T7_iT8_NS1_7vsmem_tEE19static_temp_storage+16];
	add.s32 	%r1791, %r1785, %r1787;
	setp.eq.s32 	%p345, %r5, 5;
	selp.b32 	%r1792, %r1791, %r1786, %p345;
	add.s32 	%r1793, %r1791, %r1788;
	setp.eq.s32 	%p346, %r5, 6;
	selp.b32 	%r1794, %r1793, %r1792, %p346;
	add.s32 	%r1795, %r1793, %r1789;
	setp.eq.s32 	%p347, %r5, 7;
	selp.b32 	%r1796, %r1795, %r1794, %p347;
	add.s32 	%r1797, %r1795, %r1790;
	setp.eq.s32 	%p348, %r5, 8;
	selp.b32 	%r1798, %r1797, %r1796, %p348;
	ld.shared.v2.u32 	{%r1799, %r1800}, [_ZZN3cub18CUB_300001_SM_10006detail6select23DeviceSelectSweepKernelINS2_10policy_hubIiNS0_8NullTypeEiLb1ELNS0_10SelectImplE2EE10Policy1000EN6thrust24THRUST_300001_SM_1000_NS6detail15normal_iteratorINSA_10device_ptrIiEEEEPS5_NS2_27partition_distinct_output_tISF_SF_EEPiNS0_13ScanTileStateIiLb1EEE7is_evenIiES5_iNS2_19streaming_context_tIiLb0EEELS6_2EEEvT0_T1_T2_T3_T4_T5_T6_T7_iT8_NS1_7vsmem_tEE19static_temp_storage+32];
	add.s32 	%r1801, %r1797, %r1799;
	setp.eq.s32 	%p349, %r5, 9;
	selp.b32 	%r1802, %r1801, %r1798, %p349;
	add.s32 	%r81, %r1801, %r1800;
	setp.lt.u32 	%p350, %r3, 32;
	selp.b32 	%r1803, 0, %r1802, %p350;
	setp.eq.s32 	%p351, %r1713, 0;
	sub.s32 	%r1804, %r1738, %r1718;
	selp.b32 	%r1805, 0, %r1804, %p351;
	add.s32 	%r82, %r1803, %r1805;
	setp.ne.s32 	%p352, %r3, 0;
	@%p352 bra 	$L__BB4_6;
	add.s64 	%rd258, %rd1, 256;
	mov.b32 	%r1806, 101;
	// begin inline asm
	st.relaxed.gpu.v2.u32 [%rd258], {%r1806, %r81};
	// end inline asm
$L__BB4_6:
	bar.sync 	0;
	sub.s32 	%r83, 6080, %r81;
	mul.lo.s32 	%r1808, %r3, 19;
	sub.s32 	%r1809, %r1808, %r82;
	setp.eq.s32 	%p353, %r25, 0;
	add.s32 	%r1810, %r82, %r83;
	selp.b32 	%r1811, %r1810, %r1809, %p353;
	shl.b32 	%r1812, %r1811, 2;
	mov.u32 	%r1813, _ZZN3cub18CUB_300001_SM_10006detail6select23DeviceSelectSweepKernelINS2_10policy_hubIiNS0_8NullTypeEiLb1ELNS0_10SelectImplE2EE10Policy1000EN6thrust24THRUST_300001_SM_1000_NS6detail15normal_iteratorINSA_10device_ptrIiEEEEPS5_NS2_27partition_distinct_output_tISF_SF_EEPiNS0_13ScanTileStateIiLb1EEE7is_evenIiES5_iNS2_19streaming_context_tIiLb0EEELS6_2EEEvT0_T1_T2_T3_T4_T5_T6_T7_iT8_NS1_7vsmem_tEE19static_temp_storage;
	add.s32 	%r1814, %r1813, %r1812;
	st.shared.u32 	[%r1814], %r6;
	add.s32 	%r1815, %r82, %r26;
	sub.s32 	%r1816, %r1808, %r1815;
	add.s32 	%r1817, %r1816, 1;
	setp.eq.s32 	%p354, %r27, 0;
	add.s32 	%r1818, %r1810, %r26;
	selp.b32 	%r1819, %r1818, %r1817, %p354;
	shl.b32 	%r1820, %r1819, 2;
	add.s32 	%r1821, %r1813, %r1820;
	st.shared.u32 	[%r1821], %r7;
	add.s32 	%r1822, %r62, %r82;
	sub.s32 	%r1823, %r1808, %r1822;
	add.s32 	%r1824, %r1823, 2;
	setp.eq.s32 	%p355, %r29, 0;
	add.s32 	%r1825, %r1818, %r28;
	selp.b32 	%r1826, %r1825, %r1824, %p355;
	shl.b32 	%r1827, %r1826, 2;
	add.s32 	%r1828, %r1813, %r1827;
	st.shared.u32 	[%r1828], %r8;
	add.s32 	%r1829, %r63, %r82;
	sub.s32 	%r1830, %r1808, %r1829;
	add.s32 	%r1831, %r1830, 3;
	setp.eq.s32 	%p356, %r31, 0;
	add.s32 	%r1832, %r1825, %r30;
	selp.b32 	%r1833, %r1832, %r1831, %p356;
	shl.b32 	%r1834, %r1833, 2;
	add.s32 	%r1835, %r1813, %r1834;
	st.shared.u32 	[%r1835], %r9;
	add.s32 	%r1836, %r64, %r82;
	sub.s32 	%r1837, %r1808, %r1836;
	add.s32 	%r1838, %r1837, 4;
	setp.eq.s32 	%p357, %r33, 0;
	add.s32 	%r1839, %r1832, %r32;
	selp.b32 	%r1840, %r1839, %r1838, %p357;
	shl.b32 	%r1841, %r1840, 2;
	add.s32 	%r1842, %r1813, %r1841;
	st.shared.u32 	[%r1842], %r10;
	add.s32 	%r1843, %r65, %r82;
	sub.s32 	%r1844, %r1808, %r1843;
	add.s32 	%r1845, %r1844, 5;
	setp.eq.s32 	%p358, %r35, 0;
	add.s32 	%r1846, %r1839, %r34;
	selp.b32 	%r1847, %r1846, %r1845, %p358;
	shl.b32 	%r1848, %r1847, 2;
	add.s32 	%r1849, %r1813, %r1848;
	st.shared.u32 	[%r1849], %r11;
	add.s32 	%r1850, %r66, %r82;
	sub.s32 	%r1851, %r1808, %r1850;
	add.s32 	%r1852, %r1851, 6;
	setp.eq.s32 	%p359, %r37, 0;
	add.s32 	%r1853, %r1846, %r36;
	selp.b32 	%r1854, %r1853, %r1852, %p359;
	shl.b32 	%r1855, %r1854, 2;
	add.s32 	%r1856, %r1813, %r1855;
	st.shared.u32 	[%r1856], %r12;
	add.s32 	%r1857, %r67, %r82;
	sub.s32 	%r1858, %r1808, %r1857;
	add.s32 	%r1859, %r1858, 7;
	setp.eq.s32 	%p360, %r39, 0;
	add.s32 	%r1860, %r1853, %r38;
	selp.b32 	%r1861, %r1860, %r1859, %p360;
	shl.b32 	%r1862, %r1861, 2;
	add.s32 	%r1863, %r1813, %r1862;
	st.shared.u32 	[%r1863], %r13;
	add.s32 	%r1864, %r68, %r82;
	sub.s32 	%r1865, %r1808, %r1864;
	add.s32 	%r1866, %r1865, 8;
	setp.eq.s32 	%p361, %r41, 0;
	add.s32 	%r1867, %r1860, %r40;
	selp.b32 	%r1868, %r1867, %r1866, %p361;
	shl.b32 	%r1869, %r1868, 2;
	add.s32 	%r1870, %r1813, %r1869;
	st.shared.u32 	[%r1870], %r14;
	add.s32 	%r1871, %r69, %r82;
	sub.s32 	%r1872, %r1808, %r1871;
	add.s32 	%r1873, %r1872, 9;
	setp.eq.s32 	%p362, %r43, 0;
	add.s32 	%r1874, %r1867, %r42;
	selp.b32 	%r1875, %r1874, %r1873, %p362;
	shl.b32 	%r1876, %r1875, 2;
	add.s32 	%r1877, %r1813, %r1876;
	st.shared.u32 	[%r1877], %r15;
	add.s32 	%r1878, %r70, %r82;
	sub.s32 	%r1879, %r1808, %r1878;
	add.s32 	%r1880, %r1879, 10;
	setp.eq.s32 	%p363, %r45, 0;
	add.s32 	%r1881, %r1874, %r44;
	selp.b32 	%r1882, %r1881, %r1880, %p363;
	shl.b32 	%r1883, %r1882, 2;
	add.s32 	%r1884, %r1813, %r1883;
	st.shared.u32 	[%r1884], %r16;
	add.s32 	%r1885, %r71, %r82;
	sub.s32 	%r1886, %r1808, %r1885;
	add.s32 	%r1887, %r1886, 11;
	setp.eq.s32 	%p364, %r47, 0;
	add.s32 	%r1888, %r1881, %r46;
	selp.b32 	%r1889, %r1888, %r1887, %p364;
	shl.b32 	%r1890, %r1889, 2;
	add.s32 	%r1891, %r1813, %r1890;
	st.shared.u32 	[%r1891], %r17;
	add.s32 	%r1892, %r72, %r82;
	sub.s32 	%r1893, %r1808, %r1892;
	add.s32 	%r1894, %r1893, 12;
	setp.eq.s32 	%p365, %r49, 0;
	add.s32 	%r1895, %r1888, %r48;
	selp.b32 	%r1896, %r1895, %r1894, %p365;
	shl.b32 	%r1897, %r1896, 2;
	add.s32 	%r1898, %r1813, %r1897;
	st.shared.u32 	[%r1898], %r18;
	add.s32 	%r1899, %r73, %r82;
	sub.s32 	%r1900, %r1808, %r1899;
	add.s32 	%r1901, %r1900, 13;
	setp.eq.s32 	%p366, %r51, 0;
	add.s32 	%r1902, %r1895, %r50;
	selp.b32 	%r1903, %r1902, %r1901, %p366;
	shl.b32 	%r1904, %r1903, 2;
	add.s32 	%r1905, %r1813, %r1904;
	st.shared.u32 	[%r1905], %r19;
	add.s32 	%r1906, %r74, %r82;
	sub.s32 	%r1907, %r1808, %r1906;
	add.s32 	%r1908, %r1907, 14;
	setp.eq.s32 	%p367, %r53, 0;
	add.s32 	%r1909, %r1902, %r52;
	selp.b32 	%r1910, %r1909, %r1908, %p367;
	shl.b32 	%r1911, %r1910, 2;
	add.s32 	%r1912, %r1813, %r1911;
	st.shared.u32 	[%r1912], %r20;
	add.s32 	%r1913, %r75, %r82;
	sub.s32 	%r1914, %r1808, %r1913;
	add.s32 	%r1915, %r1914, 15;
	setp.eq.s32 	%p368, %r55, 0;
	add.s32 	%r1916, %r1909, %r54;
	selp.b32 	%r1917, %r1916, %r1915, %p368;
	shl.b32 	%r1918, %r1917, 2;
	add.s32 	%r1919, %r1813, %r1918;
	st.shared.u32 	[%r1919], %r21;
	add.s32 	%r1920, %r76, %r82;
	sub.s32 	%r1921, %r1808, %r1920;
	add.s32 	%r1922, %r1921, 16;
	setp.eq.s32 	%p369, %r57, 0;
	add.s32 	%r1923, %r1916, %r56;
	selp.b32 	%r1924, %r1923, %r1922, %p369;
	shl.b32 	%r1925, %r1924, 2;
	add.s32 	%r1926, %r1813, %r1925;
	st.shared.u32 	[%r1926], %r22;
	add.s32 	%r1927, %r77, %r82;
	sub.s32 	%r1928, %r1808, %r1927;
	add.s32 	%r1929, %r1928, 17;
	setp.eq.s32 	%p370, %r59, 0;
	add.s32 	%r1930, %r1923, %r58;
	selp.b32 	%r1931, %r1930, %r1929, %p370;
	shl.b32 	%r1932, %r1931, 2;
	add.s32 	%r1933, %r1813, %r1932;
	st.shared.u32 	[%r1933], %r23;
	add.s32 	%r1934, %r78, %r82;
	sub.s32 	%r1935, %r1808, %r1934;
	add.s32 	%r1936, %r1935, 18;
	setp.eq.s32 	%p371, %r61, 0;
	add.s32 	%r1937, %r1930, %r60;
	selp.b32 	%r1938, %r1937, %r1936, %p371;
	shl.b32 	%r1939, %r1938, 2;
	add.s32 	%r1940, %r1813, %r1939;
	st.shared.u32 	[%r1940], %r24;
	bar.sync 	0;
	setp.lt.s32 	%p372, %r3, %r83;
	selp.b32 	%r1941, 0, %r83, %p372;
	sub.s32 	%r84, %r3, %r1941;
	shl.b32 	%r1942, %r3, 2;
	add.s32 	%r85, %r1813, %r1942;
	ld.shared.u32 	%r86, [%r85];
	@%p372 bra 	$L__BB4_8;
	mul.wide.s32 	%rd259, %r84, 4;
	add.s64 	%rd260, %rd3, %rd259;
	st.global.u32 	[%rd260], %r86;
	bra.uni 	$L__BB4_9;
$L__BB4_8:
	mul.wide.s32 	%rd261, %r84, 4;
	add.s64 	%rd262, %rd4, %rd261;
	st.global.u32 	[%rd262], %r86;
$L__BB4_9:
	add.s32 	%r1943, %r3, 320;
	setp.lt.s32 	%p373, %r1943, %r83;
	selp.b32 	%r87, 0, %r83, %p373;
	ld.shared.u32 	%r88, [%r85+1280];
	@%p373 bra 	$L__BB4_11;
	cvt.s64.s32 	%rd263, %r87;
	cvt.u64.u32 	%rd264, %r3;
	sub.s64 	%rd265, %rd264, %rd263;
	shl.b64 	%rd266, %rd265, 2;
	add.s64 	%rd267, %rd3, %rd266;
	st.global.u32 	[%rd267+1280], %r88;
	bra.uni 	$L__BB4_12;
$L__BB4_11:
	cvt.s64.s32 	%rd268, %r87;
	cvt.u64.u32 	%rd269, %r3;
	sub.s64 	%rd270, %rd269, %rd268;
	shl.b64 	%rd271, %rd270, 2;
	add.s64 	%rd272, %rd4, %rd271;
	st.global.u32 	[%rd272+1280], %r88;
$L__BB4_12:
	add.s32 	%r1944, %r3, 640;
	setp.lt.s32 	%p374, %r1944, %r83;
	selp.b32 	%r89, 0, %r83, %p374;
	ld.shared.u32 	%r90, [%r85+2560];
	@%p374 bra 	$L__BB4_14;
	cvt.s64.s32 	%rd273, %r89;
	cvt.u64.u32 	%rd274, %r3;
	sub.s64 	%rd275, %rd274, %rd273;
	shl.b64 	%rd276, %rd275, 2;
	add.s64 	%rd277, %rd3, %rd276;
	st.global.u32 	[%rd277+2560], %r90;
	bra.uni 	$L__BB4_15;
$L__BB4_14:
	cvt.s64.s32 	%rd278, %r89;
	cvt.u64.u32 	%rd279, %r3;
	sub.s64 	%rd280, %rd279, %rd278;
	shl.b64 	%rd281, %rd280, 2;
	add.s64 	%rd282, %rd4, %rd281;
	st.global.u32 	[%rd282+2560], %r90;
$L__BB4_15:
	add.s32 	%r1945, %r3, 960;
	setp.lt.s32 	%p375, %r1945, %r83;
	selp.b32 	%r91, 0, %r83, %p375;
	ld.shared.u32 	%r92, [%r85+3840];
	@%p375 bra 	$L__BB4_17;
	cvt.s64.s32 	%rd283, %r91;
	cvt.u64.u32 	%rd284, %r3;
	sub.s64 	%rd285, %rd284, %rd283;
	shl.b64 	%rd286, %rd285, 2;
	add.s64 	%rd287, %rd3, %rd286;
	st.global.u32 	[%rd287+3840], %r92;
	bra.uni 	$L__BB4_18;
$L__BB4_17:
	cvt.s64.s32 	%rd288, %r91;
	cvt.u64.u32 	%rd289, %r3;
	sub.s64 	%rd290, %rd289, %rd288;
	shl.b64 	%rd291, %rd290, 2;
	add.s64 	%rd292, %rd4, %rd291;
	st.global.u32 	[%rd292+3840], %r92;
$L__BB4_18:
	add.s32 	%r1946, %r3, 1280;
	setp.lt.s32 	%p376, %r1946, %r83;
	selp.b32 	%r93, 0, %r83, %p376;
	ld.shared.u32 	%r94, [%r85+5120];
	@%p376 bra 	$L__BB4_20;
	cvt.s64.s32 	%rd293, %r93;
	cvt.u64.u32 	%rd294, %r3;
	sub.s64 	%rd295, %rd294, %rd293;
	shl.b64 	%rd296, %rd295, 2;
	add.s64 	%rd297, %rd3, %rd296;
	st.global.u32 	[%rd297+5120], %r94;
	bra.uni 	$L__BB4_21;
$L__BB4_20:
	cvt.s64.s32 	%rd298, %r93;
	cvt.u64.u32 	%rd299, %r3;
	sub.s64 	%rd300, %rd299, %rd298;
	shl.b64 	%rd301, %rd300, 2;
	add.s64 	%rd302, %rd4, %rd301;
	st.global.u32 	[%rd302+5120], %r94;
$L__BB4_21:
	add.s32 	%r1947, %r3, 1600;
	setp.lt.s32 	%p377, %r1947, %r83;
	selp.b32 	%r95, 0, %r83, %p377;
	ld.shared.u32 	%r96, [%r85+6400];
	@%p377 bra 	$L__BB4_23;
	cvt.s64.s32 	%rd303, %r95;
	cvt.u64.u32 	%rd304, %r3;
	sub.s64 	%rd305, %rd304, %rd303;
	shl.b64 	%rd306, %rd305, 2;
	add.s64 	%rd307, %rd3, %rd306;
	st.global.u32 	[%rd307+6400], %r96;
	bra.uni 	$L__BB4_24;
$L__BB4_23:
	cvt.s64.s32 	%rd308, %r95;
	cvt.u64.u32 	%rd309, %r3;
	sub.s64 	%rd310, %rd309, %rd308;
	shl.b64 	%rd311, %rd310, 2;
	add.s64 	%rd312, %rd4, %rd311;
	st.global.u32 	[%rd312+6400], %r96;
$L__BB4_24:
	add.s32 	%r1948, %r3, 1920;
	setp.lt.s32 	%p378, %r1948, %r83;
	selp.b32 	%r97, 0, %r83, %p378;
	ld.shared.u32 	%r98, [%r85+7680];
	@%p378 bra 	$L__BB4_26;
	cvt.s64.s32 	%rd313, %r97;
	cvt.u64.u32 	%rd314, %r3;
	sub.s64 	%rd315, %rd314, %rd313;
	shl.b64 	%rd316, %rd315, 2;
	add.s64 	%rd317, %rd3, %rd316;
	st.global.u32 	[%rd317+7680], %r98;
	bra.uni 	$L__BB4_27;
$L__BB4_26:
	cvt.s64.s32 	%rd318, %r97;
	cvt.u64.u32 	%rd319, %r3;
	sub.s64 	%rd320, %rd319, %rd318;
	shl.b64 	%rd321, %rd320, 2;
	add.s64 	%rd322, %rd4, %rd321;
	st.global.u32 	[%rd322+7680], %r98;
$L__BB4_27:
	add.s32 	%r1949, %r3, 2240;
	setp.lt.s32 	%p379, %r1949, %r83;
	selp.b32 	%r99, 0, %r83, %p379;
	ld.shared.u32 	%r100, [%r85+8960];
	@%p379 bra 	$L__BB4_29;
	cvt.s64.s32 	%rd323, %r99;
	cvt.u64.u32 	%rd324, %r3;
	sub.s64 	%rd325, %rd324, %rd323;
	shl.b64 	%rd326, %rd325, 2;
	add.s64 	%rd327, %rd3, %rd326;
	st.global.u32 	[%rd327+8960], %r100;
	bra.uni 	$L__BB4_30;
$L__BB4_29:
	cvt.s64.s32 	%rd328, %r99;
	cvt.u64.u32 	%rd329, %r3;
	sub.s64 	%rd330, %rd329, %rd328;
	shl.b64 	%rd331, %rd330, 2;
	add.s64 	%rd332, %rd4, %rd331;
	st.global.u32 	[%rd332+8960], %r100;
$L__BB4_30:
	add.s32 	%r1950, %r3, 2560;
	setp.lt.s32 	%p380, %r1950, %r83;
	selp.b32 	%r101, 0, %r83, %p380;
	ld.shared.u32 	%r102, [%r85+10240];
	@%p380 bra 	$L__BB4_32;
	cvt.s64.s32 	%rd333, %r101;
	cvt.u64.u32 	%rd334, %r3;
	sub.s64 	%rd335, %rd334, %rd333;
	shl.b64 	%rd336, %rd335, 2;
	add.s64 	%rd337, %rd3, %rd336;
	st.global.u32 	[%rd337+10240], %r102;
	bra.uni 	$L__BB4_33;
$L__BB4_32:
	cvt.s64.s32 	%rd338, %r101;
	cvt.u64.u32 	%rd339, %r3;
	sub.s64 	%rd340, %rd339, %rd338;
	shl.b64 	%rd341, %rd340, 2;
	add.s64 	%rd342, %rd4, %rd341;
	st.global.u32 	[%rd342+10240], %r102;
$L__BB4_33:
	add.s32 	%r1951, %r3, 2880;
	setp.lt.s32 	%p381, %r1951, %r83;
	selp.b32 	%r103, 0, %r83, %p381;
	ld.shared.u32 	%r104, [%r85+11520];
	@%p381 bra 	$L__BB4_35;
	cvt.s64.s32 	%rd343, %r103;
	cvt.u64.u32 	%rd344, %r3;
	sub.s64 	%rd345, %rd344, %rd343;
	shl.b64 	%rd346, %rd345, 2;
	add.s64 	%rd347, %rd3, %rd346;
	st.global.u32 	[%rd347+11520], %r104;
	bra.uni 	$L__BB4_36;
$L__BB4_35:
	cvt.s64.s32 	%rd348, %r103;
	cvt.u64.u32 	%rd349, %r3;
	sub.s64 	%rd350, %rd349, %rd348;
	shl.b64 	%rd351, %rd350, 2;
	add.s64 	%rd352, %rd4, %rd351;
	st.global.u32 	[%rd352+11520], %r104;
$L__BB4_36:
	add.s32 	%r1952, %r3, 3200;
	setp.lt.s32 	%p382, %r1952, %r83;
	selp.b32 	%r105, 0, %r83, %p382;
	ld.shared.u32 	%r106, [%r85+12800];
	@%p382 bra 	$L__BB4_38;
	cvt.s64.s32 	%rd353, %r105;
	cvt.u64.u32 	%rd354, %r3;
	sub.s64 	%rd355, %rd354, %rd353;
	shl.b64 	%rd356, %rd355, 2;
	add.s64 	%rd357, %rd3, %rd356;
	st.global.u32 	[%rd357+12800], %r106;
	bra.uni 	$L__BB4_39;
$L__BB4_38:
	cvt.s64.s32 	%rd358, %r105;
	cvt.u64.u32 	%rd359, %r3;
	sub.s64 	%rd360, %rd359, %rd358;
	shl.b64 	%rd361, %rd360, 2;
	add.s64 	%rd362, %rd4, %rd361;
	st.global.u32 	[%rd362+12800], %r106;
$L__BB4_39:
	add.s32 	%r1953, %r3, 3520;
	setp.lt.s32 	%p383, %r1953, %r83;
	selp.b32 	%r107, 0, %r83, %p383;
	ld.shared.u32 	%r108, [%r85+14080];
	@%p383 bra 	$L__BB4_41;
	cvt.s64.s32 	%rd363, %r107;
	cvt.u64.u32 	%rd364, %r3;
	sub.s64 	%rd365, %rd364, %rd363;
	shl.b64 	%rd366, %rd365, 2;
	add.s64 	%rd367, %rd3, %rd366;
	st.global.u32 	[%rd367+14080], %r108;
	bra.uni 	$L__BB4_42;
$L__BB4_41:
	cvt.s64.s32 	%rd368, %r107;
	cvt.u64.u32 	%rd369, %r3;
	sub.s64 	%rd370, %rd369, %rd368;
	shl.b64 	%rd371, %rd370, 2;
	add.s64 	%rd372, %rd4, %rd371;
	st.global.u32 	[%rd372+14080], %r108;
$L__BB4_42:
	add.s32 	%r1954, %r3, 3840;
	setp.lt.s32 	%p384, %r1954, %r83;
	selp.b32 	%r109, 0, %r83, %p384;
	ld.shared.u32 	%r110, [%r85+15360];
	@%p384 bra 	$L__BB4_44;
	cvt.s64.s32 	%rd373, %r109;
	cvt.u64.u32 	%rd374, %r3;
	sub.s64 	%rd375, %rd374, %rd373;
	shl.b64 	%rd376, %rd375, 2;
	add.s64 	%rd377, %rd3, %rd376;
	st.global.u32 	[%rd377+15360], %r110;
	bra.uni 	$L__BB4_45;
$L__BB4_44:
	cvt.s64.s32 	%rd378, %r109;
	cvt.u64.u32 	%rd379, %r3;
	sub.s64 	%rd380, %rd379, %rd378;
	shl.b64 	%rd381, %rd380, 2;
	add.s64 	%rd382, %rd4, %rd381;
	st.global.u32 	[%rd382+15360], %r110;
$L__BB4_45:
	add.s32 	%r1955, %r3, 4160;
	setp.lt.s32 	%p385, %r1955, %r83;
	selp.b32 	%r111, 0, %r83, %p385;
	ld.shared.u32 	%r112, [%r85+16640];
	@%p385 bra 	$L__BB4_47;
	cvt.s64.s32 	%rd383, %r111;
	cvt.u64.u32 	%rd384, %r3;
	sub.s64 	%rd385, %rd384, %rd383;
	shl.b64 	%rd386, %rd385, 2;
	add.s64 	%rd387, %rd3, %rd386;
	st.global.u32 	[%rd387+16640], %r112;
	bra.uni 	$L__BB4_48;
$L__BB4_47:
	cvt.s64.s32 	%rd388, %r111;
	cvt.u64.u32 	%rd389, %r3;
	sub.s64 	%rd390, %rd389, %rd388;
	shl.b64 	%rd391, %rd390, 2;
	add.s64 	%rd392, %rd4, %rd391;
	st.global.u32 	[%rd392+16640], %r112;
$L__BB4_48:
	add.s32 	%r1956, %r3, 4480;
	setp.lt.s32 	%p386, %r1956, %r83;
	selp.b32 	%r113, 0, %r83, %p386;
	ld.shared.u32 	%r114, [%r85+17920];
	@%p386 bra 	$L__BB4_50;
	cvt.s64.s32 	%rd393, %r113;
	cvt.u64.u32 	%rd394, %r3;
	sub.s64 	%rd395, %rd394, %rd393;
	shl.b64 	%rd396, %rd395, 2;
	add.s64 	%rd397, %rd3, %rd396;
	st.global.u32 	[%rd397+17920], %r114;
	bra.uni 	$L__BB4_51;
$L__BB4_50:
	cvt.s64.s32 	%rd398, %r113;
	cvt.u64.u32 	%rd399, %r3;
	sub.s64 	%rd400, %rd399, %rd398;
	shl.b64 	%rd401, %rd400, 2;
	add.s64 	%rd402, %rd4, %rd401;
	st.global.u32 	[%rd402+17920], %r114;
$L__BB4_51:
	add.s32 	%r1957, %r3, 4800;
	setp.lt.s32 	%p387, %r1957, %r83;
	selp.b32 	%r115, 0, %r83, %p387;
	ld.shared.u32 	%r116, [%r85+19200];
	@%p387 bra 	$L__BB4_53;
	cvt.s64.s32 	%rd403, %r115;
	cvt.u64.u32 	%rd404, %r3;
	sub.s64 	%rd405, %rd404, %rd403;
	shl.b64 	%rd406, %rd405, 2;
	add.s64 	%rd407, %rd3, %rd406;
	st.global.u32 	[%rd407+19200], %r116;
	bra.uni 	$L__BB4_54;
$L__BB4_53:
	cvt.s64.s32 	%rd408, %r115;
	cvt.u64.u32 	%rd409, %r3;
	sub.s64 	%rd410, %rd409, %rd408;
	shl.b64 	%rd411, %rd410, 2;
	add.s64 	%rd412, %rd4, %rd411;
	st.global.u32 	[%rd412+19200], %r116;
$L__BB4_54:
	or.b32  	%r1958, %r3, 5120;
	setp.lt.s32 	%p388, %r1958, %r83;
	selp.b32 	%r117, 0, %r83, %p388;
	ld.shared.u32 	%r118, [%r85+20480];
	@%p388 bra 	$L__BB4_56;
	cvt.s64.s32 	%rd413, %r117;
	cvt.u64.u32 	%rd414, %r3;
	sub.s64 	%rd415, %rd414, %rd413;
	shl.b64 	%rd416, %rd415, 2;
	add.s64 	%rd417, %rd3, %rd416;
	st.global.u32 	[%rd417+20480], %r118;
	bra.uni 	$L__BB4_57;
$L__BB4_56:
	cvt.s64.s32 	%rd418, %r117;
	cvt.u64.u32 	%rd419, %r3;
	sub.s64 	%rd420, %rd419, %rd418;
	shl.b64 	%rd421, %rd420, 2;
	add.s64 	%rd422, %rd4, %rd421;
	st.global.u32 	[%rd422+20480], %r118;
$L__BB4_57:
	add.s32 	%r1959, %r3, 5440;
	setp.lt.s32 	%p389, %r1959, %r83;
	selp.b32 	%r119, 0, %r83, %p389;
	ld.shared.u32 	%r120, [%r85+21760];
	@%p389 bra 	$L__BB4_59;
	cvt.s64.s32 	%rd423, %r119;
	cvt.u64.u32 	%rd424, %r3;
	sub.s64 	%rd425, %rd424, %rd423;
	shl.b64 	%rd426, %rd425, 2;
	add.s64 	%rd427, %rd3, %rd426;
	st.global.u32 	[%rd427+21760], %r120;
	bra.uni 	$L__BB4_60;
$L__BB4_59:
	cvt.s64.s32 	%rd428, %r119;
	cvt.u64.u32 	%rd429, %r3;
	sub.s64 	%rd430, %rd429, %rd428;
	shl.b64 	%rd431, %rd430, 2;
	add.s64 	%rd432, %rd4, %rd431;
	st.global.u32 	[%rd432+21760], %r120;
$L__BB4_60:
	add.s32 	%r1960, %r3, 5760;
	setp.lt.s32 	%p390, %r1960, %r83;
	selp.b32 	%r121, 0, %r83, %p390;
	ld.shared.u32 	%r122, [%r85+23040];
	@%p390 bra 	$L__BB4_62;
	cvt.s64.s32 	%rd433, %r121;
	cvt.u64.u32 	%rd434, %r3;
	sub.s64 	%rd435, %rd434, %rd433;
	shl.b64 	%rd436, %rd435, 2;
	add.s64 	%rd437, %rd3, %rd436;
	st.global.u32 	[%rd437+23040], %r122;
	bra.uni 	$L__BB4_389;
$L__BB4_62:
	cvt.s64.s32 	%rd438, %r121;
	cvt.u64.u32 	%rd439, %r3;
	sub.s64 	%rd440, %rd439, %rd438;
	shl.b64 	%rd441, %rd440, 2;
	add.s64 	%rd442, %rd4, %rd441;
	st.global.u32 	[%rd442+23040], %r122;
	bra.uni 	$L__BB4_389;
$L__BB4_63:
	mov.u32 	%r123, %tid.x;
	and.b32  	%r1356, %r123, 31;
	and.b32  	%r1357, %r123, 992;
	mul.lo.s32 	%r1358, %r1357, 19;
	or.b32  	%r1359, %r1358, %r1356;
	cvt.s64.s32 	%rd233, %r2;
	cvt.u64.u32 	%rd234, %r1359;
	add.s64 	%rd235, %rd234, %rd233;
	shl.b64 	%rd236, %rd235, 2;
	add.s64 	%rd237, %rd2, %rd236;
	ld.global.u32 	%r1360, [%rd237];
	ld.global.u32 	%r1361, [%rd237+128];
	ld.global.u32 	%r1362, [%rd237+256];
	ld.global.u32 	%r1363, [%rd237+384];
	ld.global.u32 	%r1364, [%rd237+512];
	ld.global.u32 	%r1365, [%rd237+640];
	ld.global.u32 	%r1366, [%rd237+768];
	ld.global.u32 	%r1367, [%rd237+896];
	ld.global.u32 	%r1368, [%rd237+1024];
	ld.global.u32 	%r1369, [%rd237+1152];
	ld.global.u32 	%r1370, [%rd237+1280];
	ld.global.u32 	%r1371, [%rd237+1408];
	ld.global.u32 	%r1372, [%rd237+1536];
	ld.global.u32 	%r1373, [%rd237+1664];
	ld.global.u32 	%r1374, [%rd237+1792];
	ld.global.u32 	%r1375, [%rd237+1920];
	ld.global.u32 	%r1376, [%rd237+2048];
	ld.global.u32 	%r1377, [%rd237+2176];
	ld.global.u32 	%r1378, [%rd237+2304];
	// begin inline asm
	mov.u32 %r1325, %laneid;
	// end inline asm
	shr.u32 	%r125, %r123, 5;
	mad.lo.s32 	%r1379, %r125, 608, %r1325;
	shl.b32 	%r1380, %r1379, 2;
	mov.u32 	%r1381, _ZZN3cub18CUB_300001_SM_10006detail6select23DeviceSelectSweepKernelINS2_10policy_hubIiNS0_8NullTypeEiLb1ELNS0_10SelectImplE2EE10Policy1000EN6thrust24THRUST_300001_SM_1000_NS6detail15normal_iteratorINSA_10device_ptrIiEEEEPS5_NS2_27partition_distinct_output_tISF_SF_EEPiNS0_13ScanTileStateIiLb1EEE7is_evenIiES5_iNS2_19streaming_context_tIiLb0EEELS6_2EEEvT0_T1_T2_T3_T4_T5_T6_T7_iT8_NS1_7vsmem_tEE19static_temp_storage;
	add.s32 	%r1382, %r1381, %r1380;
	st.shared.u32 	[%r1382], %r1360;
	st.shared.u32 	[%r1382+128], %r1361;
	st.shared.u32 	[%r1382+256], %r1362;
	st.shared.u32 	[%r1382+384], %r1363;
	st.shared.u32 	[%r1382+512], %r1364;
	st.shared.u32 	[%r1382+640], %r1365;
	st.shared.u32 	[%r1382+768], %r1366;
	st.shared.u32 	[%r1382+896], %r1367;
	st.shared.u32 	[%r1382+1024], %r1368;
	st.shared.u32 	[%r1382+1152], %r1369;
	st.shared.u32 	[%r1382+1280], %r1370;
	st.shared.u32 	[%r1382+1408], %r1371;
	st.shared.u32 	[%r1382+1536], %r1372;
	st.shared.u32 	[%r1382+1664], %r1373;
	st.shared.u32 	[%r1382+1792], %r1374;
	st.shared.u32 	[%r1382+1920], %r1375;
	st.shared.u32 	[%r1382+2048], %r1376;
	st.shared.u32 	[%r1382+2176], %r1377;
	st.shared.u32 	[%r1382+2304], %r1378;
	bar.warp.sync 	-1;
	mad.lo.s32 	%r1383, %r1325, 72, %r1382;
	ld.shared.u32 	%r126, [%r1383];
	not.b32 	%r1384, %r126;
	ld.shared.u32 	%r127, [%r1383+4];
	not.b32 	%r1385, %r127;
	ld.shared.u32 	%r128, [%r1383+8];
	ld.shared.u32 	%r129, [%r1383+12];
	ld.shared.u32 	%r130, [%r1383+16];
	ld.shared.u32 	%r131, [%r1383+20];
	ld.shared.u32 	%r132, [%r1383+24];
	ld.shared.u32 	%r133, [%r1383+28];
	ld.shared.u32 	%r134, [%r1383+32];
	ld.shared.u32 	%r135, [%r1383+36];
	ld.shared.u32 	%r136, [%r1383+40];
	ld.shared.u32 	%r137, [%r1383+44];
	ld.shared.u32 	%r138, [%r1383+48];
	ld.shared.u32 	%r139, [%r1383+52];
	ld.shared.u32 	%r140, [%r1383+56];
	ld.shared.u32 	%r141, [%r1383+60];
	ld.shared.u32 	%r142, [%r1383+64];
	ld.shared.u32 	%r143, [%r1383+68];
	not.b32 	%r1386, %r143;
	ld.shared.u32 	%r144, [%r1383+72];
	and.b32  	%r145, %r1384, 1;
	and.b32  	%r146, %r1385, 1;
	and.b32  	%r147, %r128, 1;
	xor.b32  	%r148, %r147, 1;
	and.b32  	%r149, %r129, 1;
	xor.b32  	%r150, %r149, 1;
	and.b32  	%r151, %r130, 1;
	xor.b32  	%r152, %r151, 1;
	and.b32  	%r153, %r131, 1;
	xor.b32  	%r154, %r153, 1;
	and.b32  	%r155, %r132, 1;
	xor.b32  	%r156, %r155, 1;
	and.b32  	%r157, %r133, 1;
	xor.b32  	%r158, %r157, 1;
	and.b32  	%r159, %r134, 1;
	xor.b32  	%r160, %r159, 1;
	and.b32  	%r161, %r135, 1;
	xor.b32  	%r162, %r161, 1;
	and.b32  	%r163, %r136, 1;
	xor.b32  	%r164, %r163, 1;
	and.b32  	%r165, %r137, 1;
	xor.b32  	%r166, %r165, 1;
	and.b32  	%r167, %r138, 1;
	xor.b32  	%r168, %r167, 1;
	and.b32  	%r169, %r139, 1;
	xor.b32  	%r170, %r169, 1;
	and.b32  	%r171, %r140, 1;
	xor.b32  	%r172, %r171, 1;
	and.b32  	%r173, %r141, 1;
	xor.b32  	%r1387, %r173, 1;
	and.b32  	%r174, %r142, 1;
	xor.b32  	%r1388, %r174, 1;
	and.b32  	%r175, %r1386, 1;
	and.b32  	%r176, %r144, 1;
	xor.b32  	%r1389, %r176, 1;
	bar.sync 	0;
	add.s32 	%r177, %r146, %r145;
	add.s32 	%r178, %r148, %r177;
	add.s32 	%r1390, %r150, %r178;
	add.s32 	%r179, %r152, %r1390;
	add.s32 	%r180, %r154, %r179;
	add.s32 	%r181, %r156, %r180;
	add.s32 	%r182, %r158, %r181;
	add.s32 	%r183, %r160, %r182;
	add.s32 	%r184, %r162, %r183;
	add.s32 	%r185, %r164, %r184;
	add.s32 	%r186, %r166, %r185;
	add.s32 	%r187, %r168, %r186;
	add.s32 	%r188, %r170, %r187;
	add.s32 	%r189, %r172, %r188;
	add.s32 	%r190, %r1387, %r189;
	add.s32 	%r191, %r1388, %r190;
	add.s32 	%r192, %r175, %r191;
	add.s32 	%r1330, %r1389, %r192;
	mov.b32 	%r1328, 1;
	mov.b32 	%r1353, 0;
	mov.b32 	%r1355, -1;
	// begin inline asm
	{  .reg .s32 r0;  .reg .pred p;  shfl.sync.up.b32 r0|p, %r1330, %r1328, %r1353, %r1355;  @p add.s32 r0, r0, %r1330;  mov.s32 %r1326, r0;}
	// end inline asm
	mov.b32 	%r1334, 2;
	// begin inline asm
	{  .reg .s32 r0;  .reg .pred p;  shfl.sync.up.b32 r0|p, %r1326, %r1334, %r1353, %r1355;  @p add.s32 r0, r0, %r1326;  mov.s32 %r1332, r0;}
	// end inline asm
	mov.b32 	%r1340, 4;
	// begin inline asm
	{  .reg .s32 r0;  .reg .pred p;  shfl.sync.up.b32 r0|p, %r1332, %r1340, %r1353, %r1355;  @p add.s32 r0, r0, %r1332;  mov.s32 %r1338, r0;}
	// end inline asm
	mov.b32 	%r1346, 8;
	// begin inline asm
	{  .reg .s32 r0;  .reg .pred p;  shfl.sync.up.b32 r0|p, %r1338, %r1346, %r1353, %r1355;  @p add.s32 r0, r0, %r1338;  mov.s32 %r1344, r0;}
	// end inline asm
	mov.b32 	%r1352, 16;
	// begin inline asm
	{  .reg .s32 r0;  .reg .pred p;  shfl.sync.up.b32 r0|p, %r1344, %r1352, %r1353, %r1355;  @p add.s32 r0, r0, %r1344;  mov.s32 %r1350, r0;}
	// end inline asm
	setp.ne.s32 	%p264, %r1325, 31;
	@%p264 bra 	$L__BB4_65;
	shl.b32 	%r1391, %r125, 2;
	mov.u32 	%r1392, _ZZN3cub18CUB_300001_SM_10006detail6select23DeviceSelectSweepKernelINS2_10policy_hubIiNS0_8NullTypeEiLb1ELNS0_10SelectImplE2EE10Policy1000EN6thrust24THRUST_300001_SM_1000_NS6detail15normal_iteratorINSA_10device_ptrIiEEEEPS5_NS2_27partition_distinct_output_tISF_SF_EEPiNS0_13ScanTileStateIiLb1EEE7is_evenIiES5_iNS2_19streaming_context_tIiLb0EEELS6_2EEEvT0_T1_T2_T3_T4_T5_T6_T7_iT8_NS1_7vsmem_tEE19static_temp_storage;
	add.s32 	%r1393, %r1392, %r1391;
	st.shared.u32 	[%r1393], %r1350;
$L__BB4_65:
	sub.s32 	%r1394, %r1350, %r1330;
	bar.sync 	0;
	ld.shared.v4.u32 	{%r1395, %r1396, %r1397, %r1398}, [_ZZN3cub18CUB_300001_SM_10006detail6select23DeviceSelectSweepKernelINS2_10policy_hubIiNS0_8NullTypeEiLb1ELNS0_10SelectImplE2EE10Policy1000EN6thrust24THRUST_300001_SM_1000_NS6detail15normal_iteratorINSA_10device_ptrIiEEEEPS5_NS2_27partition_distinct_output_tISF_SF_EEPiNS0_13ScanTileStateIiLb1EEE7is_evenIiES5_iNS2_19streaming_context_tIiLb0EEELS6_2EEEvT0_T1_T2_T3_T4_T5_T6_T7_iT8_NS1_7vsmem_tEE19static_temp_storage];
	add.s32 	%r1399, %r1396, %r1395;
	setp.eq.s32 	%p265, %r125, 2;
	selp.b32 	%r1400, %r1399, %r1395, %p265;
	add.s32 	%r1401, %r1399, %r1397;
	setp.eq.s32 	%p266, %r125, 3;
	selp.b32 	%r1402, %r1401, %r1400, %p266;
	add.s32 	%r1403, %r1401, %r1398;
	setp.eq.s32 	%p267, %r125, 4;
	selp.b32 	%r1404, %r1403, %r1402, %p267;
	ld.shared.v4.u32 	{%r1405, %r1406, %r1407, %r1408}, [_ZZN3cub18CUB_300001_SM_10006detail6select23DeviceSelectSweepKernelINS2_10policy_hubIiNS0_8NullTypeEiLb1ELNS0_10SelectImplE2EE10Policy1000EN6thrust24THRUST_300001_SM_1000_NS6detail15normal_iteratorINSA_10device_ptrIiEEEEPS5_NS2_27partition_distinct_output_tISF_SF_EEPiNS0_13ScanTileStateIiLb1EEE7is_evenIiES5_iNS2_19streaming_context_tIiLb0EEELS6_2EEEvT0_T1_T2_T3_T4_T5_T6_T7_iT8_NS1_7vsmem_tEE19static_temp_storage+16];
	add.s32 	%r1409, %r1403, %r1405;
	setp.eq.s32 	%p268, %r125, 5;
	selp.b32 	%r1410, %r1409, %r1404, %p268;
	add.s32 	%r1411, %r1409, %r1406;
	setp.eq.s32 	%p269, %r125, 6;
	selp.b32 	%r1412, %r1411, %r1410, %p269;
	add.s32 	%r1413, %r1411, %r1407;
	setp.eq.s32 	%p270, %r125, 7;
	selp.b32 	%r1414, %r1413, %r1412, %p270;
	add.s32 	%r1415, %r1413, %r1408;
	setp.eq.s32 	%p271, %r125, 8;
	selp.b32 	%r1416, %r1415, %r1414, %p271;
	ld.shared.v2.u32 	{%r1417, %r1418}, [_ZZN3cub18CUB_300001_SM_10006detail6select23DeviceSelectSweepKernelINS2_10policy_hubIiNS0_8NullTypeEiLb1ELNS0_10SelectImplE2EE10Policy1000EN6thrust24THRUST_300001_SM_1000_NS6detail15normal_iteratorINSA_10device_ptrIiEEEEPS5_NS2_27partition_distinct_output_tISF_SF_EEPiNS0_13ScanTileStateIiLb1EEE7is_evenIiES5_iNS2_19streaming_context_tIiLb0EEELS6_2EEEvT0_T1_T2_T3_T4_T5_T6_T7_iT8_NS1_7vsmem_tEE19static_temp_storage+32];
	add.s32 	%r1419, %r1415, %r1417;
	setp.eq.s32 	%p272, %r125, 9;
	selp.b32 	%r1420, %r1419, %r1416, %p272;
	add.s32 	%r195, %r1419, %r1418;
	setp.gt.u32 	%p273, %r123, 31;
	setp.lt.u32 	%p274, %r123, 32;
	setp.eq.s32 	%p275, %r1325, 0;
	selp.b32 	%r1421, 0, %r1394, %p275;
	add.s32 	%r1974, %r1420, %r1421;
	selp.b32 	%r197, %r1394, %r1974, %p274;
	@%p273 bra 	$L__BB4_81;
	setp.ne.s32 	%p276, %r123, 0;
	mul.wide.s32 	%rd238, %r1961, 8;
	add.s64 	%rd5, %rd1, %rd238;
	@%p276 bra 	$L__BB4_68;
	st.shared.u32 	[_ZZN3cub18CUB_300001_SM_10006detail6select23DeviceSelectSweepKernelINS2_10policy_hubIiNS0_8NullTypeEiLb1ELNS0_10SelectImplE2EE10Policy1000EN6thrust24THRUST_300001_SM_1000_NS6detail15normal_iteratorINSA_10device_ptrIiEEEEPS5_NS2_27partition_distinct_output_tISF_SF_EEPiNS0_13ScanTileStateIiLb1EEE7is_evenIiES5_iNS2_19streaming_context_tIiLb0EEELS6_2EEEvT0_T1_T2_T3_T4_T5_T6_T7_iT8_NS1_7vsmem_tEE19static_temp_storage+76], %r195;
	add.s64 	%rd239, %rd5, 256;
	mov.b32 	%r1422, 100;
	// begin inline asm
	st.relaxed.gpu.v2.u32 [%rd239], {%r1422, %r195};
	// end inline asm
$L__BB4_68:
	not.b32 	%r1428, %r123;
	add.s32 	%r1969, %r1961, %r1428;
	mov.b32 	%r1424, 570;
	// begin inline asm
	nanosleep.u32 %r1424;
	// end inline asm
	mul.wide.s32 	%rd241, %r1969, 8;
	add.s64 	%rd242, %rd1, %rd241;
	add.s64 	%rd240, %rd242, 256;
	// begin inline asm
	ld.relaxed.gpu.v2.u32 {%r1971, %r1963}, [%rd240];
	// end inline asm
	mov.b32 	%r1964, 358;
$L__BB4_69:
	setp.eq.s32 	%p277, %r1971, 99;
	mov.b32 	%r1429, -1;
	vote.sync.any.pred 	%p278, %p277, %r1429;
	not.pred 	%p279, %p278;
	@%p279 bra 	$L__BB4_71;
	shr.u32 	%r207, %r1964, 1;
	mul.lo.s32 	%r1709, %r1961, 16807;
	and.b32  	%r1961, %r1709, 2147483647;
	sub.s32 	%r1710, %r1964, %r207;
	add.s32 	%r1711, %r1710, 1;
	rem.u32 	%r1712, %r1961, %r1711;
	add.s32 	%r1706, %r1712, %r207;
	// begin inline asm
	nanosleep.u32 %r1706;
	// end inline asm
	// begin inline asm
	ld.relaxed.gpu.v2.u32 {%r1971, %r1963}, [%rd240];
	// end inline asm
	mov.u32 	%r1964, %r207;
	bra.uni 	$L__BB4_69;
$L__BB4_71:
	setp.eq.s32 	%p280, %r1971, 101;
	mov.b32 	%r1456, -1;
	vote.sync.ballot.b32 	%r1458, %p280, %r1456;
	// begin inline asm
	mov.u32 %r1431, %lanemask_ge;
	// end inline asm
	and.b32  	%r1459, %r1458, %r1431;
	or.b32  	%r1460, %r1459, -2147483648;
	add.s32 	%r1461, %r1460, -1;
	not.b32 	%r1462, %r1460;
	and.b32  	%r1463, %r1462, %r1461;
	popc.b32 	%r1435, %r1463;
	mov.b32 	%r1434, 1;
	// begin inline asm
	shfl.sync.down.b32 %r1432, %r1963, %r1434, %r1435, %r1456;
	// end inline asm
	setp.lt.s32 	%p282, %r1325, %r1435;
	selp.b32 	%r1464, %r1432, 0, %p282;
	add.s32 	%r1438, %r1464, %r1963;
	mov.b32 	%r1439, 2;
	// begin inline asm
	shfl.sync.down.b32 %r1437, %r1438, %r1439, %r1435, %r1456;
	// end inline asm
	add.s32 	%r212, %r1325, 2;
	setp.gt.s32 	%p283, %r212, %r1435;
	selp.b32 	%r1465, 0, %r1437, %p283;
	add.s32 	%r1443, %r1438, %r1465;
	mov.b32 	%r1444, 4;
	// begin inline asm
	shfl.sync.down.b32 %r1442, %r1443, %r1444, %r1435, %r1456;
	// end inline asm
	add.s32 	%r213, %r1325, 4;
	setp.gt.s32 	%p284, %r213, %r1435;
	selp.b32 	%r1466, 0, %r1442, %p284;
	add.s32 	%r1448, %r1443, %r1466;
	mov.b32 	%r1449, 8;
	// begin inline asm
	shfl.sync.down.b32 %r1447, %r1448, %r1449, %r1435, %r1456;
	// end inline asm
	add.s32 	%r214, %r1325, 8;
	setp.gt.s32 	%p285, %r214, %r1435;
	selp.b32 	%r1467, 0, %r1447, %p285;
	add.s32 	%r1453, %r1448, %r1467;
	mov.b32 	%r1454, 16;
	// begin inline asm
	shfl.sync.down.b32 %r1452, %r1453, %r1454, %r1435, %r1456;
	// end inline asm
	add.s32 	%r215, %r1325, 16;
	setp.gt.s32 	%p286, %r215, %r1435;
	selp.b32 	%r1468, 0, %r1452, %p286;
	add.s32 	%r1967, %r1453, %r1468;
	add.s64 	%rd7, %rd1, 256;
	mov.b32 	%r1965, 358;
$L__BB4_72:
	setp.ne.s32 	%p287, %r1971, 101;
	mov.b32 	%r1469, -1;
	vote.sync.all.pred 	%p288, %p287, %r1469;
	not.pred 	%p289, %p288;
	@%p289 bra 	$L__BB4_77;
	shr.u32 	%r1965, %r1965, 1;
	mul.wide.s32 	%rd252, %r1969, 8;
	add.s64 	%rd253, %rd7, %rd252;
	add.s64 	%rd251, %rd253, -256;
	// begin inline asm
	ld.relaxed.gpu.v2.u32 {%r1971, %r1972}, [%rd251];
	// end inline asm
	mov.u32 	%r1973, %r1965;
$L__BB4_74:
	setp.eq.s32 	%p331, %r1971, 99;
	mov.b32 	%r1660, -1;
	vote.sync.any.pred 	%p332, %p331, %r1660;
	not.pred 	%p333, %p332;
	@%p333 bra 	$L__BB4_76;
	shr.u32 	%r231, %r1973, 1;
	mul.lo.s32 	%r1702, %r1961, 16807;
	and.b32  	%r1961, %r1702, 2147483647;
	sub.s32 	%r1703, %r1973, %r231;
	add.s32 	%r1704, %r1703, 1;
	rem.u32 	%r1705, %r1961, %r1704;
	add.s32 	%r1699, %r1705, %r231;
	// begin inline asm
	nanosleep.u32 %r1699;
	// end inline asm
	// begin inline asm
	ld.relaxed.gpu.v2.u32 {%r1971, %r1972}, [%rd251];
	// end inline asm
	mov.u32 	%r1973, %r231;
	bra.uni 	$L__BB4_74;
$L__BB4_76:
	setp.eq.s32 	%p334, %r1971, 101;
	mov.b32 	%r1686, -1;
	vote.sync.ballot.b32 	%r1687, %p334, %r1686;
	and.b32  	%r1688, %r1687, %r1431;
	or.b32  	%r1689, %r1688, -2147483648;
	add.s32 	%r1690, %r1689, -1;
	not.b32 	%r1691, %r1689;
	and.b32  	%r1692, %r1691, %r1690;
	popc.b32 	%r1665, %r1692;
	mov.b32 	%r1664, 1;
	// begin inline asm
	shfl.sync.down.b32 %r1662, %r1972, %r1664, %r1665, %r1686;
	// end inline asm
	setp.lt.s32 	%p336, %r1325, %r1665;
	selp.b32 	%r1693, %r1662, 0, %p336;
	add.s32 	%r1668, %r1693, %r1972;
	mov.b32 	%r1669, 2;
	// begin inline asm
	shfl.sync.down.b32 %r1667, %r1668, %r1669, %r1665, %r1686;
	// end inline asm
	setp.gt.s32 	%p337, %r212, %r1665;
	selp.b32 	%r1694, 0, %r1667, %p337;
	add.s32 	%r1673, %r1668, %r1694;
	mov.b32 	%r1674, 4;
	// begin inline asm
	shfl.sync.down.b32 %r1672, %r1673, %r1674, %r1665, %r1686;
	// end inline asm
	setp.gt.s32 	%p338, %r213, %r1665;
	selp.b32 	%r1695, 0, %r1672, %p338;
	add.s32 	%r1678, %r1673, %r1695;
	mov.b32 	%r1679, 8;
	// begin inline asm
	shfl.sync.down.b32 %r1677, %r1678, %r1679, %r1665, %r1686;
	// end inline asm
	setp.gt.s32 	%p339, %r214, %r1665;
	selp.b32 	%r1696, 0, %r1677, %p339;
	add.s32 	%r1683, %r1678, %r1696;
	mov.b32 	%r1684, 16;
	// begin inline asm
	shfl.sync.down.b32 %r1682, %r1683, %r1684, %r1665, %r1686;
	// end inline asm
	setp.gt.s32 	%p340, %r215, %r1665;
	selp.b32 	%r1697, 0, %r1682, %p340;
	add.s32 	%r1698, %r1697, %r1967;
	add.s32 	%r1967, %r1698, %r1683;
	add.s32 	%r1969, %r1969, -32;
	bra.uni 	$L__BB4_72;
$L__BB4_77:
	@%p276 bra 	$L__BB4_79;
	add.s32 	%r1472, %r1967, %r195;
	add.s64 	%rd243, %rd5, 256;
	mov.b32 	%r1471, 101;
	// begin inline asm
	st.relaxed.gpu.v2.u32 [%rd243], {%r1471, %r1472};
	// end inline asm
	st.shared.u32 	[_ZZN3cub18CUB_300001_SM_10006detail6select23DeviceSelectSweepKernelINS2_10policy_hubIiNS0_8NullTypeEiLb1ELNS0_10SelectImplE2EE10Policy1000EN6thrust24THRUST_300001_SM_1000_NS6detail15normal_iteratorINSA_10device_ptrIiEEEEPS5_NS2_27partition_distinct_output_tISF_SF_EEPiNS0_13ScanTileStateIiLb1EEE7is_evenIiES5_iNS2_19streaming_context_tIiLb0EEELS6_2EEEvT0_T1_T2_T3_T4_T5_T6_T7_iT8_NS1_7vsmem_tEE19static_temp_storage+68], %r1967;
	st.shared.u32 	[_ZZN3cub18CUB_300001_SM_10006detail6select23DeviceSelectSweepKernelINS2_10policy_hubIiNS0_8NullTypeEiLb1ELNS0_10SelectImplE2EE10Policy1000EN6thrust24THRUST_300001_SM_1000_NS6detail15normal_iteratorINSA_10device_ptrIiEEEEPS5_NS2_27partition_distinct_output_tISF_SF_EEPiNS0_13ScanTileStateIiLb1EEE7is_evenIiES5_iNS2_19streaming_context_tIiLb0EEELS6_2EEEvT0_T1_T2_T3_T4_T5_T6_T7_iT8_NS1_7vsmem_tEE19static_temp_storage+72], %r1472;
$L__BB4_79:
	setp.ne.s32 	%p291, %r1325, 0;
	mov.u32 	%r1974, %r197;
	@%p291 bra 	$L__BB4_81;
	st.shared.u32 	[_ZZN3cub18CUB_300001_SM_10006detail6select23DeviceSelectSweepKernelINS2_10policy_hubIiNS0_8NullTypeEiLb1ELNS0_10SelectImplE2EE10Policy1000EN6thrust24THRUST_300001_SM_1000_NS6detail15normal_iteratorINSA_10device_ptrIiEEEEPS5_NS2_27partition_distinct_output_tISF_SF_EEPiNS0_13ScanTileStateIiLb1EEE7is_evenIiES5_iNS2_19streaming_context_tIiLb0EEELS6_2EEEvT0_T1_T2_T3_T4_T5_T6_T7_iT8_NS1_7vsmem_tEE19static_temp_storage+52], %r1967;
	mov.u32 	%r1974, %r1967;
$L__BB4_81:
	bar.sync 	0;
	setp.eq.s32 	%p292, %r123, 0;
	mov.u32 	%r1473, _ZZN3cub18CUB_300001_SM_10006detail6select23DeviceSelectSweepKernelINS2_10policy_hubIiNS0_8NullTypeEiLb1ELNS0_10SelectImplE2EE10Policy1000EN6thrust24THRUST_300001_SM_1000_NS6detail15normal_iteratorINSA_10device_ptrIiEEEEPS5_NS2_27partition_distinct_output_tISF_SF_EEPiNS0_13ScanTileStateIiLb1EEE7is_evenIiES5_iNS2_19streaming_context_tIiLb0EEELS6_2EEEvT0_T1_T2_T3_T4_T5_T6_T7_iT8_NS1_7vsmem_tEE19static_temp_storage;
	ld.shared.u32 	%r1474, [_ZZN3cub18CUB_300001_SM_10006detail6select23DeviceSelectSweepKernelINS2_10policy_hubIiNS0_8NullTypeEiLb1ELNS0_10SelectImplE2EE10Policy1000EN6thrust24THRUST_300001_SM_1000_NS6detail15normal_iteratorINSA_10device_ptrIiEEEEPS5_NS2_27partition_distinct_output_tISF_SF_EEPiNS0_13ScanTileStateIiLb1EEE7is_evenIiES5_iNS2_19streaming_context_tIiLb0EEELS6_2EEEvT0_T1_T2_T3_T4_T5_T6_T7_iT8_NS1_7vsmem_tEE19static_temp_storage+52];
	selp.b32 	%r1475, 0, %r1474, %p292;
	add.s32 	%r1476, %r1475, %r1974;
	add.s32 	%r1477, %r1476, %r145;
	add.s32 	%r1478, %r177, %r1476;
	add.s32 	%r1479, %r178, %r1476;
	add.s32 	%r1480, %r1479, %r150;
	add.s32 	%r1481, %r179, %r1476;
	add.s32 	%r1482, %r180, %r1476;
	add.s32 	%r1483, %r181, %r1476;
	add.s32 	%r1484, %r182, %r1476;
	add.s32 	%r1485, %r183, %r1476;
	add.s32 	%r1486, %r184, %r1476;
	add.s32 	%r1487, %r185, %r1476;
	add.s32 	%r1488, %r186, %r1476;
	add.s32 	%r1489, %r187, %r1476;
	add.s32 	%r1490, %r188, %r1476;
	add.s32 	%r1491, %r189, %r1476;
	add.s32 	%r1492, %r190, %r1476;
	add.s32 	%r1493, %r191, %r1476;
	add.s32 	%r1494, %r192, %r1476;
	ld.shared.u32 	%r1495, [_ZZN3cub18CUB_300001_SM_10006detail6select23DeviceSelectSweepKernelINS2_10policy_hubIiNS0_8NullTypeEiLb1ELNS0_10SelectImplE2EE10Policy1000EN6thrust24THRUST_300001_SM_1000_NS6detail15normal_iteratorINSA_10device_ptrIiEEEEPS5_NS2_27partition_distinct_output_tISF_SF_EEPiNS0_13ScanTileStateIiLb1EEE7is_evenIiES5_iNS2_19streaming_context_tIiLb0EEELS6_2EEEvT0_T1_T2_T3_T4_T5_T6_T7_iT8_NS1_7vsmem_tEE19static_temp_storage+76];
	ld.shared.u32 	%r1496, [_ZZN3cub18CUB_300001_SM_10006detail6select23DeviceSelectSweepKernelINS2_10policy_hubIiNS0_8NullTypeEiLb1ELNS0_10SelectImplE2EE10Policy1000EN6thrust24THRUST_300001_SM_1000_NS6detail15normal_iteratorINSA_10device_ptrIiEEEEPS5_NS2_27partition_distinct_output_tISF_SF_EEPiNS0_13ScanTileStateIiLb1EEE7is_evenIiES5_iNS2_19streaming_context_tIiLb0EEELS6_2EEEvT0_T1_T2_T3_T4_T5_T6_T7_iT8_NS1_7vsmem_tEE19static_temp_storage+68];
	sub.s32 	%r238, %r2, %r1496;
	bar.sync 	0;
	sub.s32 	%r239, 6080, %r1495;
	mul.lo.s32 	%r1497, %r123, 19;
	add.s32 	%r1498, %r1495, %r1496;
	sub.s32 	%r1499, %r1476, %r1496;
	sub.s32 	%r1500, %r1497, %r1499;
	and.b32  	%r1501, %r126, 1;
	setp.eq.b32 	%p293, %r1501, 1;
	add.s32 	%r1502, %r1499, %r239;
	selp.b32 	%r1503, %r1500, %r1502, %p293;
	shl.b32 	%r1504, %r1503, 2;
	add.s32 	%r1505, %r1473, %r1504;
	st.shared.u32 	[%r1505], %r126;
	sub.s32 	%r1506, %r1496, %r1477;
	add.s32 	%r1507, %r1497, %r1506;
	add.s32 	%r1508, %r1507, 1;
	and.b32  	%r1509, %r127, 1;
	setp.eq.b32 	%p294, %r1509, 1;
	add.s32 	%r1510, %r1502, %r145;
	selp.b32 	%r1511, %r1508, %r1510, %p294;
	shl.b32 	%r1512, %r1511, 2;
	add.s32 	%r1513, %r1473, %r1512;
	st.shared.u32 	[%r1513], %r127;
	sub.s32 	%r1514, %r1496, %r1478;
	add.s32 	%r1515, %r1497, %r1514;
	add.s32 	%r1516, %r1515, 2;
	setp.eq.s32 	%p295, %r147, 0;
	add.s32 	%r1517, %r1510, %r146;
	selp.b32 	%r1518, %r1517, %r1516, %p295;
	shl.b32 	%r1519, %r1518, 2;
	add.s32 	%r1520, %r1473, %r1519;
	st.shared.u32 	[%r1520], %r128;
	sub.s32 	%r1521, %r1496, %r1479;
	add.s32 	%r1522, %r1497, %r1521;
	add.s32 	%r1523, %r1522, 3;
	setp.eq.s32 	%p296, %r149, 0;
	add.s32 	%r1524, %r1517, %r148;
	selp.b32 	%r1525, %r1524, %r1523, %p296;
	shl.b32 	%r1526, %r1525, 2;
	add.s32 	%r1527, %r1473, %r1526;
	st.shared.u32 	[%r1527], %r129;
	sub.s32 	%r1528, %r1496, %r1480;
	add.s32 	%r1529, %r1497, %r1528;
	add.s32 	%r1530, %r1529, 4;
	setp.eq.s32 	%p297, %r151, 0;
	add.s32 	%r1531, %r1524, %r150;
	selp.b32 	%r1532, %r1531, %r1530, %p297;
	shl.b32 	%r1533, %r1532, 2;
	add.s32 	%r1534, %r1473, %r1533;
	st.shared.u32 	[%r1534], %r130;
	sub.s32 	%r1535, %r1496, %r1481;
	add.s32 	%r1536, %r1497, %r1535;
	add.s32 	%r1537, %r1536, 5;
	setp.eq.s32 	%p298, %r153, 0;
	add.s32 	%r1538, %r1531, %r152;
	selp.b32 	%r1539, %r1538, %r1537, %p298;
	shl.b32 	%r1540, %r1539, 2;
	add.s32 	%r1541, %r1473, %r1540;
	st.shared.u32 	[%r1541], %r131;
	sub.s32 	%r1542, %r1496, %r1482;
	add.s32 	%r1543, %r1497, %r1542;
	add.s32 	%r1544, %r1543, 6;
	setp.eq.s32 	%p299, %r155, 0;
	add.s32 	%r1545, %r1538, %r154;
	selp.b32 	%r1546, %r1545, %r1544, %p299;
	shl.b32 	%r1547, %r1546, 2;
	add.s32 	%r1548, %r1473, %r1547;
	st.shared.u32 	[%r1548], %r132;
	sub.s32 	%r1549, %r1496, %r1483;
	add.s32 	%r1550, %r1497, %r1549;
	add.s32 	%r1551, %r1550, 7;
	setp.eq.s32 	%p300, %r157, 0;
	add.s32 	%r1552, %r1545, %r156;
	selp.b32 	%r1553, %r1552, %r1551, %p300;
	shl.b32 	%r1554, %r1553, 2;
	add.s32 	%r1555, %r1473, %r1554;
	st.shared.u32 	[%r1555], %r133;
	sub.s32 	%r1556, %r1496, %r1484;
	add.s32 	%r1557, %r1497, %r1556;
	add.s32 	%r1558, %r1557, 8;
	setp.eq.s32 	%p301, %r159, 0;
	add.s32 	%r1559, %r1552, %r158;
	selp.b32 	%r1560, %r1559, %r1558, %p301;
	shl.b32 	%r1561, %r1560, 2;
	add.s32 	%r1562, %r1473, %r1561;
	st.shared.u32 	[%r1562], %r134;
	sub.s32 	%r1563, %r1496, %r1485;
	add.s32 	%r1564, %r1497, %r1563;
	add.s32 	%r1565, %r1564, 9;
	setp.eq.s32 	%p302, %r161, 0;
	add.s32 	%r1566, %r1559, %r160;
	selp.b32 	%r1567, %r1566, %r1565, %p302;
	shl.b32 	%r1568, %r1567, 2;
	add.s32 	%r1569, %r1473, %r1568;
	st.shared.u32 	[%r1569], %r135;
	sub.s32 	%r1570, %r1496, %r1486;
	add.s32 	%r1571, %r1497, %r1570;
	add.s32 	%r1572, %r1571, 10;
	setp.eq.s32 	%p303, %r163, 0;
	add.s32 	%r1573, %r1566, %r162;
	selp.b32 	%r1574, %r1573, %r1572, %p303;
	shl.b32 	%r1575, %r1574, 2;
	add.s32 	%r1576, %r1473, %r1575;
	st.shared.u32 	[%r1576], %r136;
	sub.s32 	%r1577, %r1496, %r1487;
	add.s32 	%r1578, %r1497, %r1577;
	add.s32 	%r1579, %r1578, 11;
	setp.eq.s32 	%p304, %r165, 0;
	add.s32 	%r1580, %r1573, %r164;
	selp.b32 	%r1581, %r1580, %r1579, %p304;
	shl.b32 	%r1582, %r1581, 2;
	add.s32 	%r1583, %r1473, %r1582;
	st.shared.u32 	[%r1583], %r137;
	sub.s32 	%r1584, %r1496, %r1488;
	add.s32 	%r1585, %r1497, %r1584;
	add.s32 	%r1586, %r1585, 12;
	setp.eq.s32 	%p305, %r167, 0;
	add.s32 	%r1587, %r1580, %r166;
	selp.b32 	%r1588, %r1587, %r1586, %p305;
	shl.b32 	%r1589, %r1588, 2;
	add.s32 	%r1590, %r1473, %r1589;
	st.shared.u32 	[%r1590], %r138;
	sub.s32 	%r1591, %r1496, %r1489;
	add.s32 	%r1592, %r1497, %r1591;
	add.s32 	%r1593, %r1592, 13;
	setp.eq.s32 	%p306, %r169, 0;
	add.s32 	%r1594, %r1587, %r168;
	selp.b32 	%r1595, %r1594, %r1593, %p306;
	shl.b32 	%r1596, %r1595, 2;
	add.s32 	%r1597, %r1473, %r1596;
	st.shared.u32 	[%r1597], %r139;
	sub.s32 	%r1598, %r1496, %r1490;
	add.s32 	%r1599, %r1497, %r1598;
	add.s32 	%r1600, %r1599, 14;
	setp.eq.s32 	%p307, %r171, 0;
	add.s32 	%r1601, %r1594, %r170;
	selp.b32 	%r1602, %r1601, %r1600, %p307;
	shl.b32 	%r1603, %r1602, 2;
	add.s32 	%r1604, %r1473, %r1603;
	st.shared.u32 	[%r1604], %r140;
	sub.s32 	%r1605, %r1496, %r1491;
	add.s32 	%r1606, %r1497, %r1605;
	add.s32 	%r1607, %r1606, 15;
	setp.eq.s32 	%p308, %r173, 0;
	add.s32 	%r1608, %r1601, %r172;
	selp.b32 	%r1609, %r1608, %r1607, %p308;
	shl.b32 	%r1610, %r1609, 2;
	add.s32 	%r1611, %r1473, %r1610;
	st.shared.u32 	[%r1611], %r141;
	sub.s32 	%r1612, %r1496, %r1492;
	add.s32 	%r1613, %r1497, %r1612;
	add.s32 	%r1614, %r1613, 16;
	setp.eq.s32 	%p309, %r174, 0;
	xor.b32  	%r1615, %r173, 1;
	add.s32 	%r1616, %r1608, %r1615;
	selp.b32 	%r1617, %r1616, %r1614, %p309;
	shl.b32 	%r1618, %r1617, 2;
	add.s32 	%r1619, %r1473, %r1618;
	st.shared.u32 	[%r1619], %r142;
	sub.s32 	%r1620, %r1496, %r1493;
	add.s32 	%r1621, %r1497, %r1620;
	add.s32 	%r1622, %r1621, 17;
	and.b32  	%r1623, %r143, 1;
	setp.eq.b32 	%p310, %r1623, 1;
	xor.b32  	%r1624, %r174, 1;
	add.s32 	%r1625, %r1616, %r1624;
	selp.b32 	%r1626, %r1622, %r1625, %p310;
	shl.b32 	%r1627, %r1626, 2;
	add.s32 	%r1628, %r1473, %r1627;
	st.shared.u32 	[%r1628], %r143;
	sub.s32 	%r1629, %r1496, %r1494;
	add.s32 	%r1630, %r1497, %r1629;
	add.s32 	%r1631, %r1630, 18;
	setp.eq.s32 	%p311, %r176, 0;
	add.s32 	%r1632, %r1625, %r175;
	selp.b32 	%r1633, %r1632, %r1631, %p311;
	shl.b32 	%r1634, %r1633, 2;
	add.s32 	%r1635, %r1473, %r1634;
	st.shared.u32 	[%r1635], %r144;
	bar.sync 	0;
	add.s32 	%r1636, %r1498, %r123;
	setp.lt.s32 	%p312, %r123, %r239;
	add.s32 	%r1637, %r1636, -6080;
	shl.b32 	%r1638, %r123, 2;
	add.s32 	%r240, %r1473, %r1638;
	ld.shared.u32 	%r241, [%r240];
	mul.wide.s32 	%rd244, %r1637, 4;
	add.s64 	%rd9, %rd3, %rd244;
	@%p312 bra 	$L__BB4_83;
	st.global.u32 	[%rd9], %r241;
	bra.uni 	$L__BB4_84;
$L__BB4_83:
	add.s32 	%r1639, %r238, %r123;
	mul.wide.s32 	%rd245, %r1639, 4;
	add.s64 	%rd246, %rd4, %rd245;
	st.global.u32 	[%rd246], %r241;
$L__BB4_84:
	add.s32 	%r1640, %r123, 320;
	setp.lt.s32 	%p313, %r1640, %r239;
	ld.shared.u32 	%r242, [%r240+1280];
	cvt.u64.u32 	%rd247, %r123;
	cvt.s64.s32 	%rd248, %r238;
	add.s64 	%rd249, %rd248, %rd247;
	shl.b64 	%rd250, %rd249, 2;
	add.s64 	%rd10, %rd4, %rd250;
	@%p313 bra 	$L__BB4_86;
	st.global.u32 	[%rd9+1280], %r242;
	bra.uni 	$L__BB4_87;
$L__BB4_86:
	st.global.u32 	[%rd10+1280], %r242;
$L__BB4_87:
	add.s32 	%r1641, %r123, 640;
	setp.lt.s32 	%p314, %r1641, %r239;
	ld.shared.u32 	%r243, [%r240+2560];
	@%p314 bra 	$L__BB4_89;
	st.global.u32 	[%rd9+2560], %r243;
	bra.uni 	$L__BB4_90;
$L__BB4_89:
	st.global.u32 	[%rd10+2560], %r243;
$L__BB4_90:
	add.s32 	%r1642, %r123, 960;
	setp.lt.s32 	%p315, %r1642, %r239;
	ld.shared.u32 	%r244, [%r240+3840];
	@%p315 bra 	$L__BB4_92;
	st.global.u32 	[%rd9+3840], %r244;
	bra.uni 	$L__BB4_93;
$L__BB4_92:
	st.global.u32 	[%rd10+3840], %r244;
$L__BB4_93:
	add.s32 	%r1643, %r123, 1280;
	setp.lt.s32 	%p316, %r1643, %r239;
	ld.shared.u32 	%r245, [%r240+5120];
	@%p316 bra 	$L__BB4_95;
	st.global.u32 	[%rd9+5120], %r245;
	bra.uni 	$L__BB4_96;
$L__BB4_95:
	st.global.u32 	[%rd10+5120], %r245;
$L__BB4_96:
	add.s32 	%r1644, %r123, 1600;
	setp.lt.s32 	%p317, %r1644, %r239;
	ld.shared.u32 	%r246, [%r240+6400];
	@%p317 bra 	$L__BB4_98;
	st.global.u32 	[%rd9+6400], %r246;
	bra.uni 	$L__BB4_99;
$L__BB4_98:
	st.global.u32 	[%rd10+6400], %r246;
$L__BB4_99:
	add.s32 	%r1645, %r123, 1920;
	setp.lt.s32 	%p318, %r1645, %r239;
	ld.shared.u32 	%r247, [%r240+7680];
	@%p318 bra 	$L__BB4_101;
	st.global.u32 	[%rd9+7680], %r247;
	bra.uni 	$L__BB4_102;
$L__BB4_101:
	st.global.u32 	[%rd10+7680], %r247;
$L__BB4_102:
	add.s32 	%r1646, %r123, 2240;
	setp.lt.s32 	%p319, %r1646, %r239;
	ld.shared.u32 	%r248, [%r240+8960];
	@%p319 bra 	$L__BB4_104;
	st.global.u32 	[%rd9+8960], %r248;
	bra.uni 	$L__BB4_105;
$L__BB4_104:
	st.global.u32 	[%rd10+8960], %r248;
$L__BB4_105:
	add.s32 	%r1647, %r123, 2560;
	setp.lt.s32 	%p320, %r1647, %r239;
	ld.shared.u32 	%r249, [%r240+10240];
	@%p320 bra 	$L__BB4_107;
	st.global.u32 	[%rd9+10240], %r249;
	bra.uni 	$L__BB4_108;
$L__BB4_107:
	st.global.u32 	[%rd10+10240], %r249;
$L__BB4_108:
	add.s32 	%r1648, %r123, 2880;
	setp.lt.s32 	%p321, %r1648, %r239;
	ld.shared.u32 	%r250, [%r240+11520];
	@%p321 bra 	$L__BB4_110;
	st.global.u32 	[%rd9+11520], %r250;
	bra.uni 	$L__BB4_111;
$L__BB4_110:
	st.global.u32 	[%rd10+11520], %r250;
$L__BB4_111:
	add.s32 	%r1649, %r123, 3200;
	setp.lt.s32 	%p322, %r1649, %r239;
	ld.shared.u32 	%r251, [%r240+12800];
	@%p322 bra 	$L__BB4_113;
	st.global.u32 	[%rd9+12800], %r251;
	bra.uni 	$L__BB4_114;
$L__BB4_113:
	st.global.u32 	[%rd10+12800], %r251;
$L__BB4_114:
	add.s32 	%r1650, %r123, 3520;
	setp.lt.s32 	%p323, %r1650, %r239;
	ld.shared.u32 	%r252, [%r240+14080];
	@%p323 bra 	$L__BB4_116;
	st.global.u32 	[%rd9+14080], %r252;
	bra.uni 	$L__BB4_117;
$L__BB4_116:
	st.global.u32 	[%rd10+14080], %r252;
$L__BB4_117:
	add.s32 	%r1651, %r123, 3840;
	setp.lt.s32 	%p324, %r1651, %r239;
	ld.shared.u32 	%r253, [%r240+15360];
	@%p324 bra 	$L__BB4_119;
	st.global.u32 	[%rd9+15360], %r253;
	bra.uni 	$L__BB4_120;
$L__BB4_119:
	st.global.u32 	[%rd10+15360], %r253;
$L__BB4_120:
	add.s32 	%r1652, %r123, 4160;
	setp.lt.s32 	%p325, %r1652, %r239;
	ld.shared.u32 	%r254, [%r240+16640];
	@%p325 bra 	$L__BB4_122;
	st.global.u32 	[%rd9+16640], %r254;
	bra.uni 	$L__BB4_123;
$L__BB4_122:
	st.global.u32 	[%rd10+16640], %r254;
$L__BB4_123:
	add.s32 	%r1653, %r123, 4480;
	setp.lt.s32 	%p326, %r1653, %r239;
	ld.shared.u32 	%r255, [%r240+17920];
	@%p326 bra 	$L__BB4_125;
	st.global.u32 	[%rd9+17920], %r255;
	bra.uni 	$L__BB4_126;
$L__BB4_125:
	st.global.u32 	[%rd10+17920], %r255;
$L__BB4_126:
	add.s32 	%r1654, %r123, 4800;
	setp.lt.s32 	%p327, %r1654, %r239;
	ld.shared.u32 	%r256, [%r240+19200];
	@%p327 bra 	$L__BB4_128;
	st.global.u32 	[%rd9+19200], %r256;
	bra.uni 	$L__BB4_129;
$L__BB4_128:
	st.global.u32 	[%rd10+19200], %r256;
$L__BB4_129:
	or.b32  	%r1655, %r123, 5120;
	setp.lt.s32 	%p328, %r1655, %r239;
	ld.shared.u32 	%r257, [%r240+20480];
	@%p328 bra 	$L__BB4_131;
	st.global.u32 	[%rd9+20480], %r257;
	bra.uni 	$L__BB4_132;
$L__BB4_131:
	st.global.u32 	[%rd10+20480], %r257;
$L__BB4_132:
	add.s32 	%r1656, %r123, 5440;
	setp.lt.s32 	%p329, %r1656, %r239;
	ld.shared.u32 	%r258, [%r240+21760];
	@%p329 bra 	$L__BB4_134;
	st.global.u32 	[%rd9+21760], %r258;
	bra.uni 	$L__BB4_135;
$L__BB4_134:
	st.global.u32 	[%rd10+21760], %r258;
$L__BB4_135:
	add.s32 	%r1657, %r123, 5760;
	setp.lt.s32 	%p330, %r1657, %r239;
	ld.shared.u32 	%r259, [%r240+23040];
	@%p330 bra 	$L__BB4_137;
	st.global.u32 	[%rd9+23040], %r259;
	bra.uni 	$L__BB4_389;
$L__BB4_137:
	st.global.u32 	[%rd10+23040], %r259;
	bra.uni 	$L__BB4_389;
$L__BB4_138:
	sub.s32 	%r260, %r623, %r2;
	setp.ne.s32 	%p2, %r1961, 0;
	@%p2 bra 	$L__BB4_255;
	mov.u32 	%r261, %tid.x;
	and.b32  	%r1058, %r261, 31;
	and.b32  	%r1059, %r261, 992;
	mul.lo.s32 	%r1060, %r1059, 19;
	or.b32  	%r262, %r1060, %r1058;
	setp.ge.s32 	%p137, %r262, %r260;
	@%p137 bra 	$L__BB4_141;
	add.s32 	%r1061, %r262, %r2;
	mul.wide.u32 	%rd45, %r1061, 4;
	add.s64 	%rd46, %rd2, %rd45;
	ld.global.u32 	%r1975, [%rd46];
$L__BB4_141:
	add.s32 	%r1063, %r262, 32;
	setp.ge.s32 	%p138, %r1063, %r260;
	add.s32 	%r1064, %r262, %r2;
	mul.wide.u32 	%rd47, %r1064, 4;
	add.s64 	%rd11, %rd2, %rd47;
	@%p138 bra 	$L__BB4_143;
	ld.global.u32 	%r1976, [%rd11+128];
$L__BB4_143:
	add.s32 	%r1066, %r262, 64;
	setp.ge.s32 	%p139, %r1066, %r260;
	@%p139 bra 	$L__BB4_145;
	ld.global.u32 	%r1977, [%rd11+256];
$L__BB4_145:
	add.s32 	%r1068, %r262, 96;
	setp.ge.s32 	%p140, %r1068, %r260;
	@%p140 bra 	$L__BB4_147;
	ld.global.u32 	%r1978, [%rd11+384];
$L__BB4_147:
	add.s32 	%r1070, %r262, 128;
	setp.ge.s32 	%p141, %r1070, %r260;
	@%p141 bra 	$L__BB4_149;
	ld.global.u32 	%r1979, [%rd11+512];
$L__BB4_149:
	add.s32 	%r1072, %r262, 160;
	setp.ge.s32 	%p142, %r1072, %r260;
	@%p142 bra 	$L__BB4_151;
	ld.global.u32 	%r1980, [%rd11+640];
$L__BB4_151:
	add.s32 	%r1074, %r262, 192;
	setp.ge.s32 	%p143, %r1074, %r260;
	@%p143 bra 	$L__BB4_153;
	ld.global.u32 	%r1981, [%rd11+768];
$L__BB4_153:
	add.s32 	%r1076, %r262, 224;
	setp.ge.s32 	%p144, %r1076, %r260;
	@%p144 bra 	$L__BB4_155;
	ld.global.u32 	%r1982, [%rd11+896];
$L__BB4_155:
	add.s32 	%r1078, %r262, 256;
	setp.ge.s32 	%p145, %r1078, %r260;
	@%p145 bra 	$L__BB4_157;
	ld.global.u32 	%r1983, [%rd11+1024];
$L__BB4_157:
	add.s32 	%r1080, %r262, 288;
	setp.ge.s32 	%p146, %r1080, %r260;
	@%p146 bra 	$L__BB4_159;
	ld.global.u32 	%r1984, [%rd11+1152];
$L__BB4_159:
	add.s32 	%r1082, %r262, 320;
	setp.ge.s32 	%p147, %r1082, %r260;
	@%p147 bra 	$L__BB4_161;
	ld.global.u32 	%r1985, [%rd11+1280];
$L__BB4_161:
	add.s32 	%r1084, %r262, 352;
	setp.ge.s32 	%p148, %r1084, %r260;
	@%p148 bra 	$L__BB4_163;
	ld.global.u32 	%r1986, [%rd11+1408];
$L__BB4_163:
	add.s32 	%r1086, %r262, 384;
	setp.ge.s32 	%p149, %r1086, %r260;
	@%p149 bra 	$L__BB4_165;
	ld.global.u32 	%r1987, [%rd11+1536];
$L__BB4_165:
	add.s32 	%r1088, %r262, 416;
	setp.ge.s32 	%p150, %r1088, %r260;
	@%p150 bra 	$L__BB4_167;
	ld.global.u32 	%r1988, [%rd11+1664];
$L__BB4_167:
	add.s32 	%r1090, %r262, 448;
	setp.ge.s32 	%p151, %r1090, %r260;
	@%p151 bra 	$L__BB4_169;
	ld.global.u32 	%r1989, [%rd11+1792];
$L__BB4_169:
	add.s32 	%r1092, %r262, 480;
	setp.ge.s32 	%p152, %r1092, %r260;
	@%p152 bra 	$L__BB4_171;
	ld.global.u32 	%r1990, [%rd11+1920];
$L__BB4_171:
	add.s32 	%r1094, %r262, 512;
	setp.ge.s32 	%p153, %r1094, %r260;
	@%p153 bra 	$L__BB4_173;
	ld.global.u32 	%r1991, [%rd11+2048];
$L__BB4_173:
	add.s32 	%r1096, %r262, 544;
	setp.ge.s32 	%p154, %r1096, %r260;
	@%p154 bra 	$L__BB4_175;
	ld.global.u32 	%r1992, [%rd11+2176];
$L__BB4_175:
	add.s32 	%r1098, %r262, 576;
	setp.ge.s32 	%p155, %r1098, %r260;
	@%p155 bra 	$L__BB4_177;
	ld.global.u32 	%r1993, [%rd11+2304];
$L__BB4_177:
	// begin inline asm
	mov.u32 %r1099, %laneid;
	// end inline asm
	shr.u32 	%r302, %r261, 5;
	mad.lo.s32 	%r1130, %r302, 608, %r1099;
	shl.b32 	%r1131, %r1130, 2;
	mov.u32 	%r1132, _ZZN3cub18CUB_300001_SM_10006detail6select23DeviceSelectSweepKernelINS2_10policy_hubIiNS0_8NullTypeEiLb1ELNS0_10SelectImplE2EE10Policy1000EN6thrust24THRUST_300001_SM_1000_NS6detail15normal_iteratorINSA_10device_ptrIiEEEEPS5_NS2_27partition_distinct_output_tISF_SF_EEPiNS0_13ScanTileStateIiLb1EEE7is_evenIiES5_iNS2_19streaming_context_tIiLb0EEELS6_2EEEvT0_T1_T2_T3_T4_T5_T6_T7_iT8_NS1_7vsmem_tEE19static_temp_storage;
	add.s32 	%r1133, %r1132, %r1131;
	st.shared.u32 	[%r1133], %r1975;
	st.shared.u32 	[%r1133+128], %r1976;
	st.shared.u32 	[%r1133+256], %r1977;
	st.shared.u32 	[%r1133+384], %r1978;
	st.shared.u32 	[%r1133+512], %r1979;
	st.shared.u32 	[%r1133+640], %r1980;
	st.shared.u32 	[%r1133+768], %r1981;
	st.shared.u32 	[%r1133+896], %r1982;
	st.shared.u32 	[%r1133+1024], %r1983;
	st.shared.u32 	[%r1133+1152], %r1984;
	st.shared.u32 	[%r1133+1280], %r1985;
	st.shared.u32 	[%r1133+1408], %r1986;
	st.shared.u32 	[%r1133+1536], %r1987;
	st.shared.u32 	[%r1133+1664], %r1988;
	st.shared.u32 	[%r1133+1792], %r1989;
	st.shared.u32 	[%r1133+1920], %r1990;
	st.shared.u32 	[%r1133+2048], %r1991;
	st.shared.u32 	[%r1133+2176], %r1992;
	st.shared.u32 	[%r1133+2304], %r1993;
	bar.warp.sync 	-1;
	mad.lo.s32 	%r1134, %r1099, 72, %r1133;
	ld.shared.u32 	%r303, [%r1134];
	not.b32 	%r1135, %r303;
	ld.shared.u32 	%r304, [%r1134+4];
	not.b32 	%r1136, %r304;
	ld.shared.u32 	%r305, [%r1134+8];
	not.b32 	%r1137, %r305;
	ld.shared.u32 	%r306, [%r1134+12];
	not.b32 	%r1138, %r306;
	ld.shared.u32 	%r307, [%r1134+16];
	not.b32 	%r1139, %r307;
	ld.shared.u32 	%r308, [%r1134+20];
	not.b32 	%r1140, %r308;
	ld.shared.u32 	%r309, [%r1134+24];
	not.b32 	%r1141, %r309;
	ld.shared.u32 	%r310, [%r1134+28];
	not.b32 	%r1142, %r310;
	ld.shared.u32 	%r311, [%r1134+32];
	not.b32 	%r1143, %r311;
	ld.shared.u32 	%r312, [%r1134+36];
	not.b32 	%r1144, %r312;
	ld.shared.u32 	%r313, [%r1134+40];
	not.b32 	%r1145, %r313;
	ld.shared.u32 	%r314, [%r1134+44];
	not.b32 	%r1146, %r314;
	ld.shared.u32 	%r315, [%r1134+48];
	not.b32 	%r1147, %r315;
	ld.shared.u32 	%r316, [%r1134+52];
	not.b32 	%r1148, %r316;
	ld.shared.u32 	%r317, [%r1134+56];
	not.b32 	%r1149, %r317;
	ld.shared.u32 	%r318, [%r1134+60];
	not.b32 	%r1150, %r318;
	ld.shared.u32 	%r319, [%r1134+64];
	not.b32 	%r1151, %r319;
	ld.shared.u32 	%r320, [%r1134+68];
	not.b32 	%r1152, %r320;
	ld.shared.u32 	%r321, [%r1134+72];
	not.b32 	%r1153, %r321;
	mul.lo.s32 	%r322, %r261, 19;
	setp.lt.s32 	%p156, %r322, %r260;
	and.b32  	%r1154, %r1135, 1;
	selp.b32 	%r323, %r1154, 1, %p156;
	add.s32 	%r324, %r322, 1;
	setp.lt.s32 	%p157, %r324, %r260;
	and.b32  	%r1155, %r1136, 1;
	selp.b32 	%r325, %r1155, 1, %p157;
	add.s32 	%r326, %r322, 2;
	setp.lt.s32 	%p158, %r326, %r260;
	and.b32  	%r1156, %r1137, 1;
	selp.b32 	%r327, %r1156, 1, %p158;
	add.s32 	%r328, %r322, 3;
	setp.lt.s32 	%p159, %r328, %r260;
	and.b32  	%r1157, %r1138, 1;
	selp.b32 	%r329, %r1157, 1, %p159;
	add.s32 	%r330, %r322, 4;
	setp.lt.s32 	%p160, %r330, %r260;
	and.b32  	%r1158, %r1139, 1;
	selp.b32 	%r331, %r1158, 1, %p160;
	add.s32 	%r332, %r322, 5;
	setp.lt.s32 	%p161, %r332, %r260;
	and.b32  	%r1159, %r1140, 1;
	selp.b32 	%r333, %r1159, 1, %p161;
	add.s32 	%r334, %r322, 6;
	setp.lt.s32 	%p162, %r334, %r260;
	and.b32  	%r1160, %r1141, 1;
	selp.b32 	%r335, %r1160, 1, %p162;
	add.s32 	%r336, %r322, 7;
	setp.lt.s32 	%p163, %r336, %r260;
	and.b32  	%r1161, %r1142, 1;
	selp.b32 	%r337, %r1161, 1, %p163;
	add.s32 	%r338, %r322, 8;
	setp.lt.s32 	%p164, %r338, %r260;
	and.b32  	%r1162, %r1143, 1;
	selp.b32 	%r339, %r1162, 1, %p164;
	add.s32 	%r340, %r322, 9;
	setp.lt.s32 	%p165, %r340, %r260;
	and.b32  	%r1163, %r1144, 1;
	selp.b32 	%r341, %r1163, 1, %p165;
	add.s32 	%r342, %r322, 10;
	setp.lt.s32 	%p166, %r342, %r260;
	and.b32  	%r1164, %r1145, 1;
	selp.b32 	%r343, %r1164, 1, %p166;
	add.s32 	%r344, %r322, 11;
	setp.lt.s32 	%p167, %r344, %r260;
	and.b32  	%r1165, %r1146, 1;
	selp.b32 	%r345, %r1165, 1, %p167;
	add.s32 	%r346, %r322, 12;
	setp.lt.s32 	%p168, %r346, %r260;
	and.b32  	%r1166, %r1147, 1;
	selp.b32 	%r347, %r1166, 1, %p168;
	add.s32 	%r348, %r322, 13;
	setp.lt.s32 	%p169, %r348, %r260;
	and.b32  	%r1167, %r1148, 1;
	selp.b32 	%r349, %r1167, 1, %p169;
	add.s32 	%r350, %r322, 14;
	setp.lt.s32 	%p170, %r350, %r260;
	and.b32  	%r1168, %r1149, 1;
	selp.b32 	%r351, %r1168, 1, %p170;
	add.s32 	%r352, %r322, 15;
	setp.lt.s32 	%p171, %r352, %r260;
	and.b32  	%r1169, %r1150, 1;
	selp.b32 	%r353, %r1169, 1, %p171;
	add.s32 	%r354, %r322, 16;
	setp.lt.s32 	%p172, %r354, %r260;
	and.b32  	%r1170, %r1151, 1;
	selp.b32 	%r355, %r1170, 1, %p172;
	add.s32 	%r356, %r322, 17;
	setp.lt.s32 	%p173, %r356, %r260;
	and.b32  	%r1171, %r1152, 1;
	selp.b32 	%r357, %r1171, 1, %p173;
	add.s32 	%r358, %r322, 18;
	setp.lt.s32 	%p174, %r358, %r260;
	and.b32  	%r1172, %r1153, 1;
	selp.b32 	%r359, %r1172, 1, %p174;
	bar.sync 	0;
	add.s32 	%r360, %r325, %r323;
	add.s32 	%r361, %r327, %r360;
	add.s32 	%r362, %r329, %r361;
	add.s32 	%r363, %r331, %r362;
	add.s32 	%r364, %r333, %r363;
	add.s32 	%r365, %r335, %r364;
	add.s32 	%r366, %r337, %r365;
	add.s32 	%r367, %r339, %r366;
	add.s32 	%r368, %r341, %r367;
	add.s32 	%r369, %r343, %r368;
	add.s32 	%r370, %r345, %r369;
	add.s32 	%r371, %r347, %r370;
	add.s32 	%r372, %r349, %r371;
	add.s32 	%r373, %r351, %r372;
	add.s32 	%r374, %r353, %r373;
	add.s32 	%r375, %r355, %r374;
	add.s32 	%r376, %r357, %r375;
	add.s32 	%r1104, %r359, %r376;
	mov.b32 	%r1102, 1;
	mov.b32 	%r1127, 0;
	mov.b32 	%r1129, -1;
	// begin inline asm
	{  .reg .s32 r0;  .reg .pred p;  shfl.sync.up.b32 r0|p, %r1104, %r1102, %r1127, %r1129;  @p add.s32 r0, r0, %r1104;  mov.s32 %r1100, r0;}
	// end inline asm
	mov.b32 	%r1108, 2;
	// begin inline asm
	{  .reg .s32 r0;  .reg .pred p;  shfl.sync.up.b32 r0|p, %r1100, %r1108, %r1127, %r1129;  @p add.s32 r0, r0, %r1100;  mov.s32 %r1106, r0;}
	// end inline asm
	mov.b32 	%r1114, 4;
	// begin inline asm
	{  .reg .s32 r0;  .reg .pred p;  shfl.sync.up.b32 r0|p, %r1106, %r1114, %r1127, %r1129;  @p add.s32 r0, r0, %r1106;  mov.s32 %r1112, r0;}
	// end inline asm
	mov.b32 	%r1120, 8;
	// begin inline asm
	{  .reg .s32 r0;  .reg .pred p;  shfl.sync.up.b32 r0|p, %r1112, %r1120, %r1127, %r1129;  @p add.s32 r0, r0, %r1112;  mov.s32 %r1118, r0;}
	// end inline asm
	mov.b32 	%r1126, 16;
	// begin inline asm
	{  .reg .s32 r0;  .reg .pred p;  shfl.sync.up.b32 r0|p, %r1118, %r1126, %r1127, %r1129;  @p add.s32 r0, r0, %r1118;  mov.s32 %r1124, r0;}
	// end inline asm
	setp.ne.s32 	%p175, %r1099, 31;
	@%p175 bra 	$L__BB4_179;
	shl.b32 	%r1173, %r302, 2;
	mov.u32 	%r1174, _ZZN3cub18CUB_300001_SM_10006detail6select23DeviceSelectSweepKernelINS2_10policy_hubIiNS0_8NullTypeEiLb1ELNS0_10SelectImplE2EE10Policy1000EN6thrust24THRUST_300001_SM_1000_NS6detail15normal_iteratorINSA_10device_ptrIiEEEEPS5_NS2_27partition_distinct_output_tISF_SF_EEPiNS0_13ScanTileStateIiLb1EEE7is_evenIiES5_iNS2_19streaming_context_tIiLb0EEELS6_2EEEvT0_T1_T2_T3_T4_T5_T6_T7_iT8_NS1_7vsmem_tEE19static_temp_storage;
	add.s32 	%r1175, %r1174, %r1173;
	st.shared.u32 	[%r1175], %r1124;
$L__BB4_179:
	bar.sync 	0;
	mov.u32 	%r1176, _ZZN3cub18CUB_300001_SM_10006detail6select23DeviceSelectSweepKernelINS2_10policy_hubIiNS0_8NullTypeEiLb1ELNS0_10SelectImplE2EE10Policy1000EN6thrust24THRUST_300001_SM_1000_NS6detail15normal_iteratorINSA_10device_ptrIiEEEEPS5_NS2_27partition_distinct_output_tISF_SF_EEPiNS0_13ScanTileStateIiLb1EEE7is_evenIiES5_iNS2_19streaming_context_tIiLb0EEELS6_2EEEvT0_T1_T2_T3_T4_T5_T6_T7_iT8_NS1_7vsmem_tEE19static_temp_storage;
	ld.shared.v4.u32 	{%r1177, %r1178, %r1179, %r1180}, [_ZZN3cub18CUB_300001_SM_10006detail6select23DeviceSelectSweepKernelINS2_10policy_hubIiNS0_8NullTypeEiLb1ELNS0_10SelectImplE2EE10Policy1000EN6thrust24THRUST_300001_SM_1000_NS6detail15normal_iteratorINSA_10device_ptrIiEEEEPS5_NS2_27partition_distinct_output_tISF_SF_EEPiNS0_13ScanTileStateIiLb1EEE7is_evenIiES5_iNS2_19streaming_context_tIiLb0EEELS6_2EEEvT0_T1_T2_T3_T4_T5_T6_T7_iT8_NS1_7vsmem_tEE19static_temp_storage];
	add.s32 	%r1181, %r1178, %r1177;
	setp.eq.s32 	%p176, %r302, 2;
	selp.b32 	%r1182, %r1181, %r1177, %p176;
	add.s32 	%r1183, %r1181, %r1179;
	setp.eq.s32 	%p177, %r302, 3;
	selp.b32 	%r1184, %r1183, %r1182, %p177;
	add.s32 	%r1185, %r1183, %r1180;
	setp.eq.s32 	%p178, %r302, 4;
	selp.b32 	%r1186, %r1185, %r1184, %p178;
	ld.shared.v4.u32 	{%r1187, %r1188, %r1189, %r1190}, [_ZZN3cub18CUB_300001_SM_10006detail6select23DeviceSelectSweepKernelINS2_10policy_hubIiNS0_8NullTypeEiLb1ELNS0_10SelectImplE2EE10Policy1000EN6thrust24THRUST_300001_SM_1000_NS6detail15normal_iteratorINSA_10device_ptrIiEEEEPS5_NS2_27partition_distinct_output_tISF_SF_EEPiNS0_13ScanTileStateIiLb1EEE7is_evenIiES5_iNS2_19streaming_context_tIiLb0EEELS6_2EEEvT0_T1_T2_T3_T4_T5_T6_T7_iT8_NS1_7vsmem_tEE19static_temp_storage+16];
	add.s32 	%r1191, %r1185, %r1187;
	setp.eq.s32 	%p179, %r302, 5;
	selp.b32 	%r1192, %r1191, %r1186, %p179;
	add.s32 	%r1193, %r1191, %r1188;
	setp.eq.s32 	%p180, %r302, 6;
	selp.b32 	%r1194, %r1193, %r1192, %p180;
	add.s32 	%r1195, %r1193, %r1189;
	setp.eq.s32 	%p181, %r302, 7;
	selp.b32 	%r1196, %r1195, %r1194, %p181;
	add.s32 	%r1197, %r1195, %r1190;
	setp.eq.s32 	%p182, %r302, 8;
	selp.b32 	%r1198, %r1197, %r1196, %p182;
	ld.shared.v2.u32 	{%r1199, %r1200}, [_ZZN3cub18CUB_300001_SM_10006detail6select23DeviceSelectSweepKernelINS2_10policy_hubIiNS0_8NullTypeEiLb1ELNS0_10SelectImplE2EE10Policy1000EN6thrust24THRUST_300001_SM_1000_NS6detail15normal_iteratorINSA_10device_ptrIiEEEEPS5_NS2_27partition_distinct_output_tISF_SF_EEPiNS0_13ScanTileStateIiLb1EEE7is_evenIiES5_iNS2_19streaming_context_tIiLb0EEELS6_2EEEvT0_T1_T2_T3_T4_T5_T6_T7_iT8_NS1_7vsmem_tEE19static_temp_storage+32];
	add.s32 	%r1201, %r1197, %r1199;
	setp.eq.s32 	%p183, %r302, 9;
	selp.b32 	%r1202, %r1201, %r1198, %p183;
	setp.lt.u32 	%p184, %r261, 32;
	selp.b32 	%r1203, 0, %r1202, %p184;
	setp.eq.s32 	%p185, %r1099, 0;
	sub.s32 	%r1204, %r1124, %r1104;
	selp.b32 	%r1205, 0, %r1204, %p185;
	add.s32 	%r1206, %r1203, %r1205;
	add.s32 	%r1207, %r1206, %r323;
	add.s32 	%r1208, %r360, %r1206;
	add.s32 	%r1209, %r361, %r1206;
	add.s32 	%r1210, %r362, %r1206;
	add.s32 	%r1211, %r363, %r1206;
	add.s32 	%r1212, %r364, %r1206;
	add.s32 	%r1213, %r365, %r1206;
	add.s32 	%r1214, %r366, %r1206;
	add.s32 	%r1215, %r367, %r1206;
	add.s32 	%r1216, %r368, %r1206;
	add.s32 	%r1217, %r369, %r1206;
	add.s32 	%r1218, %r370, %r1206;
	add.s32 	%r1219, %r371, %r1206;
	add.s32 	%r1220, %r372, %r1206;
	add.s32 	%r1221, %r373, %r1206;
	add.s32 	%r1222, %r374, %r1206;
	add.s32 	%r1223, %r375, %r1206;
	add.s32 	%r1224, %r376, %r1206;
	add.s32 	%r1225, %r260, %r1200;
	add.s32 	%r1226, %r1225, %r1201;
	add.s32 	%r2027, %r1226, -6080;
	bar.sync 	0;
	sub.s32 	%r380, %r260, %r2027;
	sub.s32 	%r1227, %r322, %r1206;
	setp.eq.s32 	%p186, %r323, 0;
	add.s32 	%r1228, %r1206, %r380;
	selp.b32 	%r1229, %r1227, %r1228, %p186;
	shl.b32 	%r1230, %r1229, 2;
	add.s32 	%r1231, %r1176, %r1230;
	st.shared.u32 	[%r1231], %r303;
	sub.s32 	%r1232, %r324, %r1207;
	setp.eq.s32 	%p187, %r325, 0;
	add.s32 	%r1233, %r1228, %r323;
	selp.b32 	%r1234, %r1232, %r1233, %p187;
	shl.b32 	%r1235, %r1234, 2;
	add.s32 	%r1236, %r1176, %r1235;
	st.shared.u32 	[%r1236], %r304;
	sub.s32 	%r1237, %r326, %r1208;
	setp.eq.s32 	%p188, %r327, 0;
	add.s32 	%r1238, %r1233, %r325;
	selp.b32 	%r1239, %r1237, %r1238, %p188;
	shl.b32 	%r1240, %r1239, 2;
	add.s32 	%r1241, %r1176, %r1240;
	st.shared.u32 	[%r1241], %r305;
	sub.s32 	%r1242, %r328, %r1209;
	setp.eq.s32 	%p189, %r329, 0;
	add.s32 	%r1243, %r1238, %r327;
	selp.b32 	%r1244, %r1242, %r1243, %p189;
	shl.b32 	%r1245, %r1244, 2;
	add.s32 	%r1246, %r1176, %r1245;
	st.shared.u32 	[%r1246], %r306;
	sub.s32 	%r1247, %r330, %r1210;
	setp.eq.s32 	%p190, %r331, 0;
	add.s32 	%r1248, %r1243, %r329;
	selp.b32 	%r1249, %r1247, %r1248, %p190;
	shl.b32 	%r1250, %r1249, 2;
	add.s32 	%r1251, %r1176, %r1250;
	st.shared.u32 	[%r1251], %r307;
	sub.s32 	%r1252, %r332, %r1211;
	setp.eq.s32 	%p191, %r333, 0;
	add.s32 	%r1253, %r1248, %r331;
	selp.b32 	%r1254, %r1252, %r1253, %p191;
	shl.b32 	%r1255, %r1254, 2;
	add.s32 	%r1256, %r1176, %r1255;
	st.shared.u32 	[%r1256], %r308;
	sub.s32 	%r1257, %r334, %r1212;
	setp.eq.s32 	%p192, %r335, 0;
	add.s32 	%r1258, %r1253, %r333;
	selp.b32 	%r1259, %r1257, %r1258, %p192;
	shl.b32 	%r1260, %r1259, 2;
	add.s32 	%r1261, %r1176, %r1260;
	st.shared.u32 	[%r1261], %r309;
	sub.s32 	%r1262, %r336, %r1213;
	setp.eq.s32 	%p193, %r337, 0;
	add.s32 	%r1263, %r1258, %r335;
	selp.b32 	%r1264, %r1262, %r1263, %p193;
	shl.b32 	%r1265, %r1264, 2;
	add.s32 	%r1266, %r1176, %r1265;
	st.shared.u32 	[%r1266], %r310;
	sub.s32 	%r1267, %r338, %r1214;
	setp.eq.s32 	%p194, %r339, 0;
	add.s32 	%r1268, %r1263, %r337;
	selp.b32 	%r1269, %r1267, %r1268, %p194;
	shl.b32 	%r1270, %r1269, 2;
	add.s32 	%r1271, %r1176, %r1270;
	st.shared.u32 	[%r1271], %r311;
	sub.s32 	%r1272, %r340, %r1215;
	setp.eq.s32 	%p195, %r341, 0;
	add.s32 	%r1273, %r1268, %r339;
	selp.b32 	%r1274, %r1272, %r1273, %p195;
	shl.b32 	%r1275, %r1274, 2;
	add.s32 	%r1276, %r1176, %r1275;
	st.shared.u32 	[%r1276], %r312;
	sub.s32 	%r1277, %r342, %r1216;
	setp.eq.s32 	%p196, %r343, 0;
	add.s32 	%r1278, %r1273, %r341;
	selp.b32 	%r1279, %r1277, %r1278, %p196;
	shl.b32 	%r1280, %r1279, 2;
	add.s32 	%r1281, %r1176, %r1280;
	st.shared.u32 	[%r1281], %r313;
	sub.s32 	%r1282, %r344, %r1217;
	setp.eq.s32 	%p197, %r345, 0;
	add.s32 	%r1283, %r1278, %r343;
	selp.b32 	%r1284, %r1282, %r1283, %p197;
	shl.b32 	%r1285, %r1284, 2;
	add.s32 	%r1286, %r1176, %r1285;
	st.shared.u32 	[%r1286], %r314;
	sub.s32 	%r1287, %r346, %r1218;
	setp.eq.s32 	%p198, %r347, 0;
	add.s32 	%r1288, %r1283, %r345;
	selp.b32 	%r1289, %r1287, %r1288, %p198;
	shl.b32 	%r1290, %r1289, 2;
	add.s32 	%r1291, %r1176, %r1290;
	st.shared.u32 	[%r1291], %r315;
	sub.s32 	%r1292, %r348, %r1219;
	setp.eq.s32 	%p199, %r349, 0;
	add.s32 	%r1293, %r1288, %r347;
	selp.b32 	%r1294, %r1292, %r1293, %p199;
	shl.b32 	%r1295, %r1294, 2;
	add.s32 	%r1296, %r1176, %r1295;
	st.shared.u32 	[%r1296], %r316;
	sub.s32 	%r1297, %r350, %r1220;
	setp.eq.s32 	%p200, %r351, 0;
	add.s32 	%r1298, %r1293, %r349;
	selp.b32 	%r1299, %r1297, %r1298, %p200;
	shl.b32 	%r1300, %r1299, 2;
	add.s32 	%r1301, %r1176, %r1300;
	st.shared.u32 	[%r1301], %r317;
	sub.s32 	%r1302, %r352, %r1221;
	setp.eq.s32 	%p201, %r353, 0;
	add.s32 	%r1303, %r1298, %r351;
	selp.b32 	%r1304, %r1302, %r1303, %p201;
	shl.b32 	%r1305, %r1304, 2;
	add.s32 	%r1306, %r1176, %r1305;
	st.shared.u32 	[%r1306], %r318;
	sub.s32 	%r1307, %r354, %r1222;
	setp.eq.s32 	%p202, %r355, 0;
	add.s32 	%r1308, %r1303, %r353;
	selp.b32 	%r1309, %r1307, %r1308, %p202;
	shl.b32 	%r1310, %r1309, 2;
	add.s32 	%r1311, %r1176, %r1310;
	st.shared.u32 	[%r1311], %r319;
	sub.s32 	%r1312, %r356, %r1223;
	setp.eq.s32 	%p203, %r357, 0;
	add.s32 	%r1313, %r1308, %r355;
	selp.b32 	%r1314, %r1312, %r1313, %p203;
	shl.b32 	%r1315, %r1314, 2;
	add.s32 	%r1316, %r1176, %r1315;
	st.shared.u32 	[%r1316], %r320;
	sub.s32 	%r1317, %r358, %r1224;
	setp.eq.s32 	%p204, %r359, 0;
	add.s32 	%r1318, %r1313, %r357;
	selp.b32 	%r1319, %r1317, %r1318, %p204;
	shl.b32 	%r1320, %r1319, 2;
	add.s32 	%r1321, %r1176, %r1320;
	st.shared.u32 	[%r1321], %r321;
	bar.sync 	0;
	setp.lt.s32 	%p205, %r261, %r380;
	selp.b32 	%r1322, 0, %r380, %p205;
	sub.s32 	%r381, %r261, %r1322;
	shl.b32 	%r1323, %r261, 2;
	add.s32 	%r382, %r1176, %r1323;
	ld.shared.u32 	%r383, [%r382];
	setp.ge.s32 	%p206, %r261, %r260;
	@%p206 bra 	$L__BB4_183;
	setp.lt.s32 	%p207, %r261, %r380;
	@%p207 bra 	$L__BB4_182;
	mul.wide.s32 	%rd48, %r381, 4;
	add.s64 	%rd49, %rd3, %rd48;
	st.global.u32 	[%rd49], %r383;
	bra.uni 	$L__BB4_183;
$L__BB4_182:
	mul.wide.s32 	%rd50, %r381, 4;
	add.s64 	%rd51, %rd4, %rd50;
	st.global.u32 	[%rd51], %r383;
$L__BB4_183:
	add.s32 	%r384, %r261, 320;
	setp.lt.s32 	%p208, %r384, %r380;
	selp.b32 	%r385, 0, %r380, %p208;
	ld.shared.u32 	%r386, [%r382+1280];
	setp.ge.s32 	%p209, %r384, %r260;
	@%p209 bra 	$L__BB4_187;
	setp.lt.s32 	%p210, %r384, %r380;
	@%p210 bra 	$L__BB4_186;
	cvt.s64.s32 	%rd52, %r385;
	cvt.u64.u32 	%rd53, %r261;
	sub.s64 	%rd54, %rd53, %rd52;
	shl.b64 	%rd55, %rd54, 2;
	add.s64 	%rd56, %rd3, %rd55;
	st.global.u32 	[%rd56+1280], %r386;
	bra.uni 	$L__BB4_187;
$L__BB4_186:
	cvt.s64.s32 	%rd57, %r385;
	cvt.u64.u32 	%rd58, %r261;
	sub.s64 	%rd59, %rd58, %rd57;
	shl.b64 	%rd60, %rd59, 2;
	add.s64 	%rd61, %rd4, %rd60;
	st.global.u32 	[%rd61+1280], %r386;
$L__BB4_187:
	add.s32 	%r387, %r261, 640;
	setp.lt.s32 	%p211, %r387, %r380;
	selp.b32 	%r388, 0, %r380, %p211;
	ld.shared.u32 	%r389, [%r382+2560];
	setp.ge.s32 	%p212, %r387, %r260;
	@%p212 bra 	$L__BB4_191;
	setp.lt.s32 	%p213, %r387, %r380;
	@%p213 bra 	$L__BB4_190;
	cvt.s64.s32 	%rd62, %r388;
	cvt.u64.u32 	%rd63, %r261;
	sub.s64 	%rd64, %rd63, %rd62;
	shl.b64 	%rd65, %rd64, 2;
	add.s64 	%rd66, %rd3, %rd65;
	st.global.u32 	[%rd66+2560], %r389;
	bra.uni 	$L__BB4_191;
$L__BB4_190:
	cvt.s64.s32 	%rd67, %r388;
	cvt.u64.u32 	%rd68, %r261;
	sub.s64 	%rd69, %rd68, %rd67;
	shl.b64 	%rd70, %rd69, 2;
	add.s64 	%rd71, %rd4, %rd70;
	st.global.u32 	[%rd71+2560], %r389;
$L__BB4_191:
	add.s32 	%r390, %r261, 960;
	setp.lt.s32 	%p214, %r390, %r380;
	selp.b32 	%r391, 0, %r380, %p214;
	ld.shared.u32 	%r392, [%r382+3840];
	setp.ge.s32 	%p215, %r390, %r260;
	@%p215 bra 	$L__BB4_195;
	setp.lt.s32 	%p216, %r390, %r380;
	@%p216 bra 	$L__BB4_194;
	cvt.s64.s32 	%rd72, %r391;
	cvt.u64.u32 	%rd73, %r261;
	sub.s64 	%rd74, %rd73, %rd72;
	shl.b64 	%rd75, %rd74, 2;
	add.s64 	%rd76, %rd3, %rd75;
	st.global.u32 	[%rd76+3840], %r392;
	bra.uni 	$L__BB4_195;
$L__BB4_194:
	cvt.s64.s32 	%rd77, %r391;
	cvt.u64.u32 	%rd78, %r261;
	sub.s64 	%rd79, %rd78, %rd77;
	shl.b64 	%rd80, %rd79, 2;
	add.s64 	%rd81, %rd4, %rd80;
	st.global.u32 	[%rd81+3840], %r392;
$L__BB4_195:
	add.s32 	%r393, %r261, 1280;
	setp.lt.s32 	%p217, %r393, %r380;
	selp.b32 	%r394, 0, %r380, %p217;
	ld.shared.u32 	%r395, [%r382+5120];
	setp.ge.s32 	%p218, %r393, %r260;
	@%p218 bra 	$L__BB4_199;
	setp.lt.s32 	%p219, %r393, %r380;
	@%p219 bra 	$L__BB4_198;
	cvt.s64.s32 	%rd82, %r394;
	cvt.u64.u32 	%rd83, %r261;
	sub.s64 	%rd84, %rd83, %rd82;
	shl.b64 	%rd85, %rd84, 2;
	add.s64 	%rd86, %rd3, %rd85;
	st.global.u32 	[%rd86+5120], %r395;
	bra.uni 	$L__BB4_199;
$L__BB4_198:
	cvt.s64.s32 	%rd87, %r394;
	cvt.u64.u32 	%rd88, %r261;
	sub.s64 	%rd89, %rd88, %rd87;
	shl.b64 	%rd90, %rd89, 2;
	add.s64 	%rd91, %rd4, %rd90;
	st.global.u32 	[%rd91+5120], %r395;
$L__BB4_199:
	add.s32 	%r396, %r261, 1600;
	setp.lt.s32 	%p220, %r396, %r380;
	selp.b32 	%r397, 0, %r380, %p220;
	ld.shared.u32 	%r398, [%r382+6400];
	setp.ge.s32 	%p221, %r396, %r260;
	@%p221 bra 	$L__BB4_203;
	setp.lt.s32 	%p222, %r396, %r380;
	@%p222 bra 	$L__BB4_202;
	cvt.s64.s32 	%rd92, %r397;
	cvt.u64.u32 	%rd93, %r261;
	sub.s64 	%rd94, %rd93, %rd92;
	shl.b64 	%rd95, %rd94, 2;
	add.s64 	%rd96, %rd3, %rd95;
	st.global.u32 	[%rd96+6400], %r398;
	bra.uni 	$L__BB4_203;
$L__BB4_202:
	cvt.s64.s32 	%rd97, %r397;
	cvt.u64.u32 	%rd98, %r261;
	sub.s64 	%rd99, %rd98, %rd97;
	shl.b64 	%rd100, %rd99, 2;
	add.s64 	%rd101, %rd4, %rd100;
	st.global.u32 	[%rd101+6400], %r398;
$L__BB4_203:
	add.s32 	%r399, %r261, 1920;
	setp.lt.s32 	%p223, %r399, %r380;
	selp.b32 	%r400, 0, %r380, %p223;
	ld.shared.u32 	%r401, [%r382+7680];
	setp.ge.s32 	%p224, %r399, %r260;
	@%p224 bra 	$L__BB4_207;
	setp.lt.s32 	%p225, %r399, %r380;
	@%p225 bra 	$L__BB4_206;
	cvt.s64.s32 	%rd102, %r400;
	cvt.u64.u32 	%rd103, %r261;
	sub.s64 	%rd104, %rd103, %rd102;
	shl.b64 	%rd105, %rd104, 2;
	add.s64 	%rd106, %rd3, %rd105;
	st.global.u32 	[%rd106+7680], %r401;
	bra.uni 	$L__BB4_207;
$L__BB4_206:
	cvt.s64.s32 	%rd107, %r400;
	cvt.u64.u32 	%rd108, %r261;
	sub.s64 	%rd109, %rd108, %rd107;
	shl.b64 	%rd110, %rd109, 2;
	add.s64 	%rd111, %rd4, %rd110;
	st.global.u32 	[%rd111+7680], %r401;
$L__BB4_207:
	add.s32 	%r402, %r261, 2240;
	setp.lt.s32 	%p226, %r402, %r380;
	selp.b32 	%r403, 0, %r380, %p226;
	ld.shared.u32 	%r404, [%r382+8960];
	setp.ge.s32 	%p227, %r402, %r260;
	@%p227 bra 	$L__BB4_211;
	setp.lt.s32 	%p228, %r402, %r380;
	@%p228 bra 	$L__BB4_210;
	cvt.s64.s32 	%rd112, %r403;
	cvt.u64.u32 	%rd113, %r261;
	sub.s64 	%rd114, %rd113, %rd112;
	shl.b64 	%rd115, %rd114, 2;
	add.s64 	%rd116, %rd3, %rd115;
	st.global.u32 	[%rd116+8960], %r404;
	bra.uni 	$L__BB4_211;
$L__BB4_210:
	cvt.s64.s32 	%rd117, %r403;
	cvt.u64.u32 	%rd118, %r261;
	sub.s64 	%rd119, %rd118, %rd117;
	shl.b64 	%rd120, %rd119, 2;
	add.s64 	%rd121, %rd4, %rd120;
	st.global.u32 	[%rd121+8960], %r404;
$L__BB4_211:
	add.s32 	%r405, %r261, 2560;
	setp.lt.s32 	%p229, %r405, %r380;
	selp.b32 	%r406, 0, %r380, %p229;
	ld.shared.u32 	%r407, [%r382+10240];
	setp.ge.s32 	%p230, %r405, %r260;
	@%p230 bra 	$L__BB4_215;
	setp.lt.s32 	%p231, %r405, %r380;
	@%p231 bra 	$L__BB4_214;
	cvt.s64.s32 	%rd122, %r406;
	cvt.u64.u32 	%rd123, %r261;
	sub.s64 	%rd124, %rd123, %rd122;
	shl.b64 	%rd125, %rd124, 2;
	add.s64 	%rd126, %rd3, %rd125;
	st.global.u32 	[%rd126+10240], %r407;
	bra.uni 	$L__BB4_215;
$L__BB4_214:
	cvt.s64.s32 	%rd127, %r406;
	cvt.u64.u32 	%rd128, %r261;
	sub.s64 	%rd129, %rd128, %rd127;
	shl.b64 	%rd130, %rd129, 2;
	add.s64 	%rd131, %rd4, %rd130;
	st.global.u32 	[%rd131+10240], %r407;
$L__BB4_215:
	add.s32 	%r408, %r261, 2880;
	setp.lt.s32 	%p232, %r408, %r380;
	selp.b32 	%r409, 0, %r380, %p232;
	ld.shared.u32 	%r410, [%r382+11520];
	setp.ge.s32 	%p233, %r408, %r260;
	@%p233 bra 	$L__BB4_219;
	setp.lt.s32 	%p234, %r408, %r380;
	@%p234 bra 	$L__BB4_218;
	cvt.s64.s32 	%rd132, %r409;
	cvt.u64.u32 	%rd133, %r261;
	sub.s64 	%rd134, %rd133, %rd132;
	shl.b64 	%rd135, %rd134, 2;
	add.s64 	%rd136, %rd3, %rd135;
	st.global.u32 	[%rd136+11520], %r410;
	bra.uni 	$L__BB4_219;
$L__BB4_218:
	cvt.s64.s32 	%rd137, %r409;
	cvt.u64.u32 	%rd138, %r261;
	sub.s64 	%rd139, %rd138, %rd137;
	shl.b64 	%rd140, %rd139, 2;
	add.s64 	%rd141, %rd4, %rd140;
	st.global.u32 	[%rd141+11520], %r410;
$L__BB4_219:
	add.s32 	%r411, %r261, 3200;
	setp.lt.s32 	%p235, %r411, %r380;
	selp.b32 	%r412, 0, %r380, %p235;
	ld.shared.u32 	%r413, [%r382+12800];
	setp.ge.s32 	%p236, %r411, %r260;
	@%p236 bra 	$L__BB4_223;
	setp.lt.s32 	%p237, %r411, %r380;
	@%p237 bra 	$L__BB4_222;
	cvt.s64.s32 	%rd142, %r412;
	cvt.u64.u32 	%rd143, %r261;
	sub.s64 	%rd144, %rd143, %rd142;
	shl.b64 	%rd145, %rd144, 2;
	add.s64 	%rd146, %rd3, %rd145;
	st.global.u32 	[%rd146+12800], %r413;
	bra.uni 	$L__BB4_223;
$L__BB4_222:
	cvt.s64.s32 	%rd147, %r412;
	cvt.u64.u32 	%rd148, %r261;
	sub.s64 	%rd149, %rd148, %rd147;
	shl.b64 	%rd150, %rd149, 2;
	add.s64 	%rd151, %rd4, %rd150;
	st.global.u32 	[%rd151+12800], %r413;
$L__BB4_223:
	add.s32 	%r414, %r261, 3520;
	setp.lt.s32 	%p238, %r414, %r380;
	selp.b32 	%r415, 0, %r380, %p238;
	ld.shared.u32 	%r416, [%r382+14080];
	setp.ge.s32 	%p239, %r414, %r260;
	@%p239 bra 	$L__BB4_227;
	setp.lt.s32 	%p240, %r414, %r380;
	@%p240 bra 	$L__BB4_226;
	cvt.s64.s32 	%rd152, %r415;
	cvt.u64.u32 	%rd153, %r261;
	sub.s64 	%rd154, %rd153, %rd152;
	shl.b64 	%rd155, %rd154, 2;
	add.s64 	%rd156, %rd3, %rd155;
	st.global.u32 	[%rd156+14080], %r416;
	bra.uni 	$L__BB4_227;
$L__BB4_226:
	cvt.s64.s32 	%rd157, %r415;
	cvt.u64.u32 	%rd158, %r261;
	sub.s64 	%rd159, %rd158, %rd157;
	shl.b64 	%rd160, %rd159, 2;
	add.s64 	%rd161, %rd4, %rd160;
	st.global.u32 	[%rd161+14080], %r416;
$L__BB4_227:
	add.s32 	%r417, %r261, 3840;
	setp.lt.s32 	%p241, %r417, %r380;
	selp.b32 	%r418, 0, %r380, %p241;
	ld.shared.u32 	%r419, [%r382+15360];
	setp.ge.s32 	%p242, %r417, %r260;
	@%p242 bra 	$L__BB4_231;
	setp.lt.s32 	%p243, %r417, %r380;
	@%p243 bra 	$L__BB4_230;
	cvt.s64.s32 	%rd162, %r418;
	cvt.u64.u32 	%rd163, %r261;
	sub.s64 	%rd164, %rd163, %rd162;
	shl.b64 	%rd165, %rd164, 2;
	add.s64 	%rd166, %rd3, %rd165;
	st.global.u32 	[%rd166+15360], %r419;
	bra.uni 	$L__BB4_231;
$L__BB4_230:
	cvt.s64.s32 	%rd167, %r418;
	cvt.u64.u32 	%rd168, %r261;
	sub.s64 	%rd169, %rd168, %rd167;
	shl.b64 	%rd170, %rd169, 2;
	add.s64 	%rd171, %rd4, %rd170;
	st.global.u32 	[%rd171+15360], %r419;
$L__BB4_231:
	add.s32 	%r420, %r261, 4160;
	setp.lt.s32 	%p244, %r420, %r380;
	selp.b32 	%r421, 0, %r380, %p244;
	ld.shared.u32 	%r422, [%r382+16640];
	setp.ge.s32 	%p245, %r420, %r260;
	@%p245 bra 	$L__BB4_235;
	setp.lt.s32 	%p246, %r420, %r380;
	@%p246 bra 	$L__BB4_234;
	cvt.s64.s32 	%rd172, %r421;
	cvt.u64.u32 	%rd173, %r261;
	sub.s64 	%rd174, %rd173, %rd172;
	shl.b64 	%rd175, %rd174, 2;
	add.s64 	%rd176, %rd3, %rd175;
	st.global.u32 	[%rd176+16640], %r422;
	bra.uni 	$L__BB4_235;
$L__BB4_234:
	cvt.s64.s32 	%rd177, %r421;
	cvt.u64.u32 	%rd178, %r261;
	sub.s64 	%rd179, %rd178, %rd177;
	shl.b64 	%rd180, %rd179, 2;
	add.s64 	%rd181, %rd4, %rd180;
	st.global.u32 	[%rd181+16640], %r422;
$L__BB4_235:
	add.s32 	%r423, %r261, 4480;
	setp.lt.s32 	%p247, %r423, %r380;
	selp.b32 	%r424, 0, %r380, %p247;
	ld.shared.u32 	%r425, [%r382+17920];
	setp.ge.s32 	%p248, %r423, %r260;
	@%p248 bra 	$L__BB4_239;
	setp.lt.s32 	%p249, %r423, %r380;
	@%p249 bra 	$L__BB4_238;
	cvt.s64.s32 	%rd182, %r424;
	cvt.u64.u32 	%rd183, %r261;
	sub.s64 	%rd184, %rd183, %rd182;
	shl.b64 	%rd185, %rd184, 2;
	add.s64 	%rd186, %rd3, %rd185;
	st.global.u32 	[%rd186+17920], %r425;
	bra.uni 	$L__BB4_239;
$L__BB4_238:
	cvt.s64.s32 	%rd187, %r424;
	cvt.u64.u32 	%rd188, %r261;
	sub.s64 	%rd189, %rd188, %rd187;
	shl.b64 	%rd190, %rd189, 2;
	add.s64 	%rd191, %rd4, %rd190;
	st.global.u32 	[%rd191+17920], %r425;
$L__BB4_239:
	add.s32 	%r426, %r261, 4800;
	setp.lt.s32 	%p250, %r426, %r380;
	selp.b32 	%r427, 0, %r380, %p250;
	ld.shared.u32 	%r428, [%r382+19200];
	setp.ge.s32 	%p251, %r426, %r260;
	@%p251 bra 	$L__BB4_243;
	setp.lt.s32 	%p252, %r426, %r380;
	@%p252 bra 	$L__BB4_242;
	cvt.s64.s32 	%rd192, %r427;
	cvt.u64.u32 	%rd193, %r261;
	sub.s64 	%rd194, %rd193, %rd192;
	shl.b64 	%rd195, %rd194, 2;
	add.s64 	%rd196, %rd3, %rd195;
	st.global.u32 	[%rd196+19200], %r428;
	bra.uni 	$L__BB4_243;
$L__BB4_242:
	cvt.s64.s32 	%rd197, %r427;
	cvt.u64.u32 	%rd198, %r261;
	sub.s64 	%rd199, %rd198, %rd197;
	shl.b64 	%rd200, %rd199, 2;
	add.s64 	%rd201, %rd4, %rd200;
	st.global.u32 	[%rd201+19200], %r428;
$L__BB4_243:
	or.b32  	%r429, %r261, 5120;
	setp.lt.s32 	%p253, %r429, %r380;
	selp.b32 	%r430, 0, %r380, %p253;
	ld.shared.u32 	%r431, [%r382+20480];
	setp.ge.s32 	%p254, %r429, %r260;
	@%p254 bra 	$L__BB4_247;
	setp.lt.s32 	%p255, %r429, %r380;
	@%p255 bra 	$L__BB4_246;
	cvt.s64.s32 	%rd202, %r430;
	cvt.u64.u32 	%rd203, %r261;
	sub.s64 	%rd204, %rd203, %rd202;
	shl.b64 	%rd205, %rd204, 2;
	add.s64 	%rd206, %rd3, %rd205;
	st.global.u32 	[%rd206+20480], %r431;
	bra.uni 	$L__BB4_247;
$L__BB4_246:
	cvt.s64.s32 	%rd207, %r430;
	cvt.u64.u32 	%rd208, %r261;
	sub.s64 	%rd209, %rd208, %rd207;
	shl.b64 	%rd210, %rd209, 2;
	add.s64 	%rd211, %rd4, %rd210;
	st.global.u32 	[%rd211+20480], %r431;
$L__BB4_247:
	add.s32 	%r432, %r261, 5440;
	setp.lt.s32 	%p256, %r432, %r380;
	selp.b32 	%r433, 0, %r380, %p256;
	ld.shared.u32 	%r434, [%r382+21760];
	setp.ge.s32 	%p257, %r432, %r260;
	@%p257 bra 	$L__BB4_251;
	setp.lt.s32 	%p258, %r432, %r380;
	@%p258 bra 	$L__BB4_250;
	cvt.s64.s32 	%rd212, %r433;
	cvt.u64.u32 	%rd213, %r261;
	sub.s64 	%rd214, %rd213, %rd212;
	shl.b64 	%rd215, %rd214, 2;
	add.s64 	%rd216, %rd3, %rd215;
	st.global.u32 	[%rd216+21760], %r434;
	bra.uni 	$L__BB4_251;
$L__BB4_250:
	cvt.s64.s32 	%rd217, %r433;
	cvt.u64.u32 	%rd218, %r261;
	sub.s64 	%rd219, %rd218, %rd217;
	shl.b64 	%rd220, %rd219, 2;
	add.s64 	%rd221, %rd4, %rd220;
	st.global.u32 	[%rd221+21760], %r434;
$L__BB4_251:
	add.s32 	%r435, %r261, 5760;
	setp.lt.s32 	%p259, %r435, %r380;
	selp.b32 	%r436, 0, %r380, %p259;
	ld.shared.u32 	%r437, [%r382+23040];
	setp.ge.s32 	%p260, %r435, %r260;
	@%p260 bra 	$L__BB4_387;
	setp.lt.s32 	%p261, %r435, %r380;
	@%p261 bra 	$L__BB4_254;
	cvt.s64.s32 	%rd222, %r436;
	cvt.u64.u32 	%rd223, %r261;
	sub.s64 	%rd224, %rd223, %rd222;
	shl.b64 	%rd225, %rd224, 2;
	add.s64 	%rd226, %rd3, %rd225;
	st.global.u32 	[%rd226+23040], %r437;
	bra.uni 	$L__BB4_387;
$L__BB4_254:
	cvt.s64.s32 	%rd227, %r436;
	cvt.u64.u32 	%rd228, %r261;
	sub.s64 	%rd229, %rd228, %rd227;
	shl.b64 	%rd230, %rd229, 2;
	add.s64 	%rd231, %rd4, %rd230;
	st.global.u32 	[%rd231+23040], %r437;
	bra.uni 	$L__BB4_387;
$L__BB4_255:
	cvt.s64.s32 	%rd23, %r2;
	mov.u32 	%r438, %tid.x;
	and.b32  	%r630, %r438, 31;
	and.b32  	%r631, %r438, 992;
	mul.lo.s32 	%r632, %r631, 19;
	or.b32  	%r439, %r632, %r630;
	setp.ge.s32 	%p3, %r439, %r260;
	cvt.u64.u32 	%rd24, %r439;
	add.s64 	%rd25, %rd24, %rd23;
	shl.b64 	%rd26, %rd25, 2;
	add.s64 	%rd12, %rd2, %rd26;
	@%p3 bra 	$L__BB4_257;
	ld.global.u32 	%r1994, [%rd12];
$L__BB4_257:
	add.s32 	%r634, %r439, 32;
	setp.ge.s32 	%p4, %r634, %r260;
	@%p4 bra 	$L__BB4_259;
	ld.global.u32 	%r1995, [%rd12+128];
$L__BB4_259:
	add.s32 	%r636, %r439, 64;
	setp.ge.s32 	%p5, %r636, %r260;
	@%p5 bra 	$L__BB4_261;
	ld.global.u32 	%r1996, [%rd12+256];
$L__BB4_261:
	add.s32 	%r638, %r439, 96;
	setp.ge.s32 	%p6, %r638, %r260;
	@%p6 bra 	$L__BB4_263;
	ld.global.u32 	%r1997, [%rd12+384];
$L__BB4_263:
	add.s32 	%r640, %r439, 128;
	setp.ge.s32 	%p7, %r640, %r260;
	@%p7 bra 	$L__BB4_265;
	ld.global.u32 	%r1998, [%rd12+512];
$L__BB4_265:
	add.s32 	%r642, %r439, 160;
	setp.ge.s32 	%p8, %r642, %r260;
	@%p8 bra 	$L__BB4_267;
	ld.global.u32 	%r1999, [%rd12+640];
$L__BB4_267:
	add.s32 	%r644, %r439, 192;
	setp.ge.s32 	%p9, %r644, %r260;
	@%p9 bra 	$L__BB4_269;
	ld.global.u32 	%r2000, [%rd12+768];
$L__BB4_269:
	add.s32 	%r646, %r439, 224;
	setp.ge.s32 	%p10, %r646, %r260;
	@%p10 bra 	$L__BB4_271;
	ld.global.u32 	%r2001, [%rd12+896];
$L__BB4_271:
	add.s32 	%r648, %r439, 256;
	setp.ge.s32 	%p11, %r648, %r260;
	@%p11 bra 	$L__BB4_273;
	ld.global.u32 	%r2002, [%rd12+1024];
$L__BB4_273:
	add.s32 	%r650, %r439, 288;
	setp.ge.s32 	%p12, %r650, %r260;
	@%p12 bra 	$L__BB4_275;
	ld.global.u32 	%r2003, [%rd12+1152];
$L__BB4_275:
	add.s32 	%r652, %r439, 320;
	setp.ge.s32 	%p13, %r652, %r260;
	@%p13 bra 	$L__BB4_277;
	ld.global.u32 	%r2004, [%rd12+1280];
$L__BB4_277:
	add.s32 	%r654, %r439, 352;
	setp.ge.s32 	%p14, %r654, %r260;
	@%p14 bra 	$L__BB4_279;
	ld.global.u32 	%r2005, [%rd12+1408];
$L__BB4_279:
	add.s32 	%r656, %r439, 384;
	setp.ge.s32 	%p15, %r656, %r260;
	@%p15 bra 	$L__BB4_281;
	ld.global.u32 	%r2006, [%rd12+1536];
$L__BB4_281:
	add.s32 	%r658, %r439, 416;
	setp.ge.s32 	%p16, %r658, %r260;
	@%p16 bra 	$L__BB4_283;
	ld.global.u32 	%r2007, [%rd12+1664];
$L__BB4_283:
	add.s32 	%r660, %r439, 448;
	setp.ge.s32 	%p17, %r660, %r260;
	@%p17 bra 	$L__BB4_285;
	ld.global.u32 	%r2008, [%rd12+1792];
$L__BB4_285:
	add.s32 	%r662, %r439, 480;
	setp.ge.s32 	%p18, %r662, %r260;
	@%p18 bra 	$L__BB4_287;
	ld.global.u32 	%r2009, [%rd12+1920];
$L__BB4_287:
	add.s32 	%r664, %r439, 512;
	setp.ge.s32 	%p19, %r664, %r260;
	@%p19 bra 	$L__BB4_289;
	ld.global.u32 	%r2010, [%rd12+2048];
$L__BB4_289:
	add.s32 	%r666, %r439, 544;
	setp.ge.s32 	%p20, %r666, %r260;
	@%p20 bra 	$L__BB4_291;
	ld.global.u32 	%r2011, [%rd12+2176];
$L__BB4_291:
	add.s32 	%r668, %r439, 576;
	setp.ge.s32 	%p21, %r668, %r260;
	@%p21 bra 	$L__BB4_293;
	ld.global.u32 	%r2012, [%rd12+2304];
$L__BB4_293:
	// begin inline asm
	mov.u32 %r669, %laneid;
	// end inline asm
	shr.u32 	%r479, %r438, 5;
	mad.lo.s32 	%r700, %r479, 608, %r669;
	shl.b32 	%r701, %r700, 2;
	mov.u32 	%r702, _ZZN3cub18CUB_300001_SM_10006detail6select23DeviceSelectSweepKernelINS2_10policy_hubIiNS0_8NullTypeEiLb1ELNS0_10SelectImplE2EE10Policy1000EN6thrust24THRUST_300001_SM_1000_NS6detail15normal_iteratorINSA_10device_ptrIiEEEEPS5_NS2_27partition_distinct_output_tISF_SF_EEPiNS0_13ScanTileStateIiLb1EEE7is_evenIiES5_iNS2_19streaming_context_tIiLb0EEELS6_2EEEvT0_T1_T2_T3_T4_T5_T6_T7_iT8_NS1_7vsmem_tEE19static_temp_storage;
	add.s32 	%r703, %r702, %r701;
	st.shared.u32 	[%r703], %r1994;
	st.shared.u32 	[%r703+128], %r1995;
	st.shared.u32 	[%r703+256], %r1996;
	st.shared.u32 	[%r703+384], %r1997;
	st.shared.u32 	[%r703+512], %r1998;
	st.shared.u32 	[%r703+640], %r1999;
	st.shared.u32 	[%r703+768], %r2000;
	st.shared.u32 	[%r703+896], %r2001;
	st.shared.u32 	[%r703+1024], %r2002;
	st.shared.u32 	[%r703+1152], %r2003;
	st.shared.u32 	[%r703+1280], %r2004;
	st.shared.u32 	[%r703+1408], %r2005;
	st.shared.u32 	[%r703+1536], %r2006;
	st.shared.u32 	[%r703+1664], %r2007;
	st.shared.u32 	[%r703+1792], %r2008;
	st.shared.u32 	[%r703+1920], %r2009;
	st.shared.u32 	[%r703+2048], %r2010;
	st.shared.u32 	[%r703+2176], %r2011;
	st.shared.u32 	[%r703+2304], %r2012;
	bar.warp.sync 	-1;
	mad.lo.s32 	%r704, %r669, 72, %r703;
	ld.shared.u32 	%r480, [%r704];
	not.b32 	%r705, %r480;
	ld.shared.u32 	%r481, [%r704+4];
	not.b32 	%r706, %r481;
	ld.shared.u32 	%r482, [%r704+8];
	not.b32 	%r707, %r482;
	ld.shared.u32 	%r483, [%r704+12];
	not.b32 	%r708, %r483;
	ld.shared.u32 	%r484, [%r704+16];
	not.b32 	%r709, %r484;
	ld.shared.u32 	%r485, [%r704+20];
	not.b32 	%r710, %r485;
	ld.shared.u32 	%r486, [%r704+24];
	not.b32 	%r711, %r486;
	ld.shared.u32 	%r487, [%r704+28];
	not.b32 	%r712, %r487;
	ld.shared.u32 	%r488, [%r704+32];
	not.b32 	%r713, %r488;
	ld.shared.u32 	%r489, [%r704+36];
	not.b32 	%r714, %r489;
	ld.shared.u32 	%r490, [%r704+40];
	not.b32 	%r715, %r490;
	ld.shared.u32 	%r491, [%r704+44];
	not.b32 	%r716, %r491;
	ld.shared.u32 	%r492, [%r704+48];
	not.b32 	%r717, %r492;
	ld.shared.u32 	%r493, [%r704+52];
	not.b32 	%r718, %r493;
	ld.shared.u32 	%r494, [%r704+56];
	not.b32 	%r719, %r494;
	ld.shared.u32 	%r495, [%r704+60];
	not.b32 	%r720, %r495;
	ld.shared.u32 	%r496, [%r704+64];
	not.b32 	%r721, %r496;
	ld.shared.u32 	%r497, [%r704+68];
	not.b32 	%r722, %r497;
	ld.shared.u32 	%r498, [%r704+72];
	not.b32 	%r723, %r498;
	mul.lo.s32 	%r724, %r438, 19;
	setp.lt.s32 	%p22, %r724, %r260;
	and.b32  	%r725, %r705, 1;
	selp.b32 	%r499, %r725, 1, %p22;
	add.s32 	%r726, %r724, 1;
	setp.lt.s32 	%p23, %r726, %r260;
	and.b32  	%r727, %r706, 1;
	selp.b32 	%r500, %r727, 1, %p23;
	add.s32 	%r728, %r724, 2;
	setp.lt.s32 	%p24, %r728, %r260;
	and.b32  	%r729, %r707, 1;
	selp.b32 	%r501, %r729, 1, %p24;
	add.s32 	%r730, %r724, 3;
	setp.lt.s32 	%p25, %r730, %r260;
	and.b32  	%r731, %r708, 1;
	selp.b32 	%r502, %r731, 1, %p25;
	add.s32 	%r732, %r724, 4;
	setp.lt.s32 	%p26, %r732, %r260;
	and.b32  	%r733, %r709, 1;
	selp.b32 	%r503, %r733, 1, %p26;
	add.s32 	%r734, %r724, 5;
	setp.lt.s32 	%p27, %r734, %r260;
	and.b32  	%r735, %r710, 1;
	selp.b32 	%r504, %r735, 1, %p27;
	add.s32 	%r736, %r724, 6;
	setp.lt.s32 	%p28, %r736, %r260;
	and.b32  	%r737, %r711, 1;
	selp.b32 	%r505, %r737, 1, %p28;
	add.s32 	%r738, %r724, 7;
	setp.lt.s32 	%p29, %r738, %r260;
	and.b32  	%r739, %r712, 1;
	selp.b32 	%r506, %r739, 1, %p29;
	add.s32 	%r740, %r724, 8;
	setp.lt.s32 	%p30, %r740, %r260;
	and.b32  	%r741, %r713, 1;
	selp.b32 	%r507, %r741, 1, %p30;
	add.s32 	%r742, %r724, 9;
	setp.lt.s32 	%p31, %r742, %r260;
	and.b32  	%r743, %r714, 1;
	selp.b32 	%r508, %r743, 1, %p31;
	add.s32 	%r744, %r724, 10;
	setp.lt.s32 	%p32, %r744, %r260;
	and.b32  	%r745, %r715, 1;
	selp.b32 	%r509, %r745, 1, %p32;
	add.s32 	%r746, %r724, 11;
	setp.lt.s32 	%p33, %r746, %r260;
	and.b32  	%r747, %r716, 1;
	selp.b32 	%r510, %r747, 1, %p33;
	add.s32 	%r748, %r724, 12;
	setp.lt.s32 	%p34, %r748, %r260;
	and.b32  	%r749, %r717, 1;
	selp.b32 	%r511, %r749, 1, %p34;
	add.s32 	%r750, %r724, 13;
	setp.lt.s32 	%p35, %r750, %r260;
	and.b32  	%r751, %r718, 1;
	selp.b32 	%r512, %r751, 1, %p35;
	add.s32 	%r513, %r724, 14;
	setp.lt.s32 	%p36, %r513, %r260;
	and.b32  	%r752, %r719, 1;
	selp.b32 	%r514, %r752, 1, %p36;
	add.s32 	%r515, %r724, 15;
	setp.lt.s32 	%p37, %r515, %r260;
	and.b32  	%r753, %r720, 1;
	selp.b32 	%r516, %r753, 1, %p37;
	add.s32 	%r517, %r724, 16;
	setp.lt.s32 	%p38, %r517, %r260;
	and.b32  	%r754, %r721, 1;
	selp.b32 	%r518, %r754, 1, %p38;
	add.s32 	%r519, %r724, 17;
	setp.lt.s32 	%p39, %r519, %r260;
	and.b32  	%r755, %r722, 1;
	selp.b32 	%r520, %r755, 1, %p39;
	add.s32 	%r521, %r724, 18;
	setp.lt.s32 	%p40, %r521, %r260;
	and.b32  	%r756, %r723, 1;
	selp.b32 	%r522, %r756, 1, %p40;
	bar.sync 	0;
	add.s32 	%r523, %r500, %r499;
	add.s32 	%r524, %r501, %r523;
	add.s32 	%r525, %r502, %r524;
	add.s32 	%r526, %r503, %r525;
	add.s32 	%r527, %r504, %r526;
	add.s32 	%r528, %r505, %r527;
	add.s32 	%r529, %r506, %r528;
	add.s32 	%r530, %r507, %r529;
	add.s32 	%r531, %r508, %r530;
	add.s32 	%r532, %r509, %r531;
	add.s32 	%r533, %r510, %r532;
	add.s32 	%r534, %r511, %r533;
	add.s32 	%r757, %r512, %r534;
	add.s32 	%r758, %r514, %r757;
	add.s32 	%r759, %r516, %r758;
	add.s32 	%r535, %r518, %r759;
	add.s32 	%r760, %r520, %r535;
	add.s32 	%r674, %r522, %r760;
	mov.b32 	%r672, 1;
	mov.b32 	%r697, 0;
	mov.b32 	%r699, -1;
	// begin inline asm
	{  .reg .s32 r0;  .reg .pred p;  shfl.sync.up.b32 r0|p, %r674, %r672, %r697, %r699;  @p add.s32 r0, r0, %r674;  mov.s32 %r670, r0;}
	// end inline asm
	mov.b32 	%r678, 2;
	// begin inline asm
	{  .reg .s32 r0;  .reg .pred p;  shfl.sync.up.b32 r0|p, %r670, %r678, %r697, %r699;  @p add.s32 r0, r0, %r670;  mov.s32 %r676, r0;}
	// end inline asm
	mov.b32 	%r684, 4;
	// begin inline asm
	{  .reg .s32 r0;  .reg .pred p;  shfl.sync.up.b32 r0|p, %r676, %r684, %r697, %r699;  @p add.s32 r0, r0, %r676;  mov.s32 %r682, r0;}
	// end inline asm
	mov.b32 	%r690, 8;
	// begin inline asm
	{  .reg .s32 r0;  .reg .pred p;  shfl.sync.up.b32 r0|p, %r682, %r690, %r697, %r699;  @p add.s32 r0, r0, %r682;  mov.s32 %r688, r0;}
	// end inline asm
	mov.b32 	%r696, 16;
	// begin inline asm
	{  .reg .s32 r0;  .reg .pred p;  shfl.sync.up.b32 r0|p, %r688, %r696, %r697, %r699;  @p add.s32 r0, r0, %r688;  mov.s32 %r694, r0;}
	// end inline asm
	setp.ne.s32 	%p41, %r669, 31;
	@%p41 bra 	$L__BB4_295;
	shl.b32 	%r761, %r479, 2;
	mov.u32 	%r762, _ZZN3cub18CUB_300001_SM_10006detail6select23DeviceSelectSweepKernelINS2_10policy_hubIiNS0_8NullTypeEiLb1ELNS0_10SelectImplE2EE10Policy1000EN6thrust24THRUST_300001_SM_1000_NS6detail15normal_iteratorINSA_10device_ptrIiEEEEPS5_NS2_27partition_distinct_output_tISF_SF_EEPiNS0_13ScanTileStateIiLb1EEE7is_evenIiES5_iNS2_19streaming_context_tIiLb0EEELS6_2EEEvT0_T1_T2_T3_T4_T5_T6_T7_iT8_NS1_7vsmem_tEE19static_temp_storage;
	add.s32 	%r763, %r762, %r761;
	st.shared.u32 	[%r763], %r694;
$L__BB4_295:
	sub.s32 	%r764, %r694, %r674;
	bar.sync 	0;
	ld.shared.v4.u32 	{%r765, %r766, %r767, %r768}, [_ZZN3cub18CUB_300001_SM_10006detail6select23DeviceSelectSweepKernelINS2_10policy_hubIiNS0_8NullTypeEiLb1ELNS0_10SelectImplE2EE10Policy1000EN6thrust24THRUST_300001_SM_1000_NS6detail15normal_iteratorINSA_10device_ptrIiEEEEPS5_NS2_27partition_distinct_output_tISF_SF_EEPiNS0_13ScanTileStateIiLb1EEE7is_evenIiES5_iNS2_19streaming_context_tIiLb0EEELS6_2EEEvT0_T1_T2_T3_T4_T5_T6_T7_iT8_NS1_7vsmem_tEE19static_temp_storage];
	add.s32 	%r769, %r766, %r765;
	setp.eq.s32 	%p42, %r479, 2;
	selp.b32 	%r770, %r769, %r765, %p42;
	add.s32 	%r771, %r769, %r767;
	setp.eq.s32 	%p43, %r479, 3;
	selp.b32 	%r772, %r771, %r770, %p43;
	add.s32 	%r773, %r771, %r768;
	setp.eq.s32 	%p44, %r479, 4;
	selp.b32 	%r774, %r773, %r772, %p44;
	ld.shared.v4.u32 	{%r775, %r776, %r777, %r778}, [_ZZN3cub18CUB_300001_SM_10006detail6select23DeviceSelectSweepKernelINS2_10policy_hubIiNS0_8NullTypeEiLb1ELNS0_10SelectImplE2EE10Policy1000EN6thrust24THRUST_300001_SM_1000_NS6detail15normal_iteratorINSA_10device_ptrIiEEEEPS5_NS2_27partition_distinct_output_tISF_SF_EEPiNS0_13ScanTileStateIiLb1EEE7is_evenIiES5_iNS2_19streaming_context_tIiLb0EEELS6_2EEEvT0_T1_T2_T3_T4_T5_T6_T7_iT8_NS1_7vsmem_tEE19static_temp_storage+16];
	add.s32 	%r779, %r773, %r775;
	setp.eq.s32 	%p45, %r479, 5;
	selp.b32 	%r780, %r779, %r774, %p45;
	add.s32 	%r781, %r779, %r776;
	setp.eq.s32 	%p46, %r479, 6;
	selp.b32 	%r782, %r781, %r780, %p46;
	add.s32 	%r783, %r781, %r777;
	setp.eq.s32 	%p47, %r479, 7;
	selp.b32 	%r784, %r783, %r782, %p47;
	add.s32 	%r785, %r783, %r778;
	setp.eq.s32 	%p48, %r479, 8;
	selp.b32 	%r786, %r785, %r784, %p48;
	ld.shared.v2.u32 	{%r787, %r788}, [_ZZN3cub18CUB_300001_SM_10006detail6select23DeviceSelectSweepKernelINS2_10policy_hubIiNS0_8NullTypeEiLb1ELNS0_10SelectImplE2EE10Policy1000EN6thrust24THRUST_300001_SM_1000_NS6detail15normal_iteratorINSA_10device_ptrIiEEEEPS5_NS2_27partition_distinct_output_tISF_SF_EEPiNS0_13ScanTileStateIiLb1EEE7is_evenIiES5_iNS2_19streaming_context_tIiLb0EEELS6_2EEEvT0_T1_T2_T3_T4_T5_T6_T7_iT8_NS1_7vsmem_tEE19static_temp_storage+32];
	add.s32 	%r789, %r785, %r787;
	setp.eq.s32 	%p49, %r479, 9;
	selp.b32 	%r790, %r789, %r786, %p49;
	add.s32 	%r538, %r789, %r788;
	setp.gt.u32 	%p50, %r438, 31;
	setp.lt.u32 	%p51, %r438, 32;
	setp.eq.s32 	%p52, %r669, 0;
	selp.b32 	%r791, 0, %r764, %p52;
	add.s32 	%r2026, %r790, %r791;
	selp.b32 	%r540, %r764, %r2026, %p51;
	@%p50 bra 	$L__BB4_311;
	setp.ne.s32 	%p53, %r438, 0;
	mul.wide.s32 	%rd27, %r1961, 8;
	add.s64 	%rd13, %rd1, %rd27;
	@%p53 bra 	$L__BB4_298;
	st.shared.u32 	[_ZZN3cub18CUB_300001_SM_10006detail6select23DeviceSelectSweepKernelINS2_10policy_hubIiNS0_8NullTypeEiLb1ELNS0_10SelectImplE2EE10Policy1000EN6thrust24THRUST_300001_SM_1000_NS6detail15normal_iteratorINSA_10device_ptrIiEEEEPS5_NS2_27partition_distinct_output_tISF_SF_EEPiNS0_13ScanTileStateIiLb1EEE7is_evenIiES5_iNS2_19streaming_context_tIiLb0EEELS6_2EEEvT0_T1_T2_T3_T4_T5_T6_T7_iT8_NS1_7vsmem_tEE19static_temp_storage+76], %r538;
	add.s64 	%rd28, %rd13, 256;
	mov.b32 	%r792, 100;
	// begin inline asm
	st.relaxed.gpu.v2.u32 [%rd28], {%r792, %r538};
	// end inline asm
$L__BB4_298:
	not.b32 	%r798, %r438;
	add.s32 	%r2021, %r1961, %r798;
	mov.b32 	%r794, 570;
	// begin inline asm
	nanosleep.u32 %r794;
	// end inline asm
	mul.wide.s32 	%rd30, %r2021, 8;
	add.s64 	%rd31, %rd1, %rd30;
	add.s64 	%rd29, %rd31, 256;
	// begin inline asm
	ld.relaxed.gpu.v2.u32 {%r2023, %r2015}, [%rd29];
	// end inline asm
	mov.b32 	%r2016, 358;
$L__BB4_299:
	setp.eq.s32 	%p54, %r2023, 99;
	mov.b32 	%r799, -1;
	vote.sync.any.pred 	%p55, %p54, %r799;
	not.pred 	%p56, %p55;
	@%p56 bra 	$L__BB4_301;
	shr.u32 	%r550, %r2016, 1;
	mul.lo.s32 	%r1053, %r1961, 16807;
	and.b32  	%r1961, %r1053, 2147483647;
	sub.s32 	%r1054, %r2016, %r550;
	add.s32 	%r1055, %r1054, 1;
	rem.u32 	%r1056, %r1961, %r1055;
	add.s32 	%r1050, %r1056, %r550;
	// begin inline asm
	nanosleep.u32 %r1050;
	// end inline asm
	// begin inline asm
	ld.relaxed.gpu.v2.u32 {%r2023, %r2015}, [%rd29];
	// end inline asm
	mov.u32 	%r2016, %r550;
	bra.uni 	$L__BB4_299;
$L__BB4_301:
	setp.eq.s32 	%p57, %r2023, 101;
	mov.b32 	%r826, -1;
	vote.sync.ballot.b32 	%r828, %p57, %r826;
	// begin inline asm
	mov.u32 %r801, %lanemask_ge;
	// end inline asm
	and.b32  	%r829, %r828, %r801;
	or.b32  	%r830, %r829, -2147483648;
	add.s32 	%r831, %r830, -1;
	not.b32 	%r832, %r830;
	and.b32  	%r833, %r832, %r831;
	popc.b32 	%r805, %r833;
	mov.b32 	%r804, 1;
	// begin inline asm
	shfl.sync.down.b32 %r802, %r2015, %r804, %r805, %r826;
	// end inline asm
	setp.lt.s32 	%p59, %r669, %r805;
	selp.b32 	%r834, %r802, 0, %p59;
	add.s32 	%r808, %r834, %r2015;
	mov.b32 	%r809, 2;
	// begin inline asm
	shfl.sync.down.b32 %r807, %r808, %r809, %r805, %r826;
	// end inline asm
	add.s32 	%r555, %r669, 2;
	setp.gt.s32 	%p60, %r555, %r805;
	selp.b32 	%r835, 0, %r807, %p60;
	add.s32 	%r813, %r808, %r835;
	mov.b32 	%r814, 4;
	// begin inline asm
	shfl.sync.down.b32 %r812, %r813, %r814, %r805, %r826;
	// end inline asm
	add.s32 	%r556, %r669, 4;
	setp.gt.s32 	%p61, %r556, %r805;
	selp.b32 	%r836, 0, %r812, %p61;
	add.s32 	%r818, %r813, %r836;
	mov.b32 	%r819, 8;
	// begin inline asm
	shfl.sync.down.b32 %r817, %r818, %r819, %r805, %r826;
	// end inline asm
	add.s32 	%r557, %r669, 8;
	setp.gt.s32 	%p62, %r557, %r805;
	selp.b32 	%r837, 0, %r817, %p62;
	add.s32 	%r823, %r818, %r837;
	mov.b32 	%r824, 16;
	// begin inline asm
	shfl.sync.down.b32 %r822, %r823, %r824, %r805, %r826;
	// end inline asm
	add.s32 	%r558, %r669, 16;
	setp.gt.s32 	%p63, %r558, %r805;
	selp.b32 	%r838, 0, %r822, %p63;
	add.s32 	%r2019, %r823, %r838;
	add.s64 	%rd15, %rd1, 256;
	mov.b32 	%r2017, 358;
$L__BB4_302:
	setp.ne.s32 	%p64, %r2023, 101;
	mov.b32 	%r839, -1;
	vote.sync.all.pred 	%p65, %p64, %r839;
	not.pred 	%p66, %p65;
	@%p66 bra 	$L__BB4_307;
	shr.u32 	%r2017, %r2017, 1;
	mul.wide.s32 	%rd41, %r2021, 8;
	add.s64 	%rd42, %rd15, %rd41;
	add.s64 	%rd40, %rd42, -256;
	// begin inline asm
	ld.relaxed.gpu.v2.u32 {%r2023, %r2024}, [%rd40];
	// end inline asm
	mov.u32 	%r2025, %r2017;
$L__BB4_304:
	setp.eq.s32 	%p127, %r2023, 99;
	mov.b32 	%r1004, -1;
	vote.sync.any.pred 	%p128, %p127, %r1004;
	not.pred 	%p129, %p128;
	@%p129 bra 	$L__BB4_306;
	shr.u32 	%r574, %r2025, 1;
	mul.lo.s32 	%r1046, %r1961, 16807;
	and.b32  	%r1961, %r1046, 2147483647;
	sub.s32 	%r1047, %r2025, %r574;
	add.s32 	%r1048, %r1047, 1;
	rem.u32 	%r1049, %r1961, %r1048;
	add.s32 	%r1043, %r1049, %r574;
	// begin inline asm
	nanosleep.u32 %r1043;
	// end inline asm
	// begin inline asm
	ld.relaxed.gpu.v2.u32 {%r2023, %r2024}, [%rd40];
	// end inline asm
	mov.u32 	%r2025, %r574;
	bra.uni 	$L__BB4_304;
$L__BB4_306:
	setp.eq.s32 	%p130, %r2023, 101;
	mov.b32 	%r1030, -1;
	vote.sync.ballot.b32 	%r1031, %p130, %r1030;
	and.b32  	%r1032, %r1031, %r801;
	or.b32  	%r1033, %r1032, -2147483648;
	add.s32 	%r1034, %r1033, -1;
	not.b32 	%r1035, %r1033;
	and.b32  	%r1036, %r1035, %r1034;
	popc.b32 	%r1009, %r1036;
	mov.b32 	%r1008, 1;
	// begin inline asm
	shfl.sync.down.b32 %r1006, %r2024, %r1008, %r1009, %r1030;
	// end inline asm
	setp.lt.s32 	%p132, %r669, %r1009;
	selp.b32 	%r1037, %r1006, 0, %p132;
	add.s32 	%r1012, %r1037, %r2024;
	mov.b32 	%r1013, 2;
	// begin inline asm
	shfl.sync.down.b32 %r1011, %r1012, %r1013, %r1009, %r1030;
	// end inline asm
	setp.gt.s32 	%p133, %r555, %r1009;
	selp.b32 	%r1038, 0, %r1011, %p133;
	add.s32 	%r1017, %r1012, %r1038;
	mov.b32 	%r1018, 4;
	// begin inline asm
	shfl.sync.down.b32 %r1016, %r1017, %r1018, %r1009, %r1030;
	// end inline asm
	setp.gt.s32 	%p134, %r556, %r1009;
	selp.b32 	%r1039, 0, %r1016, %p134;
	add.s32 	%r1022, %r1017, %r1039;
	mov.b32 	%r1023, 8;
	// begin inline asm
	shfl.sync.down.b32 %r1021, %r1022, %r1023, %r1009, %r1030;
	// end inline asm
	setp.gt.s32 	%p135, %r557, %r1009;
	selp.b32 	%r1040, 0, %r1021, %p135;
	add.s32 	%r1027, %r1022, %r1040;
	mov.b32 	%r1028, 16;
	// begin inline asm
	shfl.sync.down.b32 %r1026, %r1027, %r1028, %r1009, %r1030;
	// end inline asm
	setp.gt.s32 	%p136, %r558, %r1009;
	selp.b32 	%r1041, 0, %r1026, %p136;
	add.s32 	%r1042, %r1041, %r2019;
	add.s32 	%r2019, %r1042, %r1027;
	add.s32 	%r2021, %r2021, -32;
	bra.uni 	$L__BB4_302;
$L__BB4_307:
	@%p53 bra 	$L__BB4_309;
	add.s32 	%r842, %r2019, %r538;
	add.s64 	%rd32, %rd13, 256;
	mov.b32 	%r841, 101;
	// begin inline asm
	st.relaxed.gpu.v2.u32 [%rd32], {%r841, %r842};
	// end inline asm
	st.shared.u32 	[_ZZN3cub18CUB_300001_SM_10006detail6select23DeviceSelectSweepKernelINS2_10policy_hubIiNS0_8NullTypeEiLb1ELNS0_10SelectImplE2EE10Policy1000EN6thrust24THRUST_300001_SM_1000_NS6detail15normal_iteratorINSA_10device_ptrIiEEEEPS5_NS2_27partition_distinct_output_tISF_SF_EEPiNS0_13ScanTileStateIiLb1EEE7is_evenIiES5_iNS2_19streaming_context_tIiLb0EEELS6_2EEEvT0_T1_T2_T3_T4_T5_T6_T7_iT8_NS1_7vsmem_tEE19static_temp_storage+68], %r2019;
	st.shared.u32 	[_ZZN3cub18CUB_300001_SM_10006detail6select23DeviceSelectSweepKernelINS2_10policy_hubIiNS0_8NullTypeEiLb1ELNS0_10SelectImplE2EE10Policy1000EN6thrust24THRUST_300001_SM_1000_NS6detail15normal_iteratorINSA_10device_ptrIiEEEEPS5_NS2_27partition_distinct_output_tISF_SF_EEPiNS0_13ScanTileStateIiLb1EEE7is_evenIiES5_iNS2_19streaming_context_tIiLb0EEELS6_2EEEvT0_T1_T2_T3_T4_T5_T6_T7_iT8_NS1_7vsmem_tEE19static_temp_storage+72], %r842;
$L__BB4_309:
	setp.ne.s32 	%p68, %r669, 0;
	mov.u32 	%r2026, %r540;
	@%p68 bra 	$L__BB4_311;
	st.shared.u32 	[_ZZN3cub18CUB_300001_SM_10006detail6select23DeviceSelectSweepKernelINS2_10policy_hubIiNS0_8NullTypeEiLb1ELNS0_10SelectImplE2EE10Policy1000EN6thrust24THRUST_300001_SM_1000_NS6detail15normal_iteratorINSA_10device_ptrIiEEEEPS5_NS2_27partition_distinct_output_tISF_SF_EEPiNS0_13ScanTileStateIiLb1EEE7is_evenIiES5_iNS2_19streaming_context_tIiLb0EEELS6_2EEEvT0_T1_T2_T3_T4_T5_T6_T7_iT8_NS1_7vsmem_tEE19static_temp_storage+52], %r2019;
	mov.u32 	%r2026, %r2019;
$L__BB4_311:
	bar.sync 	0;
	setp.eq.s32 	%p69, %r438, 0;
	mov.u32 	%r843, _ZZN3cub18CUB_300001_SM_10006detail6select23DeviceSelectSweepKernelINS2_10policy_hubIiNS0_8NullTypeEiLb1ELNS0_10SelectImplE2EE10Policy1000EN6thrust24THRUST_300001_SM_1000_NS6detail15normal_iteratorINSA_10device_ptrIiEEEEPS5_NS2_27partition_distinct_output_tISF_SF_EEPiNS0_13ScanTileStateIiLb1EEE7is_evenIiES5_iNS2_19streaming_context_tIiLb0EEELS6_2EEEvT0_T1_T2_T3_T4_T5_T6_T7_iT8_NS1_7vsmem_tEE19static_temp_storage;
	ld.shared.u32 	%r844, [_ZZN3cub18CUB_300001_SM_10006detail6select23DeviceSelectSweepKernelINS2_10policy_hubIiNS0_8NullTypeEiLb1ELNS0_10SelectImplE2EE10Policy1000EN6thrust24THRUST_300001_SM_1000_NS6detail15normal_iteratorINSA_10device_ptrIiEEEEPS5_NS2_27partition_distinct_output_tISF_SF_EEPiNS0_13ScanTileStateIiLb1EEE7is_evenIiES5_iNS2_19streaming_context_tIiLb0EEELS6_2EEEvT0_T1_T2_T3_T4_T5_T6_T7_iT8_NS1_7vsmem_tEE19static_temp_storage+52];
	selp.b32 	%r845, 0, %r844, %p69;
	add.s32 	%r846, %r845, %r2026;
	add.s32 	%r847, %r846, %r499;
	add.s32 	%r848, %r523, %r846;
	add.s32 	%r849, %r524, %r846;
	add.s32 	%r850, %r525, %r846;
	add.s32 	%r851, %r526, %r846;
	add.s32 	%r852, %r527, %r846;
	add.s32 	%r853, %r528, %r846;
	add.s32 	%r854, %r529, %r846;
	add.s32 	%r855, %r530, %r846;
	add.s32 	%r856, %r531, %r846;
	add.s32 	%r857, %r532, %r846;
	add.s32 	%r858, %r533, %r846;
	add.s32 	%r859, %r534, %r846;
	add.s32 	%r860, %r859, %r512;
	add.s32 	%r861, %r860, %r514;
	add.s32 	%r862, %r861, %r516;
	add.s32 	%r863, %r535, %r846;
	add.s32 	%r864, %r863, %r520;
	ld.shared.v2.u32 	{%r865, %r866}, [_ZZN3cub18CUB_300001_SM_10006detail6select23DeviceSelectSweepKernelINS2_10policy_hubIiNS0_8NullTypeEiLb1ELNS0_10SelectImplE2EE10Policy1000EN6thrust24THRUST_300001_SM_1000_NS6detail15normal_iteratorINSA_10device_ptrIiEEEEPS5_NS2_27partition_distinct_output_tISF_SF_EEPiNS0_13ScanTileStateIiLb1EEE7is_evenIiES5_iNS2_19streaming_context_tIiLb0EEELS6_2EEEvT0_T1_T2_T3_T4_T5_T6_T7_iT8_NS1_7vsmem_tEE19static_temp_storage+72];
	ld.shared.u32 	%r867, [_ZZN3cub18CUB_300001_SM_10006detail6select23DeviceSelectSweepKernelINS2_10policy_hubIiNS0_8NullTypeEiLb1ELNS0_10SelectImplE2EE10Policy1000EN6thrust24THRUST_300001_SM_1000_NS6detail15normal_iteratorINSA_10device_ptrIiEEEEPS5_NS2_27partition_distinct_output_tISF_SF_EEPiNS0_13ScanTileStateIiLb1EEE7is_evenIiES5_iNS2_19streaming_context_tIiLb0EEELS6_2EEEvT0_T1_T2_T3_T4_T5_T6_T7_iT8_NS1_7vsmem_tEE19static_temp_storage+68];
	sub.s32 	%r581, %r2, %r867;
	sub.s32 	%r868, 6080, %r260;
	sub.s32 	%r2027, %r865, %r868;
	sub.s32 	%r869, %r868, %r866;
	bar.sync 	0;
	add.s32 	%r583, %r869, %r260;
	sub.s32 	%r870, %r846, %r867;
	mul.lo.s32 	%r871, %r438, 19;
	sub.s32 	%r872, %r871, %r870;
	setp.eq.s32 	%p70, %r499, 0;
	add.s32 	%r873, %r870, %r583;
	selp.b32 	%r874, %r872, %r873, %p70;
	shl.b32 	%r875, %r874, 2;
	add.s32 	%r876, %r843, %r875;
	st.shared.u32 	[%r876], %r480;
	sub.s32 	%r877, %r867, %r847;
	add.s32 	%r878, %r871, %r877;
	add.s32 	%r879, %r878, 1;
	setp.eq.s32 	%p71, %r500, 0;
	add.s32 	%r880, %r873, %r499;
	selp.b32 	%r881, %r879, %r880, %p71;
	shl.b32 	%r882, %r881, 2;
	add.s32 	%r883, %r843, %r882;
	st.shared.u32 	[%r883], %r481;
	sub.s32 	%r884, %r867, %r848;
	add.s32 	%r885, %r871, %r884;
	add.s32 	%r886, %r885, 2;
	setp.eq.s32 	%p72, %r501, 0;
	add.s32 	%r887, %r880, %r500;
	selp.b32 	%r888, %r886, %r887, %p72;
	shl.b32 	%r889, %r888, 2;
	add.s32 	%r890, %r843, %r889;
	st.shared.u32 	[%r890], %r482;
	sub.s32 	%r891, %r867, %r849;
	add.s32 	%r892, %r871, %r891;
	add.s32 	%r893, %r892, 3;
	setp.eq.s32 	%p73, %r502, 0;
	add.s32 	%r894, %r887, %r501;
	selp.b32 	%r895, %r893, %r894, %p73;
	shl.b32 	%r896, %r895, 2;
	add.s32 	%r897, %r843, %r896;
	st.shared.u32 	[%r897], %r483;
	sub.s32 	%r898, %r867, %r850;
	add.s32 	%r899, %r871, %r898;
	add.s32 	%r900, %r899, 4;
	setp.eq.s32 	%p74, %r503, 0;
	add.s32 	%r901, %r894, %r502;
	selp.b32 	%r902, %r900, %r901, %p74;
	shl.b32 	%r903, %r902, 2;
	add.s32 	%r904, %r843, %r903;
	st.shared.u32 	[%r904], %r484;
	sub.s32 	%r905, %r867, %r851;
	add.s32 	%r906, %r871, %r905;
	add.s32 	%r907, %r906, 5;
	setp.eq.s32 	%p75, %r504, 0;
	add.s32 	%r908, %r901, %r503;
	selp.b32 	%r909, %r907, %r908, %p75;
	shl.b32 	%r910, %r909, 2;
	add.s32 	%r911, %r843, %r910;
	st.shared.u32 	[%r911], %r485;
	sub.s32 	%r912, %r867, %r852;
	add.s32 	%r913, %r871, %r912;
	add.s32 	%r914, %r913, 6;
	setp.eq.s32 	%p76, %r505, 0;
	add.s32 	%r915, %r908, %r504;
	selp.b32 	%r916, %r914, %r915, %p76;
	shl.b32 	%r917, %r916, 2;
	add.s32 	%r918, %r843, %r917;
	st.shared.u32 	[%r918], %r486;
	sub.s32 	%r919, %r867, %r853;
	add.s32 	%r920, %r871, %r919;
	add.s32 	%r921, %r920, 7;
	setp.eq.s32 	%p77, %r506, 0;
	add.s32 	%r922, %r915, %r505;
	selp.b32 	%r923, %r921, %r922, %p77;
	shl.b32 	%r924, %r923, 2;
	add.s32 	%r925, %r843, %r924;
	st.shared.u32 	[%r925], %r487;
	sub.s32 	%r926, %r867, %r854;
	add.s32 	%r927, %r871, %r926;
	add.s32 	%r928, %r927, 8;
	setp.eq.s32 	%p78, %r507, 0;
	add.s32 	%r929, %r922, %r506;
	selp.b32 	%r930, %r928, %r929, %p78;
	shl.b32 	%r931, %r930, 2;
	add.s32 	%r932, %r843, %r931;
	st.shared.u32 	[%r932], %r488;
	sub.s32 	%r933, %r867, %r855;
	add.s32 	%r934, %r871, %r933;
	add.s32 	%r935, %r934, 9;
	setp.eq.s32 	%p79, %r508, 0;
	add.s32 	%r936, %r929, %r507;
	selp.b32 	%r937, %r935, %r936, %p79;
	shl.b32 	%r938, %r937, 2;
	add.s32 	%r939, %r843, %r938;
	st.shared.u32 	[%r939], %r489;
	sub.s32 	%r940, %r867, %r856;
	add.s32 	%r941, %r871, %r940;
	add.s32 	%r942, %r941, 10;
	setp.eq.s32 	%p80, %r509, 0;
	add.s32 	%r943, %r936, %r508;
	selp.b32 	%r944, %r942, %r943, %p80;
	shl.b32 	%r945, %r944, 2;
	add.s32 	%r946, %r843, %r945;
	st.shared.u32 	[%r946], %r490;
	sub.s32 	%r947, %r867, %r857;
	add.s32 	%r948, %r871, %r947;
	add.s32 	%r949, %r948, 11;
	setp.eq.s32 	%p81, %r510, 0;
	add.s32 	%r950, %r943, %r509;
	selp.b32 	%r951, %r949, %r950, %p81;
	shl.b32 	%r952, %r951, 2;
	add.s32 	%r953, %r843, %r952;
	st.shared.u32 	[%r953], %r491;
	sub.s32 	%r954, %r867, %r858;
	add.s32 	%r955, %r871, %r954;
	add.s32 	%r956, %r955, 12;
	setp.eq.s32 	%p82, %r511, 0;
	add.s32 	%r957, %r950, %r510;
	selp.b32 	%r958, %r956, %r957, %p82;
	shl.b32 	%r959, %r958, 2;
	add.s32 	%r960, %r843, %r959;
	st.shared.u32 	[%r960], %r492;
	sub.s32 	%r961, %r867, %r859;
	add.s32 	%r962, %r871, %r961;
	add.s32 	%r963, %r962, 13;
	setp.eq.s32 	%p83, %r512, 0;
	add.s32 	%r964, %r957, %r511;
	selp.b32 	%r965, %r963, %r964, %p83;
	shl.b32 	%r966, %r965, 2;
	add.s32 	%r967, %r843, %r966;
	st.shared.u32 	[%r967], %r493;
	sub.s32 	%r968, %r867, %r860;
	add.s32 	%r969, %r968, %r513;
	setp.eq.s32 	%p84, %r514, 0;
	add.s32 	%r970, %r964, %r512;
	selp.b32 	%r971, %r969, %r970, %p84;
	shl.b32 	%r972, %r971, 2;
	add.s32 	%r973, %r843, %r972;
	st.shared.u32 	[%r973], %r494;
	sub.s32 	%r974, %r867, %r861;
	add.s32 	%r975, %r974, %r515;
	setp.eq.s32 	%p85, %r516, 0;
	add.s32 	%r976, %r970, %r514;
	selp.b32 	%r977, %r975, %r976, %p85;
	shl.b32 	%r978, %r977, 2;
	add.s32 	%r979, %r843, %r978;
	st.shared.u32 	[%r979], %r495;
	sub.s32 	%r980, %r867, %r862;
	add.s32 	%r981, %r980, %r517;
	setp.eq.s32 	%p86, %r518, 0;
	add.s32 	%r982, %r976, %r516;
	selp.b32 	%r983, %r981, %r982, %p86;
	shl.b32 	%r984, %r983, 2;
	add.s32 	%r985, %r843, %r984;
	st.shared.u32 	[%r985], %r496;
	sub.s32 	%r986, %r867, %r863;
	add.s32 	%r987, %r986, %r519;
	setp.eq.s32 	%p87, %r520, 0;
	add.s32 	%r988, %r982, %r518;
	selp.b32 	%r989, %r987, %r988, %p87;
	shl.b32 	%r990, %r989, 2;
	add.s32 	%r991, %r843, %r990;
	st.shared.u32 	[%r991], %r497;
	sub.s32 	%r992, %r867, %r864;
	add.s32 	%r993, %r992, %r521;
	setp.eq.s32 	%p88, %r522, 0;
	add.s32 	%r994, %r988, %r520;
	selp.b32 	%r995, %r993, %r994, %p88;
	shl.b32 	%r996, %r995, 2;
	add.s32 	%r997, %r843, %r996;
	st.shared.u32 	[%r997], %r498;
	bar.sync 	0;
	sub.s32 	%r998, %r867, %r583;
	add.s32 	%r999, %r998, %r438;
	shl.b32 	%r1000, %r438, 2;
	add.s32 	%r584, %r843, %r1000;
	ld.shared.u32 	%r585, [%r584];
	setp.ge.s32 	%p89, %r438, %r260;
	mul.wide.s32 	%rd33, %r999, 4;
	add.s64 	%rd17, %rd3, %rd33;
	@%p89 bra 	$L__BB4_315;
	setp.lt.s32 	%p90, %r438, %r583;
	@%p90 bra 	$L__BB4_314;
	st.global.u32 	[%rd17], %r585;
	bra.uni 	$L__BB4_315;
$L__BB4_314:
	add.s32 	%r1001, %r581, %r438;
	mul.wide.s32 	%rd34, %r1001, 4;
	add.s64 	%rd35, %rd4, %rd34;
	st.global.u32 	[%rd35], %r585;
$L__BB4_315:
	add.s32 	%r586, %r438, 320;
	ld.shared.u32 	%r587, [%r584+1280];
	setp.ge.s32 	%p91, %r586, %r260;
	cvt.u64.u32 	%rd36, %r438;
	cvt.s64.s32 	%rd37, %r581;
	add.s64 	%rd38, %rd37, %rd36;
	shl.b64 	%rd39, %rd38, 2;
	add.s64 	%rd18, %rd4, %rd39;
	@%p91 bra 	$L__BB4_319;
	setp.lt.s32 	%p92, %r586, %r583;
	@%p92 bra 	$L__BB4_318;
	st.global.u32 	[%rd17+1280], %r587;
	bra.uni 	$L__BB4_319;
$L__BB4_318:
	st.global.u32 	[%rd18+1280], %r587;
$L__BB4_319:
	add.s32 	%r588, %r438, 640;
	ld.shared.u32 	%r589, [%r584+2560];
	setp.ge.s32 	%p93, %r588, %r260;
	@%p93 bra 	$L__BB4_323;
	setp.lt.s32 	%p94, %r588, %r583;
	@%p94 bra 	$L__BB4_322;
	st.global.u32 	[%rd17+2560], %r589;
	bra.uni 	$L__BB4_323;
$L__BB4_322:
	st.global.u32 	[%rd18+2560], %r589;
$L__BB4_323:
	add.s32 	%r590, %r438, 960;
	ld.shared.u32 	%r591, [%r584+3840];
	setp.ge.s32 	%p95, %r590, %r260;
	@%p95 bra 	$L__BB4_327;
	setp.lt.s32 	%p96, %r590, %r583;
	@%p96 bra 	$L__BB4_326;
	st.global.u32 	[%rd17+3840], %r591;
	bra.uni 	$L__BB4_327;
$L__BB4_326:
	st.global.u32 	[%rd18+3840], %r591;
$L__BB4_327:
	add.s32 	%r592, %r438, 1280;
	ld.shared.u32 	%r593, [%r584+5120];
	setp.ge.s32 	%p97, %r592, %r260;
	@%p97 bra 	$L__BB4_331;
	setp.lt.s32 	%p98, %r592, %r583;
	@%p98 bra 	$L__BB4_330;
	st.global.u32 	[%rd17+5120], %r593;
	bra.uni 	$L__BB4_331;
$L__BB4_330:
	st.global.u32 	[%rd18+5120], %r593;
$L__BB4_331:
	add.s32 	%r594, %r438, 1600;
	ld.shared.u32 	%r595, [%r584+6400];
	setp.ge.s32 	%p99, %r594, %r260;
	@%p99 bra 	$L__BB4_335;
	setp.lt.s32 	%p100, %r594, %r583;
	@%p100 bra 	$L__BB4_334;
	st.global.u32 	[%rd17+6400], %r595;
	bra.uni 	$L__BB4_335;
$L__BB4_334:
	st.global.u32 	[%rd18+6400], %r595;
$L__BB4_335:
	add.s32 	%r596, %r438, 1920;
	ld.shared.u32 	%r597, [%r584+7680];
	setp.ge.s32 	%p101, %r596, %r260;
	@%p101 bra 	$L__BB4_339;
	setp.lt.s32 	%p102, %r596, %r583;
	@%p102 bra 	$L__BB4_338;
	st.global.u32 	[%rd17+7680], %r597;
	bra.uni 	$L__BB4_339;
$L__BB4_338:
	st.global.u32 	[%rd18+7680], %r597;
$L__BB4_339:
	add.s32 	%r598, %r438, 2240;
	ld.shared.u32 	%r599, [%r584+8960];
	setp.ge.s32 	%p103, %r598, %r260;
	@%p103 bra 	$L__BB4_343;
	setp.lt.s32 	%p104, %r598, %r583;
	@%p104 bra 	$L__BB4_342;
	st.global.u32 	[%rd17+8960], %r599;
	bra.uni 	$L__BB4_343;
$L__BB4_342:
	st.global.u32 	[%rd18+8960], %r599;
$L__BB4_343:
	add.s32 	%r600, %r438, 2560;
	ld.shared.u32 	%r601, [%r584+10240];
	setp.ge.s32 	%p105, %r600, %r260;
	@%p105 bra 	$L__BB4_347;
	setp.lt.s32 	%p106, %r600, %r583;
	@%p106 bra 	$L__BB4_346;
	st.global.u32 	[%rd17+10240], %r601;
	bra.uni 	$L__BB4_347;
$L__BB4_346:
	st.global.u32 	[%rd18+10240], %r601;
$L__BB4_347:
	add.s32 	%r602, %r438, 2880;
	ld.shared.u32 	%r603, [%r584+11520];
	setp.ge.s32 	%p107, %r602, %r260;
	@%p107 bra 	$L__BB4_351;
	setp.lt.s32 	%p108, %r602, %r583;
	@%p108 bra 	$L__BB4_350;
	st.global.u32 	[%rd17+11520], %r603;
	bra.uni 	$L__BB4_351;
$L__BB4_350:
	st.global.u32 	[%rd18+11520], %r603;
$L__BB4_351:
	add.s32 	%r604, %r438, 3200;
	ld.shared.u32 	%r605, [%r584+12800];
	setp.ge.s32 	%p109, %r604, %r260;
	@%p109 bra 	$L__BB4_355;
	setp.lt.s32 	%p110, %r604, %r583;
	@%p110 bra 	$L__BB4_354;
	st.global.u32 	[%rd17+12800], %r605;
	bra.uni 	$L__BB4_355;
$L__BB4_354:
	st.global.u32 	[%rd18+12800], %r605;
$L__BB4_355:
	add.s32 	%r606, %r438, 3520;
	ld.shared.u32 	%r607, [%r584+14080];
	setp.ge.s32 	%p111, %r606, %r260;
	@%p111 bra 	$L__BB4_359;
	setp.lt.s32 	%p112, %r606, %r583;
	@%p112 bra 	$L__BB4_358;
	st.global.u32 	[%rd17+14080], %r607;
	bra.uni 	$L__BB4_359;
$L__BB4_358:
	st.global.u32 	[%rd18+14080], %r607;
$L__BB4_359:
	add.s32 	%r608, %r438, 3840;
	ld.shared.u32 	%r609, [%r584+15360];
	setp.ge.s32 	%p113, %r608, %r260;
	@%p113 bra 	$L__BB4_363;
	setp.lt.s32 	%p114, %r608, %r583;
	@%p114 bra 	$L__BB4_362;
	st.global.u32 	[%rd17+15360], %r609;
	bra.uni 	$L__BB4_363;
$L__BB4_362:
	st.global.u32 	[%rd18+15360], %r609;
$L__BB4_363:
	add.s32 	%r610, %r438, 4160;
	ld.shared.u32 	%r611, [%r584+16640];
	setp.ge.s32 	%p115, %r610, %r260;
	@%p115 bra 	$L__BB4_367;
	setp.lt.s32 	%p116, %r610, %r583;
	@%p116 bra 	$L__BB4_366;
	st.global.u32 	[%rd17+16640], %r611;
	bra.uni 	$L__BB4_367;
$L__BB4_366:
	st.global.u32 	[%rd18+16640], %r611;
$L__BB4_367:
	add.s32 	%r612, %r438, 4480;
	ld.shared.u32 	%r613, [%r584+17920];
	setp.ge.s32 	%p117, %r612, %r260;
	@%p117 bra 	$L__BB4_371;
	setp.lt.s32 	%p118, %r612, %r583;
	@%p118 bra 	$L__BB4_370;
	st.global.u32 	[%rd17+17920], %r613;
	bra.uni 	$L__BB4_371;
$L__BB4_370:
	st.global.u32 	[%rd18+17920], %r613;
$L__BB4_371:
	add.s32 	%r614, %r438, 4800;
	ld.shared.u32 	%r615, [%r584+19200];
	setp.ge.s32 	%p119, %r614, %r260;
	@%p119 bra 	$L__BB4_375;
	setp.lt.s32 	%p120, %r614, %r583;
	@%p120 bra 	$L__BB4_374;
	st.global.u32 	[%rd17+19200], %r615;
	bra.uni 	$L__BB4_375;
$L__BB4_374:
	st.global.u32 	[%rd18+19200], %r615;
$L__BB4_375:
	or.b32  	%r616, %r438, 5120;
	ld.shared.u32 	%r617, [%r584+20480];
	setp.ge.s32 	%p121, %r616, %r260;
	@%p121 bra 	$L__BB4_379;
	setp.lt.s32 	%p122, %r616, %r583;
	@%p122 bra 	$L__BB4_378;
	st.global.u32 	[%rd17+20480], %r617;
	bra.uni 	$L__BB4_379;
$L__BB4_378:
	st.global.u32 	[%rd18+20480], %r617;
$L__BB4_379:
	add.s32 	%r618, %r438, 5440;
	ld.shared.u32 	%r619, [%r584+21760];
	setp.ge.s32 	%p123, %r618, %r260;
	@%p123 bra 	$L__BB4_383;
	setp.lt.s32 	%p124, %r618, %r583;
	@%p124 bra 	$L__BB4_382;
	st.global.u32 	[%rd17+21760], %r619;
	bra.uni 	$L__BB4_383;
$L__BB4_382:
	st.global.u32 	[%rd18+21760], %r619;
$L__BB4_383:
	add.s32 	%r620, %r438, 5760;
	ld.shared.u32 	%r621, [%r584+23040];
	setp.ge.s32 	%p125, %r620, %r260;
	@%p125 bra 	$L__BB4_387;
	setp.lt.s32 	%p126, %r620, %r583;
	@%p126 bra 	$L__BB4_386;
	st.global.u32 	[%rd17+23040], %r621;
	bra.uni 	$L__BB4_387;
$L__BB4_386:
	st.global.u32 	[%rd18+23040], %r621;
$L__BB4_387:
	mov.u32 	%r1324, %tid.x;
	setp.ne.s32 	%p262, %r1324, 0;
	@%p262 bra 	$L__BB4_389;
	ld.param.u64 	%rd443, [_ZN3cub18CUB_300001_SM_10006detail6select23DeviceSelectSweepKernelINS2_10policy_hubIiNS0_8NullTypeEiLb1ELNS0_10SelectImplE2EE10Policy1000EN6thrust24THRUST_300001_SM_1000_NS6detail15normal_iteratorINSA_10device_ptrIiEEEEPS5_NS2_27partition_distinct_output_tISF_SF_EEPiNS0_13ScanTileStateIiLb1EEE7is_evenIiES5_iNS2_19streaming_context_tIiLb0EEELS6_2EEEvT0_T1_T2_T3_T4_T5_T6_T7_iT8_NS1_7vsmem_tE_param_3];
	cvta.to.global.u64 	%rd232, %rd443;
	st.global.u32 	[%rd232], %r2027;
$L__BB4_389:
	ret;

}
	// .globl	_ZN3cub18CUB_300001_SM_10006detail6select23DeviceSelectSweepKernelINS2_10policy_hubIiNS0_8NullTypeElLb1ELNS0_10SelectImplE2EE10Policy1000EN6thrust24THRUST_300001_SM_1000_NS6detail15normal_iteratorINSA_10device_ptrIiEEEEPS5_NS2_27partition_distinct_output_tISF_SF_EEPlNS0_13ScanTileStateIiLb1EEE7is_evenIiES5_iNS2_19streaming_context_tIlLb1EEELS6_2EEEvT0_T1_T2_T3_T4_T5_T6_T7_iT8_NS1_7vsmem_tE
.visible .entry _ZN3cub18CUB_300001_SM_10006detail6select23DeviceSelectSweepKernelINS2_10policy_hubIiNS0_8NullTypeElLb1ELNS0_10SelectImplE2EE10Policy1000EN6thrust24THRUST_300001_SM_1000_NS6detail15normal_iteratorINSA_10device_ptrIiEEEEPS5_NS2_27partition_distinct_output_tISF_SF_EEPlNS0_13ScanTileStateIiLb1EEE7is_evenIiES5_iNS2_19streaming_context_tIlLb1EEELS6_2EEEvT0_T1_T2_T3_T4_T5_T6_T7_iT8_NS1_7vsmem_tE(
	.param .align 8 .b8 _ZN3cub18CUB_300001_SM_10006detail6select23DeviceSelectSweepKernelINS2_10policy_hubIiNS0_8NullTypeElLb1ELNS0_10SelectImplE2EE10Policy1000EN6thrust24THRUST_300001_SM_1000_NS6detail15normal_iteratorINSA_10device_ptrIiEEEEPS5_NS2_27partition_distinct_output_tISF_SF_EEPlNS0_13ScanTileStateIiLb1EEE7is_evenIiES5_iNS2_19streaming_context_tIlLb1EEELS6_2EEEvT0_T1_T2_T3_T4_T5_T6_T7_iT8_NS1_7vsmem_tE_param_0[8],
	.param .u64 .ptr .align 1 _ZN3cub18CUB_300001_SM_10006detail6select23DeviceSelectSweepKernelINS2_10policy_hubIiNS0_8NullTypeElLb1ELNS0_10SelectImplE2EE10Policy1000EN6thrust24THRUST_300001_SM_1000_NS6detail15normal_iteratorINSA_10device_ptrIiEEEEPS5_NS2_27partition_distinct_output_tISF_SF_EEPlNS0_13ScanTileStateIiLb1EEE7is_evenIiES5_iNS2_19streaming_context_tIlLb1EEELS6_2EEEvT0_T1_T2_T3_T4_T5_T6_T7_iT8_NS1_7vsmem_tE_param_1,
	.param .align 8 .b8 _ZN3cub18CUB_300001_SM_10006detail6select23DeviceSelectSweepKernelINS2_10policy_hubIiNS0_8NullTypeElLb1ELNS0_10SelectImplE2EE10Policy1000EN6thrust24THRUST_300001_SM_1000_NS6detail15normal_iteratorINSA_10device_ptrIiEEEEPS5_NS2_27partition_distinct_output_tISF_SF_EEPlNS0_13ScanTileStateIiLb1EEE7is_evenIiES5_iNS2_19streaming_context_tIlLb1EEELS6_2EEEvT0_T1_T2_T3_T4_T5_T6_T7_iT8_NS1_7vsmem_tE_param_2[16],
	.param .u64 .ptr .align 1 _ZN3cub18CUB_300001_SM_10006detail6select23DeviceSelectSweepKernelINS2_10policy_hubIiNS0_8NullTypeElLb1ELNS0_10SelectImplE2EE10Policy1000EN6thrust24THRUST_300001_SM_1000_NS6detail15normal_iteratorINSA_10device_ptrIiEEEEPS5_NS2_27partition_distinct_output_tISF_SF_EEPlNS0_13ScanTileStateIiLb1EEE7is_evenIiES5_iNS2_19streaming_context_tIlLb1EEELS6_2EEEvT0_T1_T2_T3_T4_T5_T6_T7_iT8_NS1_7vsmem_tE_param_3,
	.param .align 8 .b8 _ZN3cub18CUB_300001_SM_10006detail6select23DeviceSelectSweepKernelINS2_10policy_hubIiNS0_8NullTypeElLb1ELNS0_10SelectImplE2EE10Policy1000EN6thrust24THRUST_300001_SM_1000_NS6detail15normal_iteratorINSA_10device_ptrIiEEEEPS5_NS2_27partition_distinct_output_tISF_SF_EEPlNS0_13ScanTileStateIiLb1EEE7is_evenIiES5_iNS2_19streaming_context_tIlLb1EEELS6_2EEEvT0_T1_T2_T3_T4_T5_T6_T7_iT8_NS1_7vsmem_tE_param_4[8],
	.param .align 1 .b8 _ZN3cub18CUB_300001_SM_10006detail6select23DeviceSelectSweepKernelINS2_10policy_hubIiNS0_8NullTypeElLb1ELNS0_10SelectImplE2EE10Policy1000EN6thrust24THRUST_300001_SM_1000_NS6detail15normal_iteratorINSA_10device_ptrIiEEEEPS5_NS2_27partition_distinct_output_tISF_SF_EEPlNS0_13ScanTileStateIiLb1EEE7is_evenIiES5_iNS2_19streaming_context_tIlLb1EEELS6_2EEEvT0_T1_T2_T3_T4_T5_T6_T7_iT8_NS1_7vsmem_tE_param_5[1],
	.param .align 1 .b8 _ZN3cub18CUB_300001_SM_10006detail6select23DeviceSelectSweepKernelINS2_10policy_hubIiNS0_8NullTypeElLb1ELNS0_10SelectImplE2EE10Policy1000EN6thrust24THRUST_300001_SM_1000_NS6detail15normal_iteratorINSA_10device_ptrIiEEEEPS5_NS2_27partition_distinct_output_tISF_SF_EEPlNS0_13ScanTileStateIiLb1EEE7is_evenIiES5_iNS2_19streaming_context_tIlLb1EEELS6_2EEEvT0_T1_T2_T3_T4_T5_T6_T7_iT8_NS1_7vsmem_tE_param_6[1],
	.param .u32 _ZN3cub18CUB_300001_SM_10006detail6select23DeviceSelectSweepKernelINS2_10policy_hubIiNS0_8NullTypeElLb1ELNS0_10SelectImplE2EE10Policy1000EN6thrust24THRUST_300001_SM_1000_NS6detail15normal_iteratorINSA_10device_ptrIiEEEEPS5_NS2_27partition_distinct_output_tISF_SF_EEPlNS0_13ScanTileStateIiLb1EEE7is_evenIiES5_iNS2_19streaming_context_tIlLb1EEELS6_2EEEvT0_T1_T2_T3_T4_T5_T6_T7_iT8_NS1_7vsmem_tE_param_7,
	.param .u32 _ZN3cub18CUB_300001_SM_10006detail6select23DeviceSelectSweepKernelINS2_10policy_hubIiNS0_8NullTypeElLb1ELNS0_10SelectImplE2EE10Policy1000EN6thrust24THRUST_300001_SM_1000_NS6detail15normal_iteratorINSA_10device_ptrIiEEEEPS5_NS2_27partition_distinct_output_tISF_SF_EEPlNS0_13ScanTileStateIiLb1EEE7is_evenIiES5_iNS2_19streaming_context_tIlLb1EEELS6_2EEEvT0_T1_T2_T3_T4_T5_T6_T7_iT8_NS1_7vsmem_tE_param_8,
	.param .align 8 .b8 _ZN3cub18CUB_300001_SM_10006detail6select23DeviceSelectSweepKernelINS2_10policy_hubIiNS0_8NullTypeElLb1ELNS0_10SelectImplE2EE10Policy1000EN6thrust24THRUST_300001_SM_1000_NS6detail15normal_iteratorINSA_10device_ptrIiEEEEPS5_NS2_27partition_distinct_output_tISF_SF_EEPlNS0_13ScanTileStateIiLb1EEE7is_evenIiES5_iNS2_19streaming_context_tIlLb1EEELS6_2EEEvT0_T1_T2_T3_T4_T5_T6_T7_iT8_NS1_7vsmem_tE_param_9[40],
	.param .align 8 .b8 _ZN3cub18CUB_300001_SM_10006detail6select23DeviceSelectSweepKernelINS2_10policy_hubIiNS0_8NullTypeElLb1ELNS0_10SelectImplE2EE10Policy1000EN6thrust24THRUST_300001_SM_1000_NS6detail15normal_iteratorINSA_10device_ptrIiEEEEPS5_NS2_27partition_distinct_output_tISF_SF_EEPlNS0_13ScanTileStateIiLb1EEE7is_evenIiES5_iNS2_19streaming_context_tIlLb1EEELS6_2EEEvT0_T1_T2_T3_T4_T5_T6_T7_iT8_NS1_7vsmem_tE_param_10[8]
)
.maxntid 608
{
	.reg .pred 	%p<451>;
	.reg .b16 	%rs<16>;
	.reg .b32 	%r<2325>;
	.reg .b64 	%rd<751>;
	// demoted variable
	.shared .align 16 .b8 _ZZN3cub18CUB_300001_SM_10006detail6select23DeviceSelectSweepKernelINS2_10policy_hubIiNS0_8NullTypeElLb1ELNS0_10SelectImplE2EE10Policy1000EN6thrust24THRUST_300001_SM_1000_NS6detail15normal_iteratorINSA_10device_ptrIiEEEEPS5_NS2_27partition_distinct_output_tISF_SF_EEPlNS0_13ScanTileStateIiLb1EEE7is_evenIiES5_iNS2_19streaming_context_tIlLb1EEELS6_2EEEvT0_T1_T2_T3_T4_T5_T6_T7_iT8_NS1_7vsmem_tEE19static_temp_storage[43776];
	ld.param.u64 	%rd49, [_ZN3cub18CUB_300001_SM_10006detail6select23DeviceSelectSweepKernelINS2_10policy_hubIiNS0_8NullTypeElLb1ELNS0_10SelectImplE2EE10Policy1000EN6thrust24THRUST_300001_SM_1000_NS6detail15normal_iteratorINSA_10device_ptrIiEEEEPS5_NS2_27partition_distinct_output_tISF_SF_EEPlNS0_13ScanTileStateIiLb1EEE7is_evenIiES5_iNS2_19streaming_context_tIlLb1EEELS6_2EEEvT0_T1_T2_T3_T4_T5_T6_T7_iT8_NS1_7vsmem_tE_param_2+8];
	ld.param.u64 	%rd48, [_ZN3cub18CUB_300001_SM_10006detail6select23DeviceSelectSweepKernelINS2_10policy_hubIiNS0_8NullTypeElLb1ELNS0_10SelectImplE2EE10Policy1000EN6thrust24THRUST_300001_SM_1000_NS6detail15normal_iteratorINSA_10device_ptrIiEEEEPS5_NS2_27partition_distinct_output_tISF_SF_EEPlNS0_13ScanTileStateIiLb1EEE7is_evenIiES5_iNS2_19streaming_context_tIlLb1EEELS6_2EEEvT0_T1_T2_T3_T4_T5_T6_T7_iT8_NS1_7vsmem_tE_param_2];
	ld.param.u64 	%rd2, [_ZN3cub18CUB_300001_SM_10006detail6select23DeviceSelectSweepKernelINS2_10policy_hubIiNS0_8NullTypeElLb1ELNS0_10SelectImplE2EE10Policy1000EN6thrust24THRUST_300001_SM_1000_NS6detail15normal_iteratorINSA_10device_ptrIiEEEEPS5_NS2_27partition_distinct_output_tISF_SF_EEPlNS0_13ScanTileStateIiLb1EEE7is_evenIiES5_iNS2_19streaming_context_tIlLb1EEELS6_2EEEvT0_T1_T2_T3_T4_T5_T6_T7_iT8_NS1_7vsmem_tE_param_4];
	ld.param.u64 	%rd52, [_ZN3cub18CUB_300001_SM_10006detail6select23DeviceSelectSweepKernelINS2_10policy_hubIiNS0_8NullTypeElLb1ELNS0_10SelectImplE2EE10Policy1000EN6thrust24THRUST_300001_SM_1000_NS6detail15normal_iteratorINSA_10device_ptrIiEEEEPS5_NS2_27partition_distinct_output_tISF_SF_EEPlNS0_13ScanTileStateIiLb1EEE7is_evenIiES5_iNS2_19streaming_context_tIlLb1EEELS6_2EEEvT0_T1_T2_T3_T4_T5_T6_T7_iT8_NS1_7vsmem_tE_param_0];
	ld.param.u32 	%r435, [_ZN3cub18CUB_300001_SM_10006detail6select23DeviceSelectSweepKernelINS2_10policy_hubIiNS0_8NullTypeElLb1ELNS0_10SelectImplE2EE10Policy1000EN6thrust24THRUST_300001_SM_1000_NS6detail15normal_iteratorINSA_10device_ptrIiEEEEPS5_NS2_27partition_distinct_output_tISF_SF_EEPlNS0_13ScanTileStateIiLb1EEE7is_evenIiES5_iNS2_19streaming_context_tIlLb1EEELS6_2EEEvT0_T1_T2_T3_T4_T5_T6_T7_iT8_NS1_7vsmem_tE_param_8];
	mov.b64 	%rd51, _ZN3cub18CUB_300001_SM_10006detail6select23DeviceSelectSweepKernelINS2_10policy_hubIiNS0_8NullTypeElLb1ELNS0_10SelectImplE2EE10Policy1000EN6thrust24THRUST_300001_SM_1000_NS6detail15normal_iteratorINSA_10device_ptrIiEEEEPS5_NS2_27partition_distinct_output_tISF_SF_EEPlNS0_13ScanTileStateIiLb1EEE7is_evenIiES5_iNS2_19streaming_context_tIlLb1EEELS6_2EEEvT0_T1_T2_T3_T4_T5_T6_T7_iT8_NS1_7vsmem_tE_param_9;
	mov.u64 	%rd1, %rd51;
	cvta.to.global.u64 	%rd3, %rd52;
	mov.u32 	%r436, %ctaid.x;
	mov.u32 	%r437, %nctaid.y;
	mov.u32 	%r438, %ctaid.y;
	mad.lo.s32 	%r1, %r436, %r437, %r438;
	mul.lo.s32 	%r2, %r1, 10944;
	add.s32 	%r439, %r435, -1;
	setp.ge.s32 	%p1, %r1, %r439;
	@%p1 bra 	$L__BB5_142;
	setp.ne.s32 	%p303, %r1, 0;
	@%p303 bra 	$L__BB5_64;
	mov.u64 	%rd4, %rd51;
	ld.param.u8 	%rs13, [%rd4];
	setp.eq.s16 	%p391, %rs13, 0;
	ld.param.u64 	%rd511, [%rd4+16];
	selp.b64 	%rd512, %rd511, 0, %p391;
	mov.u32 	%r1936, %ctaid.x;
	mov.u32 	%r1937, %nctaid.y;
	mov.u32 	%r1938, %ctaid.y;
	mad.lo.s32 	%r1939, %r1936, %r1937, %r1938;
	mul.lo.s32 	%r1940, %r1939, 10944;
	cvt.u64.u32 	%rd513, %r1940;
	add.s64 	%rd514, %rd512, %rd513;
	mov.u32 	%r3, %tid.x;
	and.b32  	%r1941, %r3, 31;
	and.b32  	%r1942, %r3, 992;
	mul.lo.s32 	%r1943, %r1942, 18;
	or.b32  	%r1944, %r1943, %r1941;
	cvt.u64.u32 	%rd515, %r1944;
	add.s64 	%rd516, %rd514, %rd515;
	shl.b64 	%rd517, %rd516, 2;
	add.s64 	%rd518, %rd3, %rd517;
	ld.global.u32 	%r1945, [%rd518];
	ld.global.u32 	%r1946, [%rd518+128];
	ld.global.u32 	%r1947, [%rd518+256];
	ld.global.u32 	%r1948, [%rd518+384];
	ld.global.u32 	%r1949, [%rd518+512];
	ld.global.u32 	%r1950, [%rd518+640];
	ld.global.u32 	%r1951, [%rd518+768];
	ld.global.u32 	%r1952, [%rd518+896];
	ld.global.u32 	%r1953, [%rd518+1024];
	ld.global.u32 	%r1954, [%rd518+1152];
	ld.global.u32 	%r1955, [%rd518+1280];
	ld.global.u32 	%r1956, [%rd518+1408];
	ld.global.u32 	%r1957, [%rd518+1536];
	ld.global.u32 	%r1958, [%rd518+1664];
	ld.global.u32 	%r1959, [%rd518+1792];
	ld.global.u32 	%r1960, [%rd518+1920];
	ld.global.u32 	%r1961, [%rd518+2048];
	ld.global.u32 	%r1962, [%rd518+2176];
	// begin inline asm
	mov.u32 %r1905, %laneid;
	// end inline asm
	shr.u32 	%r5, %r3, 5;
	mad.lo.s32 	%r1963, %r5, 576, %r1905;
	shl.b32 	%r1964, %r1963, 2;
	mov.u32 	%r1965, _ZZN3cub18CUB_300001_SM_10006detail6select23DeviceSelectSweepKernelINS2_10policy_hubIiNS0_8NullTypeElLb1ELNS0_10SelectImplE2EE10Policy1000EN6thrust24THRUST_300001_SM_1000_NS6detail15normal_iteratorINSA_10device_ptrIiEEEEPS5_NS2_27partition_distinct_output_tISF_SF_EEPlNS0_13ScanTileStateIiLb1EEE7is_evenIiES5_iNS2_19streaming_context_tIlLb1EEELS6_2EEEvT0_T1_T2_T3_T4_T5_T6_T7_iT8_NS1_7vsmem_tEE19static_temp_storage;
	add.s32 	%r1966, %r1965, %r1964;
	st.shared.u32 	[%r1966], %r1945;
	st.shared.u32 	[%r1966+128], %r1946;
	st.shared.u32 	[%r1966+256], %r1947;
	st.shared.u32 	[%r1966+384], %r1948;
	st.shared.u32 	[%r1966+512], %r1949;
	st.shared.u32 	[%r1966+640], %r1950;
	st.shared.u32 	[%r1966+768], %r1951;
	st.shared.u32 	[%r1966+896], %r1952;
	st.shared.u32 	[%r1966+1024], %r1953;
	st.shared.u32 	[%r1966+1152], %r1954;
	st.shared.u32 	[%r1966+1280], %r1955;
	st.shared.u32 	[%r1966+1408], %r1956;
	st.shared.u32 	[%r1966+1536], %r1957;
	st.shared.u32 	[%r1966+1664], %r1958;
	st.shared.u32 	[%r1966+1792], %r1959;
	st.shared.u32 	[%r1966+1920], %r1960;
	st.shared.u32 	[%r1966+2048], %r1961;
	st.shared.u32 	[%r1966+2176], %r1962;
	bar.warp.sync 	-1;
	mad.lo.s32 	%r1967, %r1905, 68, %r1966;
	ld.shared.v2.u32 	{%r6, %r7}, [%r1967];
	not.b32 	%r1968, %r6;
	not.b32 	%r1969, %r7;
	ld.shared.v2.u32 	{%r8, %r9}, [%r1967+8];
	not.b32 	%r1970, %r9;
	ld.shared.v2.u32 	{%r10, %r11}, [%r1967+16];
	not.b32 	%r1971, %r10;
	not.b32 	%r1972, %r11;
	ld.shared.v2.u32 	{%r12, %r13}, [%r1967+24];
	not.b32 	%r1973, %r12;
	not.b32 	%r1974, %r13;
	ld.shared.v2.u32 	{%r14, %r15}, [%r1967+32];
	not.b32 	%r1975, %r14;
	not.b32 	%r1976, %r15;
	ld.shared.v2.u32 	{%r16, %r17}, [%r1967+40];
	not.b32 	%r1977, %r16;
	not.b32 	%r1978, %r17;
	ld.shared.v2.u32 	{%r18, %r19}, [%r1967+48];
	not.b32 	%r1979, %r18;
	not.b32 	%r1980, %r19;
	ld.shared.v2.u32 	{%r20, %r21}, [%r1967+56];
	not.b32 	%r1981, %r21;
	ld.shared.v2.u32 	{%r22, %r23}, [%r1967+64];
	not.b32 	%r1982, %r22;
	not.b32 	%r1983, %r23;
	and.b32  	%r1984, %r1968, 1;
	and.b32  	%r24, %r1969, 1;
	and.b32  	%r25, %r8, 1;
	xor.b32  	%r1985, %r25, 1;
	and.b32  	%r1986, %r1970, 1;
	and.b32  	%r1987, %r1971, 1;
	and.b32  	%r1988, %r1972, 1;
	and.b32  	%r1989, %r1973, 1;
	and.b32  	%r1990, %r1974, 1;
	and.b32  	%r1991, %r1975, 1;
	and.b32  	%r1992, %r1976, 1;
	and.b32  	%r1993, %r1977, 1;
	and.b32  	%r1994, %r1978, 1;
	and.b32  	%r1995, %r1979, 1;
	and.b32  	%r26, %r1980, 1;
	and.b32  	%r27, %r20, 1;
	xor.b32  	%r1996, %r27, 1;
	and.b32  	%r1997, %r1981, 1;
	and.b32  	%r1998, %r1982, 1;
	and.b32  	%r1999, %r1983, 1;
	bar.sync 	0;
	add.s32 	%r2000, %r24, %r1984;
	add.s32 	%r2001, %r1985, %r2000;
	add.s32 	%r2002, %r1986, %r2001;
	add.s32 	%r2003, %r1987, %r2002;
	add.s32 	%r2004, %r1988, %r2003;
	add.s32 	%r2005, %r1989, %r2004;
	add.s32 	%r2006, %r1990, %r2005;
	add.s32 	%r2007, %r1991, %r2006;
	add.s32 	%r2008, %r1992, %r2007;
	add.s32 	%r2009, %r1993, %r2008;
	add.s32 	%r2010, %r1994, %r2009;
	add.s32 	%r2011, %r1995, %r2010;
	add.s32 	%r2012, %r26, %r2011;
	add.s32 	%r28, %r1996, %r2012;
	add.s32 	%r2013, %r1997, %r28;
	add.s32 	%r2014, %r1998, %r2013;
	add.s32 	%r1910, %r1999, %r2014;
	mov.b32 	%r1908, 1;
	mov.b32 	%r1933, 0;
	mov.b32 	%r1935, -1;
	// begin inline asm
	{  .reg .s32 r0;  .reg .pred p;  shfl.sync.up.b32 r0|p, %r1910, %r1908, %r1933, %r1935;  @p add.s32 r0, r0, %r1910;  mov.s32 %r1906, r0;}
	// end inline asm
	mov.b32 	%r1914, 2;
	// begin inline asm
	{  .reg .s32 r0;  .reg .pred p;  shfl.sync.up.b32 r0|p, %r1906, %r1914, %r1933, %r1935;  @p add.s32 r0, r0, %r1906;  mov.s32 %r1912, r0;}
	// end inline asm
	mov.b32 	%r1920, 4;
	// begin inline asm
	{  .reg .s32 r0;  .reg .pred p;  shfl.sync.up.b32 r0|p, %r1912, %r1920, %r1933, %r1935;  @p add.s32 r0, r0, %r1912;  mov.s32 %r1918, r0;}
	// end inline asm
	mov.b32 	%r1926, 8;
	// begin inline asm
	{  .reg .s32 r0;  .reg .pred p;  shfl.sync.up.b32 r0|p, %r1918, %r1926, %r1933, %r1935;  @p add.s32 r0, r0, %r1918;  mov.s32 %r1924, r0;}
	// end inline asm
	mov.b32 	%r1932, 16;
	// begin inline asm
	{  .reg .s32 r0;  .reg .pred p;  shfl.sync.up.b32 r0|p, %r1924, %r1932, %r1933, %r1935;  @p add.s32 r0, r0, %r1924;  mov.s32 %r1930, r0;}
	// end inline asm
	setp.ne.s32 	%p392, %r1905, 31;
	@%p392 bra 	$L__BB5_4;
	shl.b32 	%r2015, %r5, 2;
	add.s32 	%r2017, %r1965, %r2015;
	st.shared.u32 	[%r2017], %r1930;
$L__BB5_4:
	bar.sync 	0;
	ld.shared.v4.u32 	{%r2018, %r2019, %r2020, %r2021}, [_ZZN3cub18CUB_300001_SM_10006detail6select23DeviceSelectSweepKernelINS2_10policy_hubIiNS0_8NullTypeElLb1ELNS0_10SelectImplE2EE10Policy1000EN6thrust24THRUST_300001_SM_1000_NS6detail15normal_iteratorINSA_10device_ptrIiEEEEPS5_NS2_27partition_distinct_output_tISF_SF_EEPlNS0_13ScanTileStateIiLb1EEE7is_evenIiES5_iNS2_19streaming_context_tIlLb1EEELS6_2EEEvT0_T1_T2_T3_T4_T5_T6_T7_iT8_NS1_7vsmem_tEE19static_temp_storage];
	add.s32 	%r2022, %r2019, %r2018;
	setp.eq.s32 	%p393, %r5, 2;
	selp.b32 	%r2023, %r2022, %r2018, %p393;
	add.s32 	%r2024, %r2022, %r2020;
	setp.eq.s32 	%p394, %r5, 3;
	selp.b32 	%r2025, %r2024, %r2023, %p394;
	add.s32 	%r2026, %r2024, %r2021;
	setp.eq.s32 	%p395, %r5, 4;
	selp.b32 	%r2027, %r2026, %r2025, %p395;
	ld.shared.v4.u32 	{%r2028, %r2029, %r2030, %r2031}, [_ZZN3cub18CUB_300001_SM_10006detail6select23DeviceSelectSweepKernelINS2_10policy_hubIiNS0_8NullTypeElLb1ELNS0_10SelectImplE2EE10Policy1000EN6thrust24THRUST_300001_SM_1000_NS6detail15normal_iteratorINSA_10device_ptrIiEEEEPS5_NS2_27partition_distinct_output_tISF_SF_EEPlNS0_13ScanTileStateIiLb1EEE7is_evenIiES5_iNS2_19streaming_context_tIlLb1EEELS6_2EEEvT0_T1_T2_T3_T4_T5_T6_T7_iT8_NS1_7vsmem_tEE19static_temp_storage+16];
	add.s32 	%r2032, %r2026, %r2028;
	setp.eq.s32 	%p396, %r5, 5;
	selp.b32 	%r2033, %r2032, %r2027, %p396;
	add.s32 	%r2034, %r2032, %r2029;
	setp.eq.s32 	%p397, %r5, 6;
	selp.b32 	%r2035, %r2034, %r2033, %p397;
	add.s32 	%r2036, %r2034, %r2030;
	setp.eq.s32 	%p398, %r5, 7;
	selp.b32 	%r2037, %r2036, %r2035, %p398;
	add.s32 	%r2038, %r2036, %r2031;
	setp.eq.s32 	%p399, %r5, 8;
	selp.b32 	%r2039, %r2038, %r2037, %p399;
	ld.shared.v4.u32 	{%r2040, %r2041, %r2042, %r2043}, [_ZZN3cub18CUB_300001_SM_10006detail6select23DeviceSelectSweepKernelINS2_10policy_hubIiNS0_8NullTypeElLb1ELNS0_10SelectImplE2EE10Policy1000EN6thrust24THRUST_300001_SM_1000_NS6detail15normal_iteratorINSA_10device_ptrIiEEEEPS5_NS2_27partition_distinct_output_tISF_SF_EEPlNS0_13ScanTileStateIiLb1EEE7is_evenIiES5_iNS2_19streaming_context_tIlLb1EEELS6_2EEEvT0_T1_T2_T3_T4_T5_T6_T7_iT8_NS1_7vsmem_tEE19static_temp_storage+32];
	add.s32 	%r2044, %r2038, %r2040;
	setp.eq.s32 	%p400, %r5, 9;
	selp.b32 	%r2045, %r2044, %r2039, %p400;
	add.s32 	%r2046, %r2044, %r2041;
	setp.eq.s32 	%p401, %r5, 10;
	selp.b32 	%r2047, %r2046, %r2045, %p401;
	add.s32 	%r2048, %r2046, %r2042;
	setp.eq.s32 	%p402, %r5, 11;
	selp.b32 	%r2049, %r2048, %r2047, %p402;
	add.s32 	%r2050, %r2048, %r2043;
	setp.eq.s32 	%p403, %r5, 12;
	selp.b32 	%r2051, %r2050, %r2049, %p403;
	ld.shared.v4.u32 	{%r2052, %r2053, %r2054, %r2055}, [_ZZN3cub18CUB_300001_SM_10006detail6select23DeviceSelectSweepKernelINS2_10policy_hubIiNS0_8NullTypeElLb1ELNS0_10SelectImplE2EE10Policy1000EN6thrust24THRUST_300001_SM_1000_NS6detail15normal_iteratorINSA_10device_ptrIiEEEEPS5_NS2_27partition_distinct_output_tISF_SF_EEPlNS0_13ScanTileStateIiLb1EEE7is_evenIiES5_iNS2_19streaming_context_tIlLb1EEELS6_2EEEvT0_T1_T2_T3_T4_T5_T6_T7_iT8_NS1_7vsmem_tEE19static_temp_storage+48];
	add.s32 	%r2056, %r2050, %r2052;
	setp.eq.s32 	%p404, %r5, 13;
	selp.b32 	%r2057, %r2056, %r2051, %p404;
	add.s32 	%r2058, %r2056, %r2053;
	setp.eq.s32 	%p405, %r5, 14;
	selp.b32 	%r2059, %r2058, %r2057, %p405;
	add.s32 	%r2060, %r2058, %r2054;
	setp.eq.s32 	%p406, %r5, 15;
	selp.b32 	%r2061, %r2060, %r2059, %p406;
	add.s32 	%r2062, %r2060, %r2055;
	setp.eq.s32 	%p407, %r5, 16;
	selp.b32 	%r2063, %r2062, %r2061, %p407;
	.pragma "used_bytes_mask 4095";
	ld.shared.v4.u32 	{%r2064, %r2065, %r2066, %r2067}, [_ZZN3cub18CUB_300001_SM_10006detail6select23DeviceSelectSweepKernelINS2_10policy_hubIiNS0_8NullTypeElLb1ELNS0_10SelectImplE2EE10Policy1000EN6thrust24THRUST_300001_SM_1000_NS6detail15normal_iteratorINSA_10device_ptrIiEEEEPS5_NS2_27partition_distinct_output_tISF_SF_EEPlNS0_13ScanTileStateIiLb1EEE7is_evenIiES5_iNS2_19streaming_context_tIlLb1EEELS6_2EEEvT0_T1_T2_T3_T4_T5_T6_T7_iT8_NS1_7vsmem_tEE19static_temp_storage+64];
	add.s32 	%r2068, %r2062, %r2064;
	setp.eq.s32 	%p408, %r5, 17;
	selp.b32 	%r2069, %r2068, %r2063, %p408;
	add.s32 	%r2070, %r2068, %r2065;
	setp.eq.s32 	%p409, %r5, 18;
	selp.b32 	%r2071, %r2070, %r2069, %p409;
	add.s32 	%r31, %r2070, %r2066;
	setp.lt.u32 	%p410, %r3, 32;
	selp.b32 	%r2072, 0, %r2071, %p410;
	setp.eq.s32 	%p411, %r1905, 0;
	sub.s32 	%r2073, %r1930, %r1910;
	selp.b32 	%r2074, 0, %r2073, %p411;
	add.s32 	%r32, %r2072, %r2074;
	setp.ne.s32 	%p412, %r3, 0;
	@%p412 bra 	$L__BB5_6;
	add.s64 	%rd519, %rd2, 256;
	mov.b32 	%r2075, 101;
	// begin inline asm
	st.relaxed.gpu.v2.u32 [%rd519], {%r2075, %r31};
	// end inline asm
$L__BB5_6:
	bar.sync 	0;
	sub.s32 	%r33, 10944, %r31;
	mul.lo.s32 	%r2077, %r3, 18;
	sub.s32 	%r2078, %r2077, %r32;
	and.b32  	%r2079, %r6, 1;
	setp.eq.s32 	%p413, %r2079, 0;
	add.s32 	%r2080, %r32, %r33;
	selp.b32 	%r2081, %r2080, %r2078, %p413;
	shl.b32 	%r2082, %r2081, 2;
	add.s32 	%r2084, %r1965, %r2082;
	st.shared.u32 	[%r2084], %r6;
	xor.b32  	%r2085, %r2079, 1;
	add.s32 	%r2086, %r32, %r2085;
	sub.s32 	%r2087, %r2077, %r2086;
	add.s32 	%r2088, %r2087, 1;
	and.b32  	%r2089, %r7, 1;
	setp.eq.b32 	%p414, %r2089, 1;
	add.s32 	%r2090, %r2080, %r2085;
	selp.b32 	%r2091, %r2088, %r2090, %p414;
	shl.b32 	%r2092, %r2091, 2;
	add.s32 	%r2093, %r1965, %r2092;
	st.shared.u32 	[%r2093], %r7;
	add.s32 	%r2094, %r24, %r2085;
	add.s32 	%r2095, %r2094, %r32;
	sub.s32 	%r2096, %r2077, %r2095;
	add.s32 	%r2097, %r2096, 2;
	setp.eq.s32 	%p415, %r25, 0;
	add.s32 	%r2098, %r2090, %r24;
	selp.b32 	%r2099, %r2098, %r2097, %p415;
	shl.b32 	%r2100, %r2099, 2;
	add.s32 	%r2101, %r1965, %r2100;
	st.shared.u32 	[%r2101], %r8;
	add.s32 	%r2103, %r2095, %r1985;
	sub.s32 	%r2104, %r2077, %r2103;
	add.s32 	%r2105, %r2104, 3;
	and.b32  	%r2106, %r9, 1;
	setp.eq.s32 	%p416, %r2106, 0;
	add.s32 	%r2107, %r2098, %r1985;
	selp.b32 	%r2108, %r2107, %r2105, %p416;
	shl.b32 	%r2109, %r2108, 2;
	add.s32 	%r2110, %r1965, %r2109;
	st.shared.u32 	[%r2110], %r9;
	xor.b32  	%r2111, %r2106, 1;
	add.s32 	%r2112, %r2103, %r2111;
	sub.s32 	%r2113, %r2077, %r2112;
	add.s32 	%r2114, %r2113, 4;
	and.b32  	%r2115, %r10, 1;
	setp.eq.s32 	%p417, %r2115, 0;
	add.s32 	%r2116, %r2107, %r2111;
	selp.b32 	%r2117, %r2116, %r2114, %p417;
	shl.b32 	%r2118, %r2117, 2;
	add.s32 	%r2119, %r1965, %r2118;
	st.shared.u32 	[%r2119], %r10;
	xor.b32  	%r2120, %r2115, 1;
	add.s32 	%r2121, %r2112, %r2120;
	sub.s32 	%r2122, %r2077, %r2121;
	add.s32 	%r2123, %r2122, 5;
	and.b32  	%r2124, %r11, 1;
	setp.eq.s32 	%p418, %r2124, 0;
	add.s32 	%r2125, %r2116, %r2120;
	selp.b32 	%r2126, %r2125, %r2123, %p418;
	shl.b32 	%r2127, %r2126, 2;
	add.s32 	%r2128, %r1965, %r2127;
	st.shared.u32 	[%r2128], %r11;
	xor.b32  	%r2129, %r2124, 1;
	add.s32 	%r2130, %r2121, %r2129;
	sub.s32 	%r2131, %r2077, %r2130;
	add.s32 	%r2132, %r2131, 6;
	and.b32  	%r2133, %r12, 1;
	setp.eq.s32 	%p419, %r2133, 0;
	add.s32 	%r2134, %r2125, %r2129;
	selp.b32 	%r2135, %r2134, %r2132, %p419;
	shl.b32 	%r2136, %r2135, 2;
	add.s32 	%r2137, %r1965, %r2136;
	st.shared.u32 	[%r2137], %r12;
	xor.b32  	%r2138, %r2133, 1;
	add.s32 	%r2139, %r2130, %r2138;
	sub.s32 	%r2140, %r2077, %r2139;
	add.s32 	%r2141, %r2140, 7;
	and.b32  	%r2142, %r13, 1;
	setp.eq.s32 	%p420, %r2142, 0;
	add.s32 	%r2143, %r2134, %r2138;
	selp.b32 	%r2144, %r2143, %r2141, %p420;
	shl.b32 	%r2145, %r2144, 2;
	add.s32 	%r2146, %r1965, %r2145;
	st.shared.u32 	[%r2146], %r13;
	xor.b32  	%r2147, %r2142, 1;
	add.s32 	%r2148, %r2139, %r2147;
	sub.s32 	%r2149, %r2077, %r2148;
	add.s32 	%r2150, %r2149, 8;
	and.b32  	%r2151, %r14, 1;
	setp.eq.s32 	%p421, %r2151, 0;
	add.s32 	%r2152, %r2143, %r2147;
	selp.b32 	%r2153, %r2152, %r2150, %p421;
	shl.b32 	%r2154, %r2153, 2;
	add.s32 	%r2155, %r1965, %r2154;
	st.shared.u32 	[%r2155], %r14;
	xor.b32  	%r2156, %r2151, 1;
	add.s32 	%r2157, %r2148, %r2156;
	sub.s32 	%r2158, %r2077, %r2157;
	add.s32 	%r2159, %r2158, 9;
	and.b32  	%r2160, %r15, 1;
	setp.eq.s32 	%p422, %r2160, 0;
	add.s32 	%r2161, %r2152, %r2156;
	selp.b32 	%r2162, %r2161, %r2159, %p422;
	shl.b32 	%r2163, %r2162, 2;
	add.s32 	%r2164, %r1965, %r2163;
	st.shared.u32 	[%r2164], %r15;
	xor.b32  	%r2165, %r2160, 1;
	add.s32 	%r2166, %r2157, %r2165;
	sub.s32 	%r2167, %r2077, %r2166;
	add.s32 	%r2168, %r2167, 10;
	and.b32  	%r2169, %r16, 1;
	setp.eq.s32 	%p423, %r2169, 0;
	add.s32 	%r2170, %r2161, %r2165;
	selp.b32 	%r2171, %r2170, %r2168, %p423;
	shl.b32 	%r2172, %r2171, 2;
	add.s32 	%r2173, %r1965, %r2172;
	st.shared.u32 	[%r2173], %r16;
	xor.b32  	%r2174, %r2169, 1;
	add.s32 	%r2175, %r2166, %r2174;
	sub.s32 	%r2176, %r2077, %r2175;
	add.s32 	%r2177, %r2176, 11;
	and.b32  	%r2178, %r17, 1;
	setp.eq.s32 	%p424, %r2178, 0;
	add.s32 	%r2179, %r2170, %r2174;
	selp.b32 	%r2180, %r2179, %r2177, %p424;
	shl.b32 	%r2181, %r2180, 2;
	add.s32 	%r2182, %r1965, %r2181;
	st.shared.u32 	[%r2182], %r17;
	xor.b32  	%r2183, %r2178, 1;
	add.s32 	%r2184, %r2175, %r2183;
	sub.s32 	%r2185, %r2077, %r2184;
	add.s32 	%r2186, %r2185, 12;
	and.b32  	%r2187, %r18, 1;
	setp.eq.s32 	%p425, %r2187, 0;
	add.s32 	%r2188, %r2179, %r2183;
	selp.b32 	%r2189, %r2188, %r2186, %p425;
	shl.b32 	%r2190, %r2189, 2;
	add.s32 	%r2191, %r1965, %r2190;
	st.shared.u32 	[%r2191], %r18;
	xor.b32  	%r2192, %r2187, 1;
	add.s32 	%r2193, %r2184, %r2192;
	sub.s32 	%r2194, %r2077, %r2193;
	add.s32 	%r2195, %r2194, 13;
	and.b32  	%r2196, %r19, 1;
	setp.eq.b32 	%p426, %r2196, 1;
	add.s32 	%r2197, %r2188, %r2192;
	selp.b32 	%r2198, %r2195, %r2197, %p426;
	shl.b32 	%r2199, %r2198, 2;
	add.s32 	%r2200, %r1965, %r2199;
	st.shared.u32 	[%r2200], %r19;
	add.s32 	%r2201, %r2193, %r26;
	sub.s32 	%r2202, %r2077, %r2201;
	add.s32 	%r2203, %r2202, 14;
	setp.eq.s32 	%p427, %r27, 0;
	add.s32 	%r2204, %r2197, %r26;
	selp.b32 	%r2205, %r2204, %r2203, %p427;
	shl.b32 	%r2206, %r2205, 2;
	add.s32 	%r2207, %r1965, %r2206;
	st.shared.u32 	[%r2207], %r20;
	add.s32 	%r2208, %r28, %r32;
	sub.s32 	%r2209, %r2077, %r2208;
	add.s32 	%r2210, %r2209, 15;
	and.b32  	%r2211, %r21, 1;
	setp.eq.s32 	%p428, %r2211, 0;
	add.s32 	%r2213, %r2204, %r1996;
	selp.b32 	%r2214, %r2213, %r2210, %p428;
	shl.b32 	%r2215, %r2214, 2;
	add.s32 	%r2216, %r1965, %r2215;
	st.shared.u32 	[%r2216], %r21;
	xor.b32  	%r2217, %r2211, 1;
	add.s32 	%r2218, %r2208, %r2217;
	sub.s32 	%r2219, %r2077, %r2218;
	add.s32 	%r2220, %r2219, 16;
	and.b32  	%r2221, %r22, 1;
	setp.eq.s32 	%p429, %r2221, 0;
	add.s32 	%r2222, %r2213, %r2217;
	selp.b32 	%r2223, %r2222, %r2220, %p429;
	shl.b32 	%r2224, %r2223, 2;
	add.s32 	%r2225, %r1965, %r2224;
	st.shared.u32 	[%r2225], %r22;
	xor.b32  	%r2226, %r2221, 1;
	add.s32 	%r2227, %r2218, %r2226;
	sub.s32 	%r2228, %r2077, %r2227;
	add.s32 	%r2229, %r2228, 17;
	and.b32  	%r2230, %r23, 1;
	setp.eq.b32 	%p430, %r2230, 1;
	add.s32 	%r2231, %r2222, %r2226;
	selp.b32 	%r2232, %r2229, %r2231, %p430;
	shl.b32 	%r2233, %r2232, 2;
	add.s32 	%r2234, %r1965, %r2233;
	st.shared.u32 	[%r2234], %r23;
	bar.sync 	0;
	setp.ne.s16 	%p431, %rs13, 0;
	mov.b64 	%rd741, 0;
	@%p431 bra 	$L__BB5_8;
	ld.param.u64 	%rd521, [%rd4+24];
	cvta.to.global.u64 	%rd522, %rd521;
	ld.global.u64 	%rd741, [%rd522];
$L__BB5_8:
	setp.ne.s16 	%p432, %rs13, 0;
	mov.b64 	%rd742, 0;
	@%p432 bra 	$L__BB5_10;
	ld.param.u64 	%rd524, [%rd4+16];
	ld.param.u64 	%rd525, [%rd4+24];
	cvta.to.global.u64 	%rd526, %rd525;
	ld.global.u64 	%rd527, [%rd526];
	sub.s64 	%rd742, %rd524, %rd527;
$L__BB5_10:
	cvta.to.global.u64 	%rd9, %rd48;
	cvta.to.global.u64 	%rd10, %rd49;
	setp.lt.s32 	%p433, %r3, %r33;
	selp.b32 	%r2235, 0, %r33, %p433;
	sub.s32 	%r34, %r3, %r2235;
	shl.b32 	%r2236, %r3, 2;
	add.s32 	%r35, %r1965, %r2236;
	ld.shared.u32 	%r36, [%r35];
	@%p433 bra 	$L__BB5_12;
	cvt.s64.s32 	%rd528, %r34;
	add.s64 	%rd529, %rd741, %rd528;
	shl.b64 	%rd530, %rd529, 2;
	add.s64 	%rd531, %rd9, %rd530;
	st.global.u32 	[%rd531], %r36;
	bra.uni 	$L__BB5_13;
$L__BB5_12:
	cvt.s64.s32 	%rd532, %r34;
	add.s64 	%rd533, %rd742, %rd532;
	shl.b64 	%rd534, %rd533, 2;
	add.s64 	%rd535, %rd10, %rd534;
	st.global.u32 	[%rd535], %r36;
$L__BB5_13:
	add.s32 	%r2238, %r3, 608;
	setp.lt.s32 	%p434, %r2238, %r33;
	selp.b32 	%r37, 0, %r33, %p434;
	ld.shared.u32 	%r38, [%r35+2432];
	@%p434 bra 	$L__BB5_15;
	cvt.s64.s32 	%rd536, %r37;
	cvt.u64.u32 	%rd537, %r3;
	sub.s64 	%rd538, %rd537, %rd536;
	add.s64 	%rd539, %rd741, %rd538;
	shl.b64 	%rd540, %rd539, 2;
	add.s64 	%rd541, %rd9, %rd540;
	st.global.u32 	[%rd541+2432], %r38;
	bra.uni 	$L__BB5_16;
$L__BB5_15:
	cvt.s64.s32 	%rd542, %r37;
	cvt.u64.u32 	%rd543, %r3;
	sub.s64 	%rd544, %rd543, %rd542;
	add.s64 	%rd545, %rd742, %rd544;
	shl.b64 	%rd546, %rd545, 2;
	add.s64 	%rd547, %rd10, %rd546;
	st.global.u32 	[%rd547+2432], %r38;
$L__BB5_16:
	add.s32 	%r2239, %r3, 1216;
	setp.lt.s32 	%p435, %r2239, %r33;
	selp.b32 	%r39, 0, %r33, %p435;
	ld.shared.u32 	%r40, [%r35+4864];
	@%p435 bra 	$L__BB5_18;
	cvt.s64.s32 	%rd548, %r39;
	cvt.u64.u32 	%rd549, %r3;
	sub.s64 	%rd550, %rd549, %rd548;
	add.s64 	%rd551, %rd741, %rd550;
	shl.b64 	%rd552, %rd551, 2;
	add.s64 	%rd553, %rd9, %rd552;
	st.global.u32 	[%rd553+4864], %r40;
	bra.uni 	$L__BB5_19;
$L__BB5_18:
	cvt.s64.s32 	%rd554, %r39;
	cvt.u64.u32 	%rd555, %r3;
	sub.s64 	%rd556, %rd555, %rd554;
	add.s64 	%rd557, %rd742, %rd556;
	shl.b64 	%rd558, %rd557, 2;
	add.s64 	%rd559, %rd10, %rd558;
	st.global.u32 	[%rd559+4864], %r40;
$L__BB5_19:
	add.s32 	%r2240, %r3, 1824;
	setp.lt.s32 	%p436, %r2240, %r33;
	selp.b32 	%r41, 0, %r33, %p436;
	ld.shared.u32 	%r42, [%r35+7296];
	@%p436 bra 	$L__BB5_21;
	cvt.s64.s32 	%rd560, %r41;
	cvt.u64.u32 	%rd561, %r3;
	sub.s64 	%rd562, %rd561, %rd560;
	add.s64 	%rd563, %rd741, %rd562;
	shl.b64 	%rd564, %rd563, 2;
	add.s64 	%rd565, %rd9, %rd564;
	st.global.u32 	[%rd565+7296], %r42;
	bra.uni 	$L__BB5_22;
$L__BB5_21:
	cvt.s64.s32 	%rd566, %r41;
	cvt.u64.u32 	%rd567, %r3;
	sub.s64 	%rd568, %rd567, %rd566;
	add.s64 	%rd569, %rd742, %rd568;
	shl.b64 	%rd570, %rd569, 2;
	add.s64 	%rd571, %rd10, %rd570;
	st.global.u32 	[%rd571+7296], %r42;
$L__BB5_22:
	add.s32 	%r2241, %r3, 2432;
	setp.lt.s32 	%p437, %r2241, %r33;
	selp.b32 	%r43, 0, %r33, %p437;
	ld.shared.u32 	%r44, [%r35+9728];
	@%p437 bra 	$L__BB5_24;
	cvt.s64.s32 	%rd572, %r43;
	cvt.u64.u32 	%rd573, %r3;
	sub.s64 	%rd574, %rd573, %rd572;
	add.s64 	%rd575, %rd741, %rd574;
	shl.b64 	%rd576, %rd575, 2;
	add.s64 	%rd577, %rd9, %rd576;
	st.global.u32 	[%rd577+9728], %r44;
	bra.uni 	$L__BB5_25;
$L__BB5_24:
	cvt.s64.s32 	%rd578, %r43;
	cvt.u64.u32 	%rd579, %r3;
	sub.s64 	%rd580, %rd579, %rd578;
	add.s64 	%rd581, %rd742, %rd580;
	shl.b64 	%rd582, %rd581, 2;
	add.s64 	%rd583, %rd10, %rd582;
	st.global.u32 	[%rd583+9728], %r44;
$L__BB5_25:
	add.s32 	%r2242, %r3, 3040;
	setp.lt.s32 	%p438, %r2242, %r33;
	selp.b32 	%r45, 0, %r33, %p438;
	ld.shared.u32 	%r46, [%r35+12160];
	@%p438 bra 	$L__BB5_27;
	cvt.s64.s32 	%rd584, %r45;
	cvt.u64.u32 	%rd585, %r3;
	sub.s64 	%rd586, %rd585, %rd584;
	add.s64 	%rd587, %rd741, %rd586;
	shl.b64 	%rd588, %rd587, 2;
	add.s64 	%rd589, %rd9, %rd588;
	st.global.u32 	[%rd589+12160], %r46;
	bra.uni 	$L__BB5_28;
$L__BB5_27:
	cvt.s64.s32 	%rd590, %r45;
	cvt.u64.u32 	%rd591, %r3;
	sub.s64 	%rd592, %rd591, %rd590;
	add.s64 	%rd593, %rd742, %rd592;
	shl.b64 	%rd594, %rd593, 2;
	add.s64 	%rd595, %rd10, %rd594;
	st.global.u32 	[%rd595+12160], %r46;
$L__BB5_28:
	add.s32 	%r2243, %r3, 3648;
	setp.lt.s32 	%p439, %r2243, %r33;
	selp.b32 	%r47, 0, %r33, %p439;
	ld.shared.u32 	%r48, [%r35+14592];
	@%p439 bra 	$L__BB5_30;
	cvt.s64.s32 	%rd596, %r47;
	cvt.u64.u32 	%rd597, %r3;
	sub.s64 	%rd598, %rd597, %rd596;
	add.s64 	%rd599, %rd741, %rd598;
	shl.b64 	%rd600, %rd599, 2;
	add.s64 	%rd601, %rd9, %rd600;
	st.global.u32 	[%rd601+14592], %r48;
	bra.uni 	$L__BB5_31;
$L__BB5_30:
	cvt.s64.s32 	%rd602, %r47;
	cvt.u64.u32 	%rd603, %r3;
	sub.s64 	%rd604, %rd603, %rd602;
	add.s64 	%rd605, %rd742, %rd604;
	shl.b64 	%rd606, %rd605, 2;
	add.s64 	%rd607, %rd10, %rd606;
	st.global.u32 	[%rd607+14592], %r48;
$L__BB5_31:
	add.s32 	%r2244, %r3, 4256;
	setp.lt.s32 	%p440, %r2244, %r33;
	selp.b32 	%r49, 0, %r33, %p440;
	ld.shared.u32 	%r50, [%r35+17024];
	@%p440 bra 	$L__BB5_33;
	cvt.s64.s32 	%rd608, %r49;
	cvt.u64.u32 	%rd609, %r3;
	sub.s64 	%rd610, %rd609, %rd608;
	add.s64 	%rd611, %rd741, %rd610;
	shl.b64 	%rd612, %rd611, 2;
	add.s64 	%rd613, %rd9, %rd612;
	st.global.u32 	[%rd613+17024], %r50;
	bra.uni 	$L__BB5_34;
$L__BB5_33:
	cvt.s64.s32 	%rd614, %r49;
	cvt.u64.u32 	%rd615, %r3;
	sub.s64 	%rd616, %rd615, %rd614;
	add.s64 	%rd617, %rd742, %rd616;
	shl.b64 	%rd618, %rd617, 2;
	add.s64 	%rd619, %rd10, %rd618;
	st.global.u32 	[%rd619+17024], %r50;
$L__BB5_34:
	add.s32 	%r2245, %r3, 4864;
	setp.lt.s32 	%p441, %r2245, %r33;
	selp.b32 	%r51, 0, %r33, %p441;
	ld.shared.u32 	%r52, [%r35+19456];
	@%p441 bra 	$L__BB5_36;
	cvt.s64.s32 	%rd620, %r51;
	cvt.u64.u32 	%rd621, %r3;
	sub.s64 	%rd622, %rd621, %rd620;
	add.s64 	%rd623, %rd741, %rd622;
	shl.b64 	%rd624, %rd623, 2;
	add.s64 	%rd625, %rd9, %rd624;
	st.global.u32 	[%rd625+19456], %r52;
	bra.uni 	$L__BB5_37;
$L__BB5_36:
	cvt.s64.s32 	%rd626, %r51;
	cvt.u64.u32 	%rd627, %r3;
	sub.s64 	%rd628, %rd627, %rd626;
	add.s64 	%rd629, %rd742, %rd628;
	shl.b64 	%rd630, %rd629, 2;
	add.s64 	%rd631, %rd10, %rd630;
	st.global.u32 	[%rd631+19456], %r52;
$L__BB5_37:
	add.s32 	%r2246, %r3, 5472;
	setp.lt.s32 	%p442, %r2246, %r33;
	selp.b32 	%r53, 0, %r33, %p442;
	ld.shared.u32 	%r54, [%r35+21888];
	@%p442 bra 	$L__BB5_39;
	cvt.s64.s32 	%rd632, %r53;
	cvt.u64.u32 	%rd633, %r3;
	sub.s64 	%rd634, %rd633, %rd632;
	add.s64 	%rd635, %rd741, %rd634;
	shl.b64 	%rd636, %rd635, 2;
	add.s64 	%rd637, %rd9, %rd636;
	st.global.u32 	[%rd637+21888], %r54;
	bra.uni 	$L__BB5_40;
$L__BB5_39:
	cvt.s64.s32 	%rd638, %r53;
	cvt.u64.u32 	%rd639, %r3;
	sub.s64 	%rd640, %rd639, %rd638;
	add.s64 	%rd641, %rd742, %rd640;
	shl.b64 	%rd642, %rd641, 2;
	add.s64 	%rd643, %rd10, %rd642;
	st.global.u32 	[%rd643+21888], %r54;
$L__BB5_40:
	add.s32 	%r2247, %r3, 6080;
	setp.lt.s32 	%p443, %r2247, %r33;
	selp.b32 	%r55, 0, %r33, %p443;
	ld.shared.u32 	%r56, [%r35+24320];
	@%p443 bra 	$L__BB5_42;
	cvt.s64.s32 	%rd644, %r55;
	cvt.u64.u32 	%rd645, %r3;
	sub.s64 	%rd646, %rd645, %rd644;
	add.s64 	%rd647, %rd741, %rd646;
	shl.b64 	%rd648, %rd647, 2;
	add.s64 	%rd649, %rd9, %rd648;
	st.global.u32 	[%rd649+24320], %r56;
	bra.uni 	$L__BB5_43;
$L__BB5_42:
	cvt.s64.s32 	%rd650, %r55;
	cvt.u64.u32 	%rd651, %r3;
	sub.s64 	%rd652, %rd651, %rd650;
	add.s64 	%rd653, %rd742, %rd652;
	shl.b64 	%rd654, %rd653, 2;
	add.s64 	%rd655, %rd10, %rd654;
	st.global.u32 	[%rd655+24320], %r56;
$L__BB5_43:
	add.s32 	%r2248, %r3, 6688;
	setp.lt.s32 	%p444, %r2248, %r33;
	selp.b32 	%r57, 0, %r33, %p444;
	ld.shared.u32 	%r58, [%r35+26752];
	@%p444 bra 	$L__BB5_45;
	cvt.s64.s32 	%rd656, %r57;
	cvt.u64.u32 	%rd657, %r3;
	sub.s64 	%rd658, %rd657, %rd656;
	add.s64 	%rd659, %rd741, %rd658;
	shl.b64 	%rd660, %rd659, 2;
	add.s64 	%rd661, %rd9, %rd660;
	st.global.u32 	[%rd661+26752], %r58;
	bra.uni 	$L__BB5_46;
$L__BB5_45:
	cvt.s64.s32 	%rd662, %r57;
	cvt.u64.u32 	%rd663, %r3;
	sub.s64 	%rd664, %rd663, %rd662;
	add.s64 	%rd665, %rd742, %rd664;
	shl.b64 	%rd666, %rd665, 2;
	add.s64 	%rd667, %rd10, %rd666;
	st.global.u32 	[%rd667+26752], %r58;
$L__BB5_46:
	add.s32 	%r2249, %r3, 7296;
	setp.lt.s32 	%p445, %r2249, %r33;
	selp.b32 	%r59, 0, %r33, %p445;
	ld.shared.u32 	%r60, [%r35+29184];
	@%p445 bra 	$L__BB5_48;
	cvt.s64.s32 	%rd668, %r59;
	cvt.u64.u32 	%rd669, %r3;
	sub.s64 	%rd670, %rd669, %rd668;
	add.s64 	%rd671, %rd741, %rd670;
	shl.b64 	%rd672, %rd671, 2;
	add.s64 	%rd673, %rd9, %rd672;
	st.global.u32 	[%rd673+29184], %r60;
	bra.uni 	$L__BB5_49;
$L__BB5_48:
	cvt.s64.s32 	%rd674, %r59;
	cvt.u64.u32 	%rd675, %r3;
	sub.s64 	%rd676, %rd675, %rd674;
	add.s64 	%rd677, %rd742, %rd676;
	shl.b64 	%rd678, %rd677, 2;
	add.s64 	%rd679, %rd10, %rd678;
	st.global.u32 	[%rd679+29184], %r60;
$L__BB5_49:
	add.s32 	%r2250, %r3, 7904;
	setp.lt.s32 	%p446, %r2250, %r33;
	selp.b32 	%r61, 0, %r33, %p446;
	ld.shared.u32 	%r62, [%r35+31616];
	@%p446 bra 	$L__BB5_51;
	cvt.s64.s32 	%rd680, %r61;
	cvt.u64.u32 	%rd681, %r3;
	sub.s64 	%rd682, %rd681, %rd680;
	add.s64 	%rd683, %rd741, %rd682;
	shl.b64 	%rd684, %rd683, 2;
	add.s64 	%rd685, %rd9, %rd684;
	st.global.u32 	[%rd685+31616], %r62;
	bra.uni 	$L__BB5_52;
$L__BB5_51:
	cvt.s64.s32 	%rd686, %r61;
	cvt.u64.u32 	%rd687, %r3;
	sub.s64 	%rd688, %rd687, %rd686;
	add.s64 	%rd689, %rd742, %rd688;
	shl.b64 	%rd690, %rd689, 2;
	add.s64 	%rd691, %rd10, %rd690;
	st.global.u32 	[%rd691+31616], %r62;
$L__BB5_52:
	add.s32 	%r2251, %r3, 8512;
	setp.lt.s32 	%p447, %r2251, %r33;
	selp.b32 	%r63, 0, %r33, %p447;
	ld.shared.u32 	%r64, [%r35+34048];
	@%p447 bra 	$L__BB5_54;
	cvt.s64.s32 	%rd692, %r63;
	cvt.u64.u32 	%rd693, %r3;
	sub.s64 	%rd694, %rd693, %rd692;
	add.s64 	%rd695, %rd741, %rd694;
	shl.b64 	%rd696, %rd695, 2;
	add.s64 	%rd697, %rd9, %rd696;
	st.global.u32 	[%rd697+34048], %r64;
	bra.uni 	$L__BB5_55;
$L__BB5_54:
	cvt.s64.s32 	%rd698, %r63;
	cvt.u64.u32 	%rd699, %r3;
	sub.s64 	%rd700, %rd699, %rd698;
	add.s64 	%rd701, %rd742, %rd700;
	shl.b64 	%rd702, %rd701, 2;
	add.s64 	%rd703, %rd10, %rd702;
	st.global.u32 	[%rd703+34048], %r64;
$L__BB5_55:
	add.s32 	%r2252, %r3, 9120;
	setp.lt.s32 	%p448, %r2252, %r33;
	selp.b32 	%r65, 0, %r33, %p448;
	ld.shared.u32 	%r66, [%r35+36480];
	@%p448 bra 	$L__BB5_57;
	cvt.s64.s32 	%rd704, %r65;
	cvt.u64.u32 	%rd705, %r3;
	sub.s64 	%rd706, %rd705, %rd704;
	add.s64 	%rd707, %rd741, %rd706;
	shl.b64 	%rd708, %rd707, 2;
	add.s64 	%rd709, %rd9, %rd708;
	st.global.u32 	[%rd709+36480], %r66;
	bra.uni 	$L__BB5_58;
$L__BB5_57:
	cvt.s64.s32 	%rd710, %r65;
	cvt.u64.u32 	%rd711, %r3;
	sub.s64 	%rd712, %rd711, %rd710;
	add.s64 	%rd713, %rd742, %rd712;
	shl.b64 	%rd714, %rd713, 2;
	add.s64 	%rd715, %rd10, %rd714;
	st.global.u32 	[%rd715+36480], %r66;
$L__BB5_58:
	add.s32 	%r2253, %r3, 9728;
	setp.lt.s32 	%p449, %r2253, %r33;
	selp.b32 	%r67, 0, %r33, %p449;
	ld.shared.u32 	%r68, [%r35+38912];
	@%p449 bra 	$L__BB5_60;
	cvt.s64.s32 	%rd716, %r67;
	cvt.u64.u32 	%rd717, %r3;
	sub.s64 	%rd718, %rd717, %rd716;
	add.s64 	%rd719, %rd741, %rd718;
	shl.b64 	%rd720, %rd719, 2;
	add.s64 	%rd721, %rd9, %rd720;
	st.global.u32 	[%rd721+38912], %r68;
	bra.uni 	$L__BB5_61;
$L__BB5_60:
	cvt.s64.s32 	%rd722, %r67;
	cvt.u64.u32 	%rd723, %r3;
	sub.s64 	%rd724, %rd723, %rd722;
	add.s64 	%rd725, %rd742, %rd724;
	shl.b64 	%rd726, %rd725, 2;
	add.s64 	%rd727, %rd10, %rd726;
	st.global.u32 	[%rd727+38912], %r68;
$L__BB5_61:
	add.s32 	%r2254, %r3, 10336;
	setp.lt.s32 	%p450, %r2254, %r33;
	selp.b32 	%r69, 0, %r33, %p450;
	ld.shared.u32 	%r70, [%r35+41344];
	@%p450 bra 	$L__BB5_63;
	cvt.s64.s32 	%rd728, %r69;
	cvt.u64.u32 	%rd729, %r3;
	sub.s64 	%rd730, %rd729, %rd728;
	add.s64 	%rd731, %rd741, %rd730;
	shl.b64 	%rd732, %rd731, 2;
	add.s64 	%rd733, %rd9, %rd732;
	st.global.u32 	[%rd733+41344], %r70;
	bra.uni 	$L__BB5_397;
$L__BB5_63:
	cvt.s64.s32 	%rd734, %r69;
	cvt.u64.u32 	%rd735, %r3;
	sub.s64 	%rd736, %rd735, %rd734;
	add.s64 	%rd737, %rd742, %rd736;
	shl.b64 	%rd738, %rd737, 2;
	add.s64 	%rd739, %rd10, %rd738;
	st.global.u32 	[%rd739+41344], %r70;
	bra.uni 	$L__BB5_397;
$L__BB5_64:
	mov.u64 	%rd402, %rd51;
	ld.param.u8 	%rs10, [%rd402];
	setp.eq.s16 	%p304, %rs10, 0;
	ld.param.u64 	%rd403, [%rd402+16];
	selp.b64 	%rd404, %rd403, 0, %p304;
	mov.u32 	%r1431, %ctaid.x;
	mov.u32 	%r1432, %nctaid.y;
	mov.u32 	%r1433, %ctaid.y;
	mad.lo.s32 	%r2267, %r1431, %r1432, %r1433;
	mul.lo.s32 	%r72, %r2267, 10944;
	cvt.s64.s32 	%rd405, %r72;
	add.s64 	%rd406, %rd404, %rd405;
	mov.u32 	%r73, %tid.x;
	and.b32  	%r1434, %r73, 31;
	and.b32  	%r1435, %r73, 992;
	mul.lo.s32 	%r1436, %r1435, 18;
	or.b32  	%r1437, %r1436, %r1434;
	cvt.u64.u32 	%rd407, %r1437;
	add.s64 	%rd408, %rd406, %rd407;
	shl.b64 	%rd409, %rd408, 2;
	add.s64 	%rd410, %rd3, %rd409;
	ld.global.u32 	%r1438, [%rd410];
	ld.global.u32 	%r1439, [%rd410+128];
	ld.global.u32 	%r1440, [%rd410+256];
	ld.global.u32 	%r1441, [%rd410+384];
	ld.global.u32 	%r1442, [%rd410+512];
	ld.global.u32 	%r1443, [%rd410+640];
	ld.global.u32 	%r1444, [%rd410+768];
	ld.global.u32 	%r1445, [%rd410+896];
	ld.global.u32 	%r1446, [%rd410+1024];
	ld.global.u32 	%r1447, [%rd410+1152];
	ld.global.u32 	%r1448, [%rd410+1280];
	ld.global.u32 	%r1449, [%rd410+1408];
	ld.global.u32 	%r1450, [%rd410+1536];
	ld.global.u32 	%r1451, [%rd410+1664];
	ld.global.u32 	%r1452, [%rd410+1792];
	ld.global.u32 	%r1453, [%rd410+1920];
	ld.global.u32 	%r1454, [%rd410+2048];
	ld.global.u32 	%r1455, [%rd410+2176];
	// begin inline asm
	mov.u32 %r1400, %laneid;
	// end inline asm
	shr.u32 	%r75, %r73, 5;
	mad.lo.s32 	%r1456, %r75, 576, %r1400;
	shl.b32 	%r1457, %r1456, 2;
	mov.u32 	%r1458, _ZZN3cub18CUB_300001_SM_10006detail6select23DeviceSelectSweepKernelINS2_10policy_hubIiNS0_8NullTypeElLb1ELNS0_10SelectImplE2EE10Policy1000EN6thrust24THRUST_300001_SM_1000_NS6detail15normal_iteratorINSA_10device_ptrIiEEEEPS5_NS2_27partition_distinct_output_tISF_SF_EEPlNS0_13ScanTileStateIiLb1EEE7is_evenIiES5_iNS2_19streaming_context_tIlLb1EEELS6_2EEEvT0_T1_T2_T3_T4_T5_T6_T7_iT8_NS1_7vsmem_tEE19static_temp_storage;
	add.s32 	%r1459, %r1458, %r1457;
	st.shared.u32 	[%r1459], %r1438;
	st.shared.u32 	[%r1459+128], %r1439;
	st.shared.u32 	[%r1459+256], %r1440;
	st.shared.u32 	[%r1459+384], %r1441;
	st.shared.u32 	[%r1459+512], %r1442;
	st.shared.u32 	[%r1459+640], %r1443;
	st.shared.u32 	[%r1459+768], %r1444;
	st.shared.u32 	[%r1459+896], %r1445;
	st.shared.u32 	[%r1459+1024], %r1446;
	st.shared.u32 	[%r1459+1152], %r1447;
	st.shared.u32 	[%r1459+1280], %r1448;
	st.shared.u32 	[%r1459+1408], %r1449;
	st.shared.u32 	[%r1459+1536], %r1450;
	st.shared.u32 	[%r1459+1664], %r1451;
	st.shared.u32 	[%r1459+1792], %r1452;
	st.shared.u32 	[%r1459+1920], %r1453;
	st.shared.u32 	[%r1459+2048], %r1454;
	st.shared.u32 	[%r1459+2176], %r1455;
	bar.warp.sync 	-1;
	mad.lo.s32 	%r1460, %r1400, 68, %r1459;
	ld.shared.v2.u32 	{%r76, %r77}, [%r1460];
	not.b32 	%r1461, %r76;
	not.b32 	%r1462, %r77;
	ld.shared.v2.u32 	{%r78, %r79}, [%r1460+8];
	not.b32 	%r1463, %r78;
	not.b32 	%r1464, %r79;
	ld.shared.v2.u32 	{%r80, %r81}, [%r1460+16];
	not.b32 	%r1465, %r80;
	not.b32 	%r1466, %r81;
	ld.shared.v2.u32 	{%r82, %r83}, [%r1460+24];
	not.b32 	%r1467, %r82;
	not.b32 	%r1468, %r83;
	ld.shared.v2.u32 	{%r84, %r85}, [%r1460+32];
	not.b32 	%r1469, %r84;
	not.b32 	%r1470, %r85;
	ld.shared.v2.u32 	{%r86, %r87}, [%r1460+40];
	not.b32 	%r1471, %r86;
	not.b32 	%r1472, %r87;
	ld.shared.v2.u32 	{%r88, %r89}, [%r1460+48];
	not.b32 	%r1473, %r88;
	not.b32 	%r1474, %r89;
	ld.shared.v2.u32 	{%r90, %r91}, [%r1460+56];
	not.b32 	%r1475, %r90;
	not.b32 	%r1476, %r91;
	ld.shared.v2.u32 	{%r92, %r93}, [%r1460+64];
	not.b32 	%r1477, %r92;
	not.b32 	%r1478, %r93;
	and.b32  	%r1479, %r1461, 1;
	and.b32  	%r1480, %r1462, 1;
	and.b32  	%r1481, %r1463, 1;
	and.b32  	%r1482, %r1464, 1;
	and.b32  	%r1483, %r1465, 1;
	and.b32  	%r1484, %r1466, 1;
	and.b32  	%r1485, %r1467, 1;
	and.b32  	%r1486, %r1468, 1;
	and.b32  	%r1487, %r1469, 1;
	and.b32  	%r1488, %r1470, 1;
	and.b32  	%r1489, %r1471, 1;
	and.b32  	%r1490, %r1472, 1;
	and.b32  	%r1491, %r1473, 1;
	and.b32  	%r1492, %r1474, 1;
	and.b32  	%r1493, %r1475, 1;
	and.b32  	%r1494, %r1476, 1;
	and.b32  	%r1495, %r1477, 1;
	and.b32  	%r1496, %r1478, 1;
	bar.sync 	0;
	add.s32 	%r1497, %r1480, %r1479;
	add.s32 	%r1498, %r1481, %r1497;
	add.s32 	%r1499, %r1482, %r1498;
	add.s32 	%r1500, %r1483, %r1499;
	add.s32 	%r1501, %r1484, %r1500;
	add.s32 	%r1502, %r1485, %r1501;
	add.s32 	%r1503, %r1486, %r1502;
	add.s32 	%r1504, %r1487, %r1503;
	add.s32 	%r1505, %r1488, %r1504;
	add.s32 	%r1506, %r1489, %r1505;
	add.s32 	%r1507, %r1490, %r1506;
	add.s32 	%r1508, %r1491, %r1507;
	add.s32 	%r1509, %r1492, %r1508;
	add.s32 	%r1510, %r1493, %r1509;
	add.s32 	%r1511, %r1494, %r1510;
	add.s32 	%r1512, %r1495, %r1511;
	add.s32 	%r1405, %r1496, %r1512;
	mov.b32 	%r1403, 1;
	mov.b32 	%r1428, 0;
	mov.b32 	%r1430, -1;
	// begin inline asm
	{  .reg .s32 r0;  .reg .pred p;  shfl.sync.up.b32 r0|p, %r1405, %r1403, %r1428, %r1430;  @p add.s32 r0, r0, %r1405;  mov.s32 %r1401, r0;}
	// end inline asm
	mov.b32 	%r1409, 2;
	// begin inline asm
	{  .reg .s32 r0;  .reg .pred p;  shfl.sync.up.b32 r0|p, %r1401, %r1409, %r1428, %r1430;  @p add.s32 r0, r0, %r1401;  mov.s32 %r1407, r0;}
	// end inline asm
	mov.b32 	%r1415, 4;
	// begin inline asm
	{  .reg .s32 r0;  .reg .pred p;  shfl.sync.up.b32 r0|p, %r1407, %r1415, %r1428, %r1430;  @p add.s32 r0, r0, %r1407;  mov.s32 %r1413, r0;}
	// end inline asm
	mov.b32 	%r1421, 8;
	// begin inline asm
	{  .reg .s32 r0;  .reg .pred p;  shfl.sync.up.b32 r0|p, %r1413, %r1421, %r1428, %r1430;  @p add.s32 r0, r0, %r1413;  mov.s32 %r1419, r0;}
	// end inline asm
	mov.b32 	%r1427, 16;
	// begin inline asm
	{  .reg .s32 r0;  .reg .pred p;  shfl.sync.up.b32 r0|p, %r1419, %r1427, %r1428, %r1430;  @p add.s32 r0, r0, %r1419;  mov.s32 %r1425, r0;}
	// end inline asm
	setp.ne.s32 	%p305, %r1400, 31;
	@%p305 bra 	$L__BB5_66;
	shl.b32 	%r1513, %r75, 2;
	add.s32 	%r1515, %r1458, %r1513;
	st.shared.u32 	[%r1515], %r1425;
$L__BB5_66:
	sub.s32 	%r1516, %r1425, %r1405;
	bar.sync 	0;
	ld.shared.v4.u32 	{%r1517, %r1518, %r1519, %r1520}, [_ZZN3cub18CUB_300001_SM_10006detail6select23DeviceSelectSweepKernelINS2_10policy_hubIiNS0_8NullTypeElLb1ELNS0_10SelectImplE2EE10Policy1000EN6thrust24THRUST_300001_SM_1000_NS6detail15normal_iteratorINSA_10device_ptrIiEEEEPS5_NS2_27partition_distinct_output_tISF_SF_EEPlNS0_13ScanTileStateIiLb1EEE7is_evenIiES5_iNS2_19streaming_context_tIlLb1EEELS6_2EEEvT0_T1_T2_T3_T4_T5_T6_T7_iT8_NS1_7vsmem_tEE19static_temp_storage];
	add.s32 	%r1521, %r1518, %r1517;
	setp.eq.s32 	%p306, %r75, 2;
	selp.b32 	%r1522, %r1521, %r1517, %p306;
	add.s32 	%r1523, %r1521, %r1519;
	setp.eq.s32 	%p307, %r75, 3;
	selp.b32 	%r1524, %r1523, %r1522, %p307;
	add.s32 	%r1525, %r1523, %r1520;
	setp.eq.s32 	%p308, %r75, 4;
	selp.b32 	%r1526, %r1525, %r1524, %p308;
	ld.shared.v4.u32 	{%r1527, %r1528, %r1529, %r1530}, [_ZZN3cub18CUB_300001_SM_10006detail6select23DeviceSelectSweepKernelINS2_10policy_hubIiNS0_8NullTypeElLb1ELNS0_10SelectImplE2EE10Policy1000EN6thrust24THRUST_300001_SM_1000_NS6detail15normal_iteratorINSA_10device_ptrIiEEEEPS5_NS2_27partition_distinct_output_tISF_SF_EEPlNS0_13ScanTileStateIiLb1EEE7is_evenIiES5_iNS2_19streaming_context_tIlLb1EEELS6_2EEEvT0_T1_T2_T3_T4_T5_T6_T7_iT8_NS1_7vsmem_tEE19static_temp_storage+16];
	add.s32 	%r1531, %r1525, %r1527;
	setp.eq.s32 	%p309, %r75, 5;
	selp.b32 	%r1532, %r1531, %r1526, %p309;
	add.s32 	%r1533, %r1531, %r1528;
	setp.eq.s32 	%p310, %r75, 6;
	selp.b32 	%r1534, %r1533, %r1532, %p310;
	add.s32 	%r1535, %r1533, %r1529;
	setp.eq.s32 	%p311, %r75, 7;
	selp.b32 	%r1536, %r1535, %r1534, %p311;
	add.s32 	%r1537, %r1535, %r1530;
	setp.eq.s32 	%p312, %r75, 8;
	selp.b32 	%r1538, %r1537, %r1536, %p312;
	ld.shared.v4.u32 	{%r1539, %r1540, %r1541, %r1542}, [_ZZN3cub18CUB_300001_SM_10006detail6select23DeviceSelectSweepKernelINS2_10policy_hubIiNS0_8NullTypeElLb1ELNS0_10SelectImplE2EE10Policy1000EN6thrust24THRUST_300001_SM_1000_NS6detail15normal_iteratorINSA_10device_ptrIiEEEEPS5_NS2_27partition_distinct_output_tISF_SF_EEPlNS0_13ScanTileStateIiLb1EEE7is_evenIiES5_iNS2_19streaming_context_tIlLb1EEELS6_2EEEvT0_T1_T2_T3_T4_T5_T6_T7_iT8_NS1_7vsmem_tEE19static_temp_storage+32];
	add.s32 	%r1543, %r1537, %r1539;
	setp.eq.s32 	%p313, %r75, 9;
	selp.b32 	%r1544, %r1543, %r1538, %p313;
	add.s32 	%r1545, %r1543, %r1540;
	setp.eq.s32 	%p314, %r75, 10;
	selp.b32 	%r1546, %r1545, %r1544, %p314;
	add.s32 	%r1547, %r1545, %r1541;
	setp.eq.s32 	%p315, %r75, 11;
	selp.b32 	%r1548, %r1547, %r1546, %p315;
	add.s32 	%r1549, %r1547, %r1542;
	setp.eq.s32 	%p316, %r75, 12;
	selp.b32 	%r1550, %r1549, %r1548, %p316;
	ld.shared.v4.u32 	{%r1551, %r1552, %r1553, %r1554}, [_ZZN3cub18CUB_300001_SM_10006detail6select23DeviceSelectSweepKernelINS2_10policy_hubIiNS0_8NullTypeElLb1ELNS0_10SelectImplE2EE10Policy1000EN6thrust24THRUST_300001_SM_1000_NS6detail15normal_iteratorINSA_10device_ptrIiEEEEPS5_NS2_27partition_distinct_output_tISF_SF_EEPlNS0_13ScanTileStateIiLb1EEE7is_evenIiES5_iNS2_19streaming_context_tIlLb1EEELS6_2EEEvT0_T1_T2_T3_T4_T5_T6_T7_iT8_NS1_7vsmem_tEE19static_temp_storage+48];
	add.s32 	%r1555, %r1549, %r1551;
	setp.eq.s32 	%p317, %r75, 13;
	selp.b32 	%r1556, %r1555, %r1550, %p317;
	add.s32 	%r1557, %r1555, %r1552;
	setp.eq.s32 	%p318, %r75, 14;
	selp.b32 	%r1558, %r1557, %r1556, %p318;
	add.s32 	%r1559, %r1557, %r1553;
	setp.eq.s32 	%p319, %r75, 15;
	selp.b32 	%r1560, %r1559, %r1558, %p319;
	add.s32 	%r1561, %r1559, %r1554;
	setp.eq.s32 	%p320, %r75, 16;
	selp.b32 	%r1562, %r1561, %r1560, %p320;
	.pragma "used_bytes_mask 4095";
	ld.shared.v4.u32 	{%r1563, %r1564, %r1565, %r1566}, [_ZZN3cub18CUB_300001_SM_10006detail6select23DeviceSelectSweepKernelINS2_10policy_hubIiNS0_8NullTypeElLb1ELNS0_10SelectImplE2EE10Policy1000EN6thrust24THRUST_300001_SM_1000_NS6detail15normal_iteratorINSA_10device_ptrIiEEEEPS5_NS2_27partition_distinct_output_tISF_SF_EEPlNS0_13ScanTileStateIiLb1EEE7is_evenIiES5_iNS2_19streaming_context_tIlLb1EEELS6_2EEEvT0_T1_T2_T3_T4_T5_T6_T7_iT8_NS1_7vsmem_tEE19static_temp_storage+64];
	add.s32 	%r1567, %r1561, %r1563;
	setp.eq.s32 	%p321, %r75, 17;
	selp.b32 	%r1568, %r1567, %r1562, %p321;
	add.s32 	%r1569, %r1567, %r1564;
	setp.eq.s32 	%p322, %r75, 18;
	selp.b32 	%r1570, %r1569, %r1568, %p322;
	add.s32 	%r96, %r1569, %r1565;
	setp.gt.u32 	%p323, %r73, 31;
	setp.lt.u32 	%p324, %r73, 32;
	setp.eq.s32 	%p325, %r1400, 0;
	selp.b32 	%r1571, 0, %r1516, %p325;
	add.s32 	%r2271, %r1570, %r1571;
	selp.b32 	%r98, %r1516, %r2271, %p324;
	@%p323 bra 	$L__BB5_82;
	setp.ne.s32 	%p326, %r73, 0;
	mul.wide.s32 	%rd411, %r2267, 8;
	add.s64 	%rd11, %rd2, %rd411;
	@%p326 bra 	$L__BB5_69;
	st.shared.u32 	[_ZZN3cub18CUB_300001_SM_10006detail6select23DeviceSelectSweepKernelINS2_10policy_hubIiNS0_8NullTypeElLb1ELNS0_10SelectImplE2EE10Policy1000EN6thrust24THRUST_300001_SM_1000_NS6detail15normal_iteratorINSA_10device_ptrIiEEEEPS5_NS2_27partition_distinct_output_tISF_SF_EEPlNS0_13ScanTileStateIiLb1EEE7is_evenIiES5_iNS2_19streaming_context_tIlLb1EEELS6_2EEEvT0_T1_T2_T3_T4_T5_T6_T7_iT8_NS1_7vsmem_tEE19static_temp_storage+140], %r96;
	add.s64 	%rd412, %rd11, 256;
	mov.b32 	%r1572, 100;
	// begin inline asm
	st.relaxed.gpu.v2.u32 [%rd412], {%r1572, %r96};
	// end inline asm
$L__BB5_69:
	not.b32 	%r1578, %r73;
	add.s32 	%r2266, %r2267, %r1578;
	mov.b32 	%r1574, 825;
	// begin inline asm
	nanosleep.u32 %r1574;
	// end inline asm
	mul.wide.s32 	%rd414, %r2266, 8;
	add.s64 	%rd415, %rd2, %rd414;
	add.s64 	%rd413, %rd415, 256;
	// begin inline asm
	ld.relaxed.gpu.v2.u32 {%r2268, %r2260}, [%rd413];
	// end inline asm
	mov.b32 	%r2261, 856;
$L__BB5_70:
	setp.eq.s32 	%p327, %r2268, 99;
	mov.b32 	%r1579, -1;
	vote.sync.any.pred 	%p328, %p327, %r1579;
	not.pred 	%p329, %p328;
	@%p329 bra 	$L__BB5_72;
	shr.u32 	%r108, %r2261, 1;
	mul.lo.s32 	%r1901, %r2267, 16807;
	and.b32  	%r2267, %r1901, 2147483647;
	sub.s32 	%r1902, %r2261, %r108;
	add.s32 	%r1903, %r1902, 1;
	rem.u32 	%r1904, %r2267, %r1903;
	add.s32 	%r1898, %r1904, %r108;
	// begin inline asm
	nanosleep.u32 %r1898;
	// end inline asm
	// begin inline asm
	ld.relaxed.gpu.v2.u32 {%r2268, %r2260}, [%rd413];
	// end inline asm
	mov.u32 	%r2261, %r108;
	bra.uni 	$L__BB5_70;
$L__BB5_72:
	setp.eq.s32 	%p330, %r2268, 101;
	mov.b32 	%r1606, -1;
	vote.sync.ballot.b32 	%r1608, %p330, %r1606;
	// begin inline asm
	mov.u32 %r1581, %lanemask_ge;
	// end inline asm
	and.b32  	%r1609, %r1608, %r1581;
	or.b32  	%r1610, %r1609, -2147483648;
	add.s32 	%r1611, %r1610, -1;
	not.b32 	%r1612, %r1610;
	and.b32  	%r1613, %r1612, %r1611;
	popc.b32 	%r1585, %r1613;
	mov.b32 	%r1584, 1;
	// begin inline asm
	shfl.sync.down.b32 %r1582, %r2260, %r1584, %r1585, %r1606;
	// end inline asm
	setp.lt.s32 	%p332, %r1400, %r1585;
	selp.b32 	%r1614, %r1582, 0, %p332;
	add.s32 	%r1588, %r1614, %r2260;
	mov.b32 	%r1589, 2;
	// begin inline asm
	shfl.sync.down.b32 %r1587, %r1588, %r1589, %r1585, %r1606;
	// end inline asm
	add.s32 	%r1615, %r1400, 2;
	setp.gt.s32 	%p333, %r1615, %r1585;
	selp.b32 	%r1616, 0, %r1587, %p333;
	add.s32 	%r1593, %r1588, %r1616;
	mov.b32 	%r1594, 4;
	// begin inline asm
	shfl.sync.down.b32 %r1592, %r1593, %r1594, %r1585, %r1606;
	// end inline asm
	add.s32 	%r1617, %r1400, 4;
	setp.gt.s32 	%p334, %r1617, %r1585;
	selp.b32 	%r1618, 0, %r1592, %p334;
	add.s32 	%r1598, %r1593, %r1618;
	mov.b32 	%r1599, 8;
	// begin inline asm
	shfl.sync.down.b32 %r1597, %r1598, %r1599, %r1585, %r1606;
	// end inline asm
	add.s32 	%r1619, %r1400, 8;
	setp.gt.s32 	%p335, %r1619, %r1585;
	selp.b32 	%r1620, 0, %r1597, %p335;
	add.s32 	%r1603, %r1598, %r1620;
	mov.b32 	%r1604, 16;
	// begin inline asm
	shfl.sync.down.b32 %r1602, %r1603, %r1604, %r1585, %r1606;
	// end inline asm
	add.s32 	%r1621, %r1400, 16;
	setp.gt.s32 	%p336, %r1621, %r1585;
	selp.b32 	%r1622, 0, %r1602, %p336;
	add.s32 	%r2264, %r1603, %r1622;
	add.s64 	%rd13, %rd2, 256;
	mov.b32 	%r2262, 856;
$L__BB5_73:
	setp.ne.s32 	%p337, %r2268, 101;
	mov.b32 	%r1623, -1;
	vote.sync.all.pred 	%p338, %p337, %r1623;
	not.pred 	%p339, %p338;
	@%p339 bra 	$L__BB5_78;
	shr.u32 	%r2262, %r2262, 1;
	mul.wide.s32 	%rd507, %r2266, 8;
	add.s64 	%rd508, %rd13, %rd507;
	add.s64 	%rd506, %rd508, -256;
	// begin inline asm
	ld.relaxed.gpu.v2.u32 {%r2268, %r2269}, [%rd506];
	// end inline asm
	mov.u32 	%r2270, %r2262;
$L__BB5_75:
	setp.eq.s32 	%p381, %r2268, 99;
	mov.b32 	%r1848, -1;
	vote.sync.any.pred 	%p382, %p381, %r1848;
	not.pred 	%p383, %p382;
	@%p383 bra 	$L__BB5_77;
	shr.u32 	%r128, %r2270, 1;
	mul.lo.s32 	%r1894, %r2267, 16807;
	and.b32  	%r2267, %r1894, 2147483647;
	sub.s32 	%r1895, %r2270, %r128;
	add.s32 	%r1896, %r1895, 1;
	rem.u32 	%r1897, %r2267, %r1896;
	add.s32 	%r1891, %r1897, %r128;
	// begin inline asm
	nanosleep.u32 %r1891;
	// end inline asm
	// begin inline asm
	ld.relaxed.gpu.v2.u32 {%r2268, %r2269}, [%rd506];
	// end inline asm
	mov.u32 	%r2270, %r128;
	bra.uni 	$L__BB5_75;
$L__BB5_77:
	setp.eq.s32 	%p384, %r2268, 101;
	mov.b32 	%r1874, -1;
	vote.sync.ballot.b32 	%r1875, %p384, %r1874;
	and.b32  	%r1876, %r1875, %r1581;
	or.b32  	%r1877, %r1876, -2147483648;
	add.s32 	%r1878, %r1877, -1;
	not.b32 	%r1879, %r1877;
	and.b32  	%r1880, %r1879, %r1878;
	popc.b32 	%r1853, %r1880;
	mov.b32 	%r1852, 1;
	// begin inline asm
	shfl.sync.down.b32 %r1850, %r2269, %r1852, %r1853, %r1874;
	// end inline asm
	setp.lt.s32 	%p386, %r1400, %r1853;
	selp.b32 	%r1881, %r1850, 0, %p386;
	add.s32 	%r1856, %r1881, %r2269;
	mov.b32 	%r1857, 2;
	// begin inline asm
	shfl.sync.down.b32 %r1855, %r1856, %r1857, %r1853, %r1874;
	// end inline asm
	setp.gt.s32 	%p387, %r1615, %r1853;
	selp.b32 	%r1883, 0, %r1855, %p387;
	add.s32 	%r1861, %r1856, %r1883;
	mov.b32 	%r1862, 4;
	// begin inline asm
	shfl.sync.down.b32 %r1860, %r1861, %r1862, %r1853, %r1874;
	// end inline asm
	setp.gt.s32 	%p388, %r1617, %r1853;
	selp.b32 	%r1885, 0, %r1860, %p388;
	add.s32 	%r1866, %r1861, %r1885;
	mov.b32 	%r1867, 8;
	// begin inline asm
	shfl.sync.down.b32 %r1865, %r1866, %r1867, %r1853, %r1874;
	// end inline asm
	setp.gt.s32 	%p389, %r1619, %r1853;
	selp.b32 	%r1887, 0, %r1865, %p389;
	add.s32 	%r1871, %r1866, %r1887;
	mov.b32 	%r1872, 16;
	// begin inline asm
	shfl.sync.down.b32 %r1870, %r1871, %r1872, %r1853, %r1874;
	// end inline asm
	add.s32 	%r1888, %r1400, 16;
	setp.gt.s32 	%p390, %r1888, %r1853;
	selp.b32 	%r1889, 0, %r1870, %p390;
	add.s32 	%r1890, %r1889, %r2264;
	add.s32 	%r2264, %r1890, %r1871;
	add.s32 	%r2266, %r2266, -32;
	bra.uni 	$L__BB5_73;
$L__BB5_78:
	setp.ne.s32 	%p340, %r73, 0;
	@%p340 bra 	$L__BB5_80;
	add.s32 	%r1626, %r2264, %r96;
	add.s64 	%rd416, %rd11, 256;
	mov.b32 	%r1625, 101;
	// begin inline asm
	st.relaxed.gpu.v2.u32 [%rd416], {%r1625, %r1626};
	// end inline asm
	st.shared.u32 	[_ZZN3cub18CUB_300001_SM_10006detail6select23DeviceSelectSweepKernelINS2_10policy_hubIiNS0_8NullTypeElLb1ELNS0_10SelectImplE2EE10Policy1000EN6thrust24THRUST_300001_SM_1000_NS6detail15normal_iteratorINSA_10device_ptrIiEEEEPS5_NS2_27partition_distinct_output_tISF_SF_EEPlNS0_13ScanTileStateIiLb1EEE7is_evenIiES5_iNS2_19streaming_context_tIlLb1EEELS6_2EEEvT0_T1_T2_T3_T4_T5_T6_T7_iT8_NS1_7vsmem_tEE19static_temp_storage+132], %r2264;
	st.shared.u32 	[_ZZN3cub18CUB_300001_SM_10006detail6select23DeviceSelectSweepKernelINS2_10policy_hubIiNS0_8NullTypeElLb1ELNS0_10SelectImplE2EE10Policy1000EN6thrust24THRUST_300001_SM_1000_NS6detail15normal_iteratorINSA_10device_ptrIiEEEEPS5_NS2_27partition_distinct_output_tISF_SF_EEPlNS0_13ScanTileStateIiLb1EEE7is_evenIiES5_iNS2_19streaming_context_tIlLb1EEELS6_2EEEvT0_T1_T2_T3_T4_T5_T6_T7_iT8_NS1_7vsmem_tEE19static_temp_storage+136], %r1626;
$L__BB5_80:
	setp.ne.s32 	%p341, %r1400, 0;
	mov.u32 	%r2271, %r98;
	@%p341 bra 	$L__BB5_82;
	st.shared.u32 	[_ZZN3cub18CUB_300001_SM_10006detail6select23DeviceSelectSweepKernelINS2_10policy_hubIiNS0_8NullTypeElLb1ELNS0_10SelectImplE2EE10Policy1000EN6thrust24THRUST_300001_SM_1000_NS6detail15normal_iteratorINSA_10device_ptrIiEEEEPS5_NS2_27partition_distinct_output_tISF_SF_EEPlNS0_13ScanTileStateIiLb1EEE7is_evenIiES5_iNS2_19streaming_context_tIlLb1EEELS6_2EEEvT0_T1_T2_T3_T4_T5_T6_T7_iT8_NS1_7vsmem_tEE19static_temp_storage+96], %r2264;
	mov.u32 	%r2271, %r2264;
$L__BB5_82:
	bar.sync 	0;
	setp.eq.s32 	%p342, %r73, 0;
	@%p342 bra 	$L__BB5_84;
	ld.shared.u32 	%r1627, [_ZZN3cub18CUB_300001_SM_10006detail6select23DeviceSelectSweepKernelINS2_10policy_hubIiNS0_8NullTypeElLb1ELNS0_10SelectImplE2EE10Policy1000EN6thrust24THRUST_300001_SM_1000_NS6detail15normal_iteratorINSA_10device_ptrIiEEEEPS5_NS2_27partition_distinct_output_tISF_SF_EEPlNS0_13ScanTileStateIiLb1EEE7is_evenIiES5_iNS2_19streaming_context_tIlLb1EEELS6_2EEEvT0_T1_T2_T3_T4_T5_T6_T7_iT8_NS1_7vsmem_tEE19static_temp_storage+96];
	add.s32 	%r2271, %r1627, %r2271;
$L__BB5_84:
	and.b32  	%r1628, %r76, 1;
	xor.b32  	%r1629, %r1628, 1;
	add.s32 	%r1630, %r1629, %r2271;
	and.b32  	%r1631, %r77, 1;
	xor.b32  	%r1632, %r1631, 1;
	add.s32 	%r1633, %r1630, %r1632;
	and.b32  	%r1634, %r78, 1;
	xor.b32  	%r1635, %r1634, 1;
	add.s32 	%r1636, %r1633, %r1635;
	and.b32  	%r1637, %r79, 1;
	xor.b32  	%r1638, %r1637, 1;
	add.s32 	%r1639, %r1636, %r1638;
	and.b32  	%r1640, %r80, 1;
	xor.b32  	%r1641, %r1640, 1;
	add.s32 	%r1642, %r1639, %r1641;
	and.b32  	%r1643, %r81, 1;
	xor.b32  	%r1644, %r1643, 1;
	add.s32 	%r1645, %r1642, %r1644;
	and.b32  	%r1646, %r82, 1;
	xor.b32  	%r1647, %r1646, 1;
	add.s32 	%r1648, %r1645, %r1647;
	and.b32  	%r1649, %r83, 1;
	xor.b32  	%r1650, %r1649, 1;
	add.s32 	%r1651, %r1648, %r1650;
	and.b32  	%r1652, %r84, 1;
	xor.b32  	%r1653, %r1652, 1;
	add.s32 	%r1654, %r1651, %r1653;
	and.b32  	%r1655, %r85, 1;
	xor.b32  	%r1656, %r1655, 1;
	add.s32 	%r1657, %r1654, %r1656;
	and.b32  	%r1658, %r86, 1;
	xor.b32  	%r1659, %r1658, 1;
	add.s32 	%r1660, %r1657, %r1659;
	and.b32  	%r1661, %r87, 1;
	xor.b32  	%r1662, %r1661, 1;
	add.s32 	%r1663, %r1660, %r1662;
	and.b32  	%r1664, %r88, 1;
	xor.b32  	%r1665, %r1664, 1;
	add.s32 	%r1666, %r1663, %r1665;
	and.b32  	%r1667, %r89, 1;
	xor.b32  	%r1668, %r1667, 1;
	add.s32 	%r1669, %r1666, %r1668;
	and.b32  	%r1670, %r90, 1;
	xor.b32  	%r1671, %r1670, 1;
	add.s32 	%r1672, %r1669, %r1671;
	and.b32  	%r1673, %r91, 1;
	xor.b32  	%r1674, %r1673, 1;
	add.s32 	%r1675, %r1672, %r1674;
	and.b32  	%r1676, %r92, 1;
	xor.b32  	%r1677, %r1676, 1;
	add.s32 	%r1678, %r1675, %r1677;
	ld.shared.u32 	%r137, [_ZZN3cub18CUB_300001_SM_10006detail6select23DeviceSelectSweepKernelINS2_10policy_hubIiNS0_8NullTypeElLb1ELNS0_10SelectImplE2EE10Policy1000EN6thrust24THRUST_300001_SM_1000_NS6detail15normal_iteratorINSA_10device_ptrIiEEEEPS5_NS2_27partition_distinct_output_tISF_SF_EEPlNS0_13ScanTileStateIiLb1EEE7is_evenIiES5_iNS2_19streaming_context_tIlLb1EEELS6_2EEEvT0_T1_T2_T3_T4_T5_T6_T7_iT8_NS1_7vsmem_tEE19static_temp_storage+140];
	mov.u32 	%r1679, _ZZN3cub18CUB_300001_SM_10006detail6select23DeviceSelectSweepKernelINS2_10policy_hubIiNS0_8NullTypeElLb1ELNS0_10SelectImplE2EE10Policy1000EN6thrust24THRUST_300001_SM_1000_NS6detail15normal_iteratorINSA_10device_ptrIiEEEEPS5_NS2_27partition_distinct_output_tISF_SF_EEPlNS0_13ScanTileStateIiLb1EEE7is_evenIiES5_iNS2_19streaming_context_tIlLb1EEELS6_2EEEvT0_T1_T2_T3_T4_T5_T6_T7_iT8_NS1_7vsmem_tEE19static_temp_storage;
	ld.shared.u32 	%r138, [_ZZN3cub18CUB_300001_SM_10006detail6select23DeviceSelectSweepKernelINS2_10policy_hubIiNS0_8NullTypeElLb1ELNS0_10SelectImplE2EE10Policy1000EN6thrust24THRUST_300001_SM_1000_NS6detail15normal_iteratorINSA_10device_ptrIiEEEEPS5_NS2_27partition_distinct_output_tISF_SF_EEPlNS0_13ScanTileStateIiLb1EEE7is_evenIiES5_iNS2_19streaming_context_tIlLb1EEELS6_2EEEvT0_T1_T2_T3_T4_T5_T6_T7_iT8_NS1_7vsmem_tEE19static_temp_storage+132];
	sub.s32 	%r139, %r72, %r138;
	bar.sync 	0;
	sub.s32 	%r140, 10944, %r137;
	mul.lo.s32 	%r1680, %r73, 18;
	sub.s32 	%r1681, %r2271, %r138;
	sub.s32 	%r1682, %r1680, %r1681;
	setp.eq.s32 	%p343, %r1628, 0;
	add.s32 	%r1683, %r1681, %r140;
	selp.b32 	%r1684, %r1683, %r1682, %p343;
	shl.b32 	%r1685, %r1684, 2;
	add.s32 	%r1686, %r1679, %r1685;
	st.shared.u32 	[%r1686], %r76;
	sub.s32 	%r1687, %r138, %r1630;
	add.s32 	%r1688, %r1680, %r1687;
	add.s32 	%r1689, %r1688, 1;
	setp.eq.s32 	%p344, %r1631, 0;
	add.s32 	%r1690, %r1683, %r1629;
	selp.b32 	%r1691, %r1690, %r1689, %p344;
	shl.b32 	%r1692, %r1691, 2;
	add.s32 	%r1693, %r1679, %r1692;
	st.shared.u32 	[%r1693], %r77;
	sub.s32 	%r1694, %r138, %r1633;
	add.s32 	%r1695, %r1680, %r1694;
	add.s32 	%r1696, %r1695, 2;
	setp.eq.s32 	%p345, %r1634, 0;
	add.s32 	%r1697, %r1690, %r1632;
	selp.b32 	%r1698, %r1697, %r1696, %p345;
	shl.b32 	%r1699, %r1698, 2;
	add.s32 	%r1700, %r1679, %r1699;
	st.shared.u32 	[%r1700], %r78;
	sub.s32 	%r1701, %r138, %r1636;
	add.s32 	%r1702, %r1680, %r1701;
	add.s32 	%r1703, %r1702, 3;
	setp.eq.s32 	%p346, %r1637, 0;
	add.s32 	%r1704, %r1697, %r1635;
	selp.b32 	%r1705, %r1704, %r1703, %p346;
	shl.b32 	%r1706, %r1705, 2;
	add.s32 	%r1707, %r1679, %r1706;
	st.shared.u32 	[%r1707], %r79;
	sub.s32 	%r1708, %r138, %r1639;
	add.s32 	%r1709, %r1680, %r1708;
	add.s32 	%r1710, %r1709, 4;
	setp.eq.s32 	%p347, %r1640, 0;
	add.s32 	%r1711, %r1704, %r1638;
	selp.b32 	%r1712, %r1711, %r1710, %p347;
	shl.b32 	%r1713, %r1712, 2;
	add.s32 	%r1714, %r1679, %r1713;
	st.shared.u32 	[%r1714], %r80;
	sub.s32 	%r1715, %r138, %r1642;
	add.s32 	%r1716, %r1680, %r1715;
	add.s32 	%r1717, %r1716, 5;
	setp.eq.s32 	%p348, %r1643, 0;
	add.s32 	%r1718, %r1711, %r1641;
	selp.b32 	%r1719, %r1718, %r1717, %p348;
	shl.b32 	%r1720, %r1719, 2;
	add.s32 	%r1721, %r1679, %r1720;
	st.shared.u32 	[%r1721], %r81;
	sub.s32 	%r1722, %r138, %r1645;
	add.s32 	%r1723, %r1680, %r1722;
	add.s32 	%r1724, %r1723, 6;
	setp.eq.s32 	%p349, %r1646, 0;
	add.s32 	%r1725, %r1718, %r1644;
	selp.b32 	%r1726, %r1725, %r1724, %p349;
	shl.b32 	%r1727, %r1726, 2;
	add.s32 	%r1728, %r1679, %r1727;
	st.shared.u32 	[%r1728], %r82;
	sub.s32 	%r1729, %r138, %r1648;
	add.s32 	%r1730, %r1680, %r1729;
	add.s32 	%r1731, %r1730, 7;
	setp.eq.s32 	%p350, %r1649, 0;
	add.s32 	%r1732, %r1725, %r1647;
	selp.b32 	%r1733, %r1732, %r1731, %p350;
	shl.b32 	%r1734, %r1733, 2;
	add.s32 	%r1735, %r1679, %r1734;
	st.shared.u32 	[%r1735], %r83;
	sub.s32 	%r1736, %r138, %r1651;
	add.s32 	%r1737, %r1680, %r1736;
	add.s32 	%r1738, %r1737, 8;
	setp.eq.s32 	%p351, %r1652, 0;
	add.s32 	%r1739, %r1732, %r1650;
	selp.b32 	%r1740, %r1739, %r1738, %p351;
	shl.b32 	%r1741, %r1740, 2;
	add.s32 	%r1742, %r1679, %r1741;
	st.shared.u32 	[%r1742], %r84;
	sub.s32 	%r1743, %r138, %r1654;
	add.s32 	%r1744, %r1680, %r1743;
	add.s32 	%r1745, %r1744, 9;
	setp.eq.s32 	%p352, %r1655, 0;
	add.s32 	%r1746, %r1739, %r1653;
	selp.b32 	%r1747, %r1746, %r1745, %p352;
	shl.b32 	%r1748, %r1747, 2;
	add.s32 	%r1749, %r1679, %r1748;
	st.shared.u32 	[%r1749], %r85;
	sub.s32 	%r1750, %r138, %r1657;
	add.s32 	%r1751, %r1680, %r1750;
	add.s32 	%r1752, %r1751, 10;
	setp.eq.s32 	%p353, %r1658, 0;
	add.s32 	%r1753, %r1746, %r1656;
	selp.b32 	%r1754, %r1753, %r1752, %p353;
	shl.b32 	%r1755, %r1754, 2;
	add.s32 	%r1756, %r1679, %r1755;
	st.shared.u32 	[%r1756], %r86;
	sub.s32 	%r1757, %r138, %r1660;
	add.s32 	%r1758, %r1680, %r1757;
	add.s32 	%r1759, %r1758, 11;
	setp.eq.s32 	%p354, %r1661, 0;
	add.s32 	%r1760, %r1753, %r1659;
	selp.b32 	%r1761, %r1760, %r1759, %p354;
	shl.b32 	%r1762, %r1761, 2;
	add.s32 	%r1763, %r1679, %r1762;
	st.shared.u32 	[%r1763], %r87;
	sub.s32 	%r1764, %r138, %r1663;
	add.s32 	%r1765, %r1680, %r1764;
	add.s32 	%r1766, %r1765, 12;
	setp.eq.s32 	%p355, %r1664, 0;
	add.s32 	%r1767, %r1760, %r1662;
	selp.b32 	%r1768, %r1767, %r1766, %p355;
	shl.b32 	%r1769, %r1768, 2;
	add.s32 	%r1770, %r1679, %r1769;
	st.shared.u32 	[%r1770], %r88;
	sub.s32 	%r1771, %r138, %r1666;
	add.s32 	%r1772, %r1680, %r1771;
	add.s32 	%r1773, %r1772, 13;
	setp.eq.s32 	%p356, %r1667, 0;
	add.s32 	%r1774, %r1767, %r1665;
	selp.b32 	%r1775, %r1774, %r1773, %p356;
	shl.b32 	%r1776, %r1775, 2;
	add.s32 	%r1777, %r1679, %r1776;
	st.shared.u32 	[%r1777], %r89;
	sub.s32 	%r1778, %r138, %r1669;
	add.s32 	%r1779, %r1680, %r1778;
	add.s32 	%r1780, %r1779, 14;
	setp.eq.s32 	%p357, %r1670, 0;
	add.s32 	%r1781, %r1774, %r1668;
	selp.b32 	%r1782, %r1781, %r1780, %p357;
	shl.b32 	%r1783, %r1782, 2;
	add.s32 	%r1784, %r1679, %r1783;
	st.shared.u32 	[%r1784], %r90;
	sub.s32 	%r1785, %r138, %r1672;
	add.s32 	%r1786, %r1680, %r1785;
	add.s32 	%r1787, %r1786, 15;
	setp.eq.s32 	%p358, %r1673, 0;
	add.s32 	%r1788, %r1781, %r1671;
	selp.b32 	%r1789, %r1788, %r1787, %p358;
	shl.b32 	%r1790, %r1789, 2;
	add.s32 	%r1791, %r1679, %r1790;
	st.shared.u32 	[%r1791], %r91;
	sub.s32 	%r1792, %r138, %r1675;
	add.s32 	%r1793, %r1680, %r1792;
	add.s32 	%r1794, %r1793, 16;
	setp.eq.s32 	%p359, %r1676, 0;
	add.s32 	%r1795, %r1788, %r1674;
	selp.b32 	%r1796, %r1795, %r1794, %p359;
	shl.b32 	%r1797, %r1796, 2;
	add.s32 	%r1798, %r1679, %r1797;
	st.shared.u32 	[%r1798], %r92;
	sub.s32 	%r1799, %r138, %r1678;
	add.s32 	%r1800, %r1680, %r1799;
	add.s32 	%r1801, %r1800, 17;
	and.b32  	%r1802, %r93, 1;
	setp.eq.b32 	%p360, %r1802, 1;
	add.s32 	%r1803, %r1795, %r1677;
	selp.b32 	%r1804, %r1801, %r1803, %p360;
	shl.b32 	%r1805, %r1804, 2;
	add.s32 	%r1806, %r1679, %r1805;
	st.shared.u32 	[%r1806], %r93;
	bar.sync 	0;
	mov.u64 	%rd15, %rd51;
	ld.param.u8 	%rs11, [%rd15];
	setp.ne.s16 	%p361, %rs11, 0;
	mov.b64 	%rd743, 0;
	@%p361 bra 	$L__BB5_86;
	ld.param.u64 	%rd418, [%rd15+24];
	cvta.to.global.u64 	%rd419, %rd418;
	ld.global.u64 	%rd743, [%rd419];
$L__BB5_86:
	setp.ne.s16 	%p362, %rs11, 0;
	mov.b64 	%rd744, 0;
	@%p362 bra 	$L__BB5_88;
	ld.param.u64 	%rd421, [%rd15+16];
	ld.param.u64 	%rd422, [%rd15+24];
	cvta.to.global.u64 	%rd423, %rd422;
	ld.global.u64 	%rd424, [%rd423];
	sub.s64 	%rd744, %rd421, %rd424;
$L__BB5_88:
	cvta.to.global.u64 	%rd20, %rd48;
	cvta.to.global.u64 	%rd21, %rd49;
	add.s32 	%r1807, %r137, %r138;
	add.s32 	%r1808, %r1807, %r73;
	setp.lt.s32 	%p363, %r73, %r140;
	add.s32 	%r141, %r1808, -10944;
	shl.b32 	%r1809, %r73, 2;
	add.s32 	%r142, %r1679, %r1809;
	ld.shared.u32 	%r143, [%r142];
	@%p363 bra 	$L__BB5_90;
	cvt.s64.s32 	%rd425, %r141;
	add.s64 	%rd426, %rd743, %rd425;
	shl.b64 	%rd427, %rd426, 2;
	add.s64 	%rd428, %rd20, %rd427;
	st.global.u32 	[%rd428], %r143;
	bra.uni 	$L__BB5_91;
$L__BB5_90:
	add.s32 	%r1811, %r139, %r73;
	cvt.s64.s32 	%rd429, %r1811;
	add.s64 	%rd430, %rd744, %rd429;
	shl.b64 	%rd431, %rd430, 2;
	add.s64 	%rd432, %rd21, %rd431;
	st.global.u32 	[%rd432], %r143;
$L__BB5_91:
	add.s32 	%r1812, %r73, 608;
	setp.lt.s32 	%p364, %r1812, %r140;
	ld.shared.u32 	%r144, [%r142+2432];
	cvt.u64.u32 	%rd433, %r73;
	cvt.s64.s32 	%rd434, %r139;
	add.s64 	%rd435, %rd434, %rd433;
	add.s64 	%rd436, %rd744, %rd435;
	shl.b64 	%rd437, %rd436, 2;
	add.s64 	%rd22, %rd21, %rd437;
	@%p364 bra 	$L__BB5_93;
	add.s32 	%r1813, %r141, 608;
	cvt.s64.s32 	%rd438, %r1813;
	add.s64 	%rd439, %rd743, %rd438;
	shl.b64 	%rd440, %rd439, 2;
	add.s64 	%rd441, %rd20, %rd440;
	st.global.u32 	[%rd441], %r144;
	bra.uni 	$L__BB5_94;
$L__BB5_93:
	st.global.u32 	[%rd22+2432], %r144;
$L__BB5_94:
	add.s32 	%r1814, %r73, 1216;
	setp.lt.s32 	%p365, %r1814, %r140;
	ld.shared.u32 	%r145, [%r142+4864];
	@%p365 bra 	$L__BB5_96;
	add.s32 	%r1815, %r141, 1216;
	cvt.s64.s32 	%rd442, %r1815;
	add.s64 	%rd443, %rd743, %rd442;
	shl.b64 	%rd444, %rd443, 2;
	add.s64 	%rd445, %rd20, %rd444;
	st.global.u32 	[%rd445], %r145;
	bra.uni 	$L__BB5_97;
$L__BB5_96:
	st.global.u32 	[%rd22+4864], %r145;
$L__BB5_97:
	add.s32 	%r1816, %r73, 1824;
	setp.lt.s32 	%p366, %r1816, %r140;
	ld.shared.u32 	%r146, [%r142+7296];
	@%p366 bra 	$L__BB5_99;
	add.s32 	%r1817, %r141, 1824;
	cvt.s64.s32 	%rd446, %r1817;
	add.s64 	%rd447, %rd743, %rd446;
	shl.b64 	%rd448, %rd447, 2;
	add.s64 	%rd449, %rd20, %rd448;
	st.global.u32 	[%rd449], %r146;
	bra.uni 	$L__BB5_100;
$L__BB5_99:
	st.global.u32 	[%rd22+7296], %r146;
$L__BB5_100:
	add.s32 	%r1818, %r73, 2432;
	setp.lt.s32 	%p367, %r1818, %r140;
	ld.shared.u32 	%r147, [%r142+9728];
	@%p367 bra 	$L__BB5_102;
	add.s32 	%r1819, %r141, 2432;
	cvt.s64.s32 	%rd450, %r1819;
	add.s64 	%rd451, %rd743, %rd450;
	shl.b64 	%rd452, %rd451, 2;
	add.s64 	%rd453, %rd20, %rd452;
	st.global.u32 	[%rd453], %r147;
	bra.uni 	$L__BB5_103;
$L__BB5_102:
	st.global.u32 	[%rd22+9728], %r147;
$L__BB5_103:
	add.s32 	%r1820, %r73, 3040;
	setp.lt.s32 	%p368, %r1820, %r140;
	ld.shared.u32 	%r148, [%r142+12160];
	@%p368 bra 	$L__BB5_105;
	add.s32 	%r1821, %r141, 3040;
	cvt.s64.s32 	%rd454, %r1821;
	add.s64 	%rd455, %rd743, %rd454;
	shl.b64 	%rd456, %rd455, 2;
	add.s64 	%rd457, %rd20, %rd456;
	st.global.u32 	[%rd457], %r148;
	bra.uni 	$L__BB5_106;
$L__BB5_105:
	st.global.u32 	[%rd22+12160], %r148;
$L__BB5_106:
	add.s32 	%r1822, %r73, 3648;
	setp.lt.s32 	%p369, %r1822, %r140;
	ld.shared.u32 	%r149, [%r142+14592];
	@%p369 bra 	$L__BB5_108;
	add.s32 	%r1823, %r141, 3648;
	cvt.s64.s32 	%rd458, %r1823;
	add.s64 	%rd459, %rd743, %rd458;
	shl.b64 	%rd460, %rd459, 2;
	add.s64 	%rd461, %rd20, %rd460;
	st.global.u32 	[%rd461], %r149;
	bra.uni 	$L__BB5_109;
$L__BB5_108:
	st.global.u32 	[%rd22+14592], %r149;
$L__BB5_109:
	add.s32 	%r1824, %r73, 4256;
	setp.lt.s32 	%p370, %r1824, %r140;
	ld.shared.u32 	%r150, [%r142+17024];
	@%p370 bra 	$L__BB5_111;
	add.s32 	%r1825, %r141, 4256;
	cvt.s64.s32 	%rd462, %r1825;
	add.s64 	%rd463, %rd743, %rd462;
	shl.b64 	%rd464, %rd463, 2;
	add.s64 	%rd465, %rd20, %rd464;
	st.global.u32 	[%rd465], %r150;
	bra.uni 	$L__BB5_112;
$L__BB5_111:
	st.global.u32 	[%rd22+17024], %r150;
$L__BB5_112:
	add.s32 	%r1826, %r73, 4864;
	setp.lt.s32 	%p371, %r1826, %r140;
	ld.shared.u32 	%r151, [%r142+19456];
	@%p371 bra 	$L__BB5_114;
	add.s32 	%r1827, %r141, 4864;
	cvt.s64.s32 	%rd466, %r1827;
	add.s64 	%rd467, %rd743, %rd466;
	shl.b64 	%rd468, %rd467, 2;
	add.s64 	%rd469, %rd20, %rd468;
	st.global.u32 	[%rd469], %r151;
	bra.uni 	$L__BB5_115;
$L__BB5_114:
	st.global.u32 	[%rd22+19456], %r151;
$L__BB5_115:
	add.s32 	%r1828, %r73, 5472;
	setp.lt.s32 	%p372, %r1828, %r140;
	ld.shared.u32 	%r152, [%r142+21888];
	@%p372 bra 	$L__BB5_117;
	add.s32 	%r1829, %r141, 5472;
	cvt.s64.s32 	%rd470, %r1829;
	add.s64 	%rd471, %rd743, %rd470;
	shl.b64 	%rd472, %rd471, 2;
	add.s64 	%rd473, %rd20, %rd472;
	st.global.u32 	[%rd473], %r152;
	bra.uni 	$L__BB5_118;
$L__BB5_117:
	st.global.u32 	[%rd22+21888], %r152;
$L__BB5_118:
	add.s32 	%r1830, %r73, 6080;
	setp.lt.s32 	%p373, %r1830, %r140;
	ld.shared.u32 	%r153, [%r142+24320];
	@%p373 bra 	$L__BB5_120;
	add.s32 	%r1831, %r141, 6080;
	cvt.s64.s32 	%rd474, %r1831;
	add.s64 	%rd475, %rd743, %rd474;
	shl.b64 	%rd476, %rd475, 2;
	add.s64 	%rd477, %rd20, %rd476;
	st.global.u32 	[%rd477], %r153;
	bra.uni 	$L__BB5_121;
$L__BB5_120:
	st.global.u32 	[%rd22+24320], %r153;
$L__BB5_121:
	add.s32 	%r1832, %r73, 6688;
	setp.lt.s32 	%p374, %r1832, %r140;
	ld.shared.u32 	%r154, [%r142+26752];
	@%p374 bra 	$L__BB5_123;
	add.s32 	%r1833, %r141, 6688;
	cvt.s64.s32 	%rd478, %r1833;
	add.s64 	%rd479, %rd743, %rd478;
	shl.b64 	%rd480, %rd479, 2;
	add.s64 	%rd481, %rd20, %rd480;
	st.global.u32 	[%rd481], %r154;
	bra.uni 	$L__BB5_124;
$L__BB5_123:
	st.global.u32 	[%rd22+26752], %r154;
$L__BB5_124:
	add.s32 	%r1834, %r73, 7296;
	setp.lt.s32 	%p375, %r1834, %r140;
	ld.shared.u32 	%r155, [%r142+29184];
	@%p375 bra 	$L__BB5_126;
	add.s32 	%r1835, %r141, 7296;
	cvt.s64.s32 	%rd482, %r1835;
	add.s64 	%rd483, %rd743, %rd482;
	shl.b64 	%rd484, %rd483, 2;
	add.s64 	%rd485, %rd20, %rd484;
	st.global.u32 	[%rd485], %r155;
	bra.uni 	$L__BB5_127;
$L__BB5_126:
	st.global.u32 	[%rd22+29184], %r155;
$L__BB5_127:
	add.s32 	%r1836, %r73, 7904;
	setp.lt.s32 	%p376, %r1836, %r140;
	ld.shared.u32 	%r156, [%r142+31616];
	@%p376 bra 	$L__BB5_129;
	add.s32 	%r1837, %r141, 7904;
	cvt.s64.s32 	%rd486, %r1837;
	add.s64 	%rd487, %rd743, %rd486;
	shl.b64 	%rd488, %rd487, 2;
	add.s64 	%rd489, %rd20, %rd488;
	st.global.u32 	[%rd489], %r156;
	bra.uni 	$L__BB5_130;
$L__BB5_129:
	st.global.u32 	[%rd22+31616], %r156;
$L__BB5_130:
	add.s32 	%r1838, %r73, 8512;
	setp.lt.s32 	%p377, %r1838, %r140;
	ld.shared.u32 	%r157, [%r142+34048];
	@%p377 bra 	$L__BB5_132;
	add.s32 	%r1839, %r141, 8512;
	cvt.s64.s32 	%rd490, %r1839;
	add.s64 	%rd491, %rd743, %rd490;
	shl.b64 	%rd492, %rd491, 2;
	add.s64 	%rd493, %rd20, %rd492;
	st.global.u32 	[%rd493], %r157;
	bra.uni 	$L__BB5_133;
$L__BB5_132:
	st.global.u32 	[%rd22+34048], %r157;
$L__BB5_133:
	add.s32 	%r1840, %r73, 9120;
	setp.lt.s32 	%p378, %r1840, %r140;
	ld.shared.u32 	%r158, [%r142+36480];
	@%p378 bra 	$L__BB5_135;
	add.s32 	%r1841, %r141, 9120;
	cvt.s64.s32 	%rd494, %r1841;
	add.s64 	%rd495, %rd743, %rd494;
	shl.b64 	%rd496, %rd495, 2;
	add.s64 	%rd497, %rd20, %rd496;
	st.global.u32 	[%rd497], %r158;
	bra.uni 	$L__BB5_136;
$L__BB5_135:
	st.global.u32 	[%rd22+36480], %r158;
$L__BB5_136:
	add.s32 	%r1842, %r73, 9728;
	setp.lt.s32 	%p379, %r1842, %r140;
	ld.shared.u32 	%r159, [%r142+38912];
	@%p379 bra 	$L__BB5_138;
	add.s32 	%r1843, %r141, 9728;
	cvt.s64.s32 	%rd498, %r1843;
	add.s64 	%rd499, %rd743, %rd498;
	shl.b64 	%rd500, %rd499, 2;
	add.s64 	%rd501, %rd20, %rd500;
	st.global.u32 	[%rd501], %r159;
	bra.uni 	$L__BB5_139;
$L__BB5_138:
	st.global.u32 	[%rd22+38912], %r159;
$L__BB5_139:
	add.s32 	%r1844, %r73, 10336;
	setp.lt.s32 	%p380, %r1844, %r140;
	ld.shared.u32 	%r160, [%r142+41344];
	@%p380 bra 	$L__BB5_141;
	add.s32 	%r1845, %r141, 10336;
	cvt.s64.s32 	%rd502, %r1845;
	add.s64 	%rd503, %rd743, %rd502;
	shl.b64 	%rd504, %rd503, 2;
	add.s64 	%rd505, %rd20, %rd504;
	st.global.u32 	[%rd505], %r160;
	bra.uni 	$L__BB5_397;
$L__BB5_141:
	st.global.u32 	[%rd22+41344], %r160;
	bra.uni 	$L__BB5_397;
$L__BB5_142:
	ld.param.u32 	%r2255, [_ZN3cub18CUB_300001_SM_10006detail6select23DeviceSelectSweepKernelINS2_10policy_hubIiNS0_8NullTypeElLb1ELNS0_10SelectImplE2EE10Policy1000EN6thrust24THRUST_300001_SM_1000_NS6detail15normal_iteratorINSA_10device_ptrIiEEEEPS5_NS2_27partition_distinct_output_tISF_SF_EEPlNS0_13ScanTileStateIiLb1EEE7is_evenIiES5_iNS2_19streaming_context_tIlLb1EEELS6_2EEEvT0_T1_T2_T3_T4_T5_T6_T7_iT8_NS1_7vsmem_tE_param_7];
	sub.s32 	%r161, %r2255, %r2;
	setp.ne.s32 	%p2, %r1, 0;
	@%p2 bra 	$L__BB5_257;
	ld.param.u8 	%rs4, [%rd1];
	setp.eq.s16 	%p162, %rs4, 0;
	ld.param.u64 	%rd162, [%rd1+16];
	selp.b64 	%rd163, %rd162, 0, %p162;
	cvt.u64.u32 	%rd164, %r2;
	add.s64 	%rd165, %rd163, %rd164;
	mov.u32 	%r1014, %tid.x;
	and.b32  	%r1015, %r1014, 31;
	and.b32  	%r1016, %r1014, 992;
	mul.lo.s32 	%r1017, %r1016, 18;
	or.b32  	%r162, %r1017, %r1015;
	setp.ge.s32 	%p163, %r162, %r161;
	cvt.u64.u32 	%rd166, %r162;
	add.s64 	%rd167, %rd165, %rd166;
	shl.b64 	%rd168, %rd167, 2;
	add.s64 	%rd23, %rd3, %rd168;
	@%p163 bra 	$L__BB5_145;
	ld.global.u32 	%r2273, [%rd23];
$L__BB5_145:
	add.s32 	%r1019, %r162, 32;
	setp.ge.s32 	%p164, %r1019, %r161;
	@%p164 bra 	$L__BB5_147;
	ld.global.u32 	%r2274, [%rd23+128];
$L__BB5_147:
	add.s32 	%r1021, %r162, 64;
	setp.ge.s32 	%p165, %r1021, %r161;
	@%p165 bra 	$L__BB5_149;
	ld.global.u32 	%r2275, [%rd23+256];
$L__BB5_149:
	add.s32 	%r1023, %r162, 96;
	setp.ge.s32 	%p166, %r1023, %r161;
	@%p166 bra 	$L__BB5_151;
	ld.global.u32 	%r2276, [%rd23+384];
$L__BB5_151:
	add.s32 	%r1025, %r162, 128;
	setp.ge.s32 	%p167, %r1025, %r161;
	@%p167 bra 	$L__BB5_153;
	ld.global.u32 	%r2277, [%rd23+512];
$L__BB5_153:
	add.s32 	%r1027, %r162, 160;
	setp.ge.s32 	%p168, %r1027, %r161;
	@%p168 bra 	$L__BB5_155;
	ld.global.u32 	%r2278, [%rd23+640];
$L__BB5_155:
	add.s32 	%r1029, %r162, 192;
	setp.ge.s32 	%p169, %r1029, %r161;
	@%p169 bra 	$L__BB5_157;
	ld.global.u32 	%r2279, [%rd23+768];
$L__BB5_157:
	add.s32 	%r1031, %r162, 224;
	setp.ge.s32 	%p170, %r1031, %r161;
	@%p170 bra 	$L__BB5_159;
	ld.global.u32 	%r2280, [%rd23+896];
$L__BB5_159:
	add.s32 	%r1033, %r162, 256;
	setp.ge.s32 	%p171, %r1033, %r161;
	@%p171 bra 	$L__BB5_161;
	ld.global.u32 	%r2281, [%rd23+1024];
$L__BB5_161:
	add.s32 	%r1035, %r162, 288;
	setp.ge.s32 	%p172, %r1035, %r161;
	@%p172 bra 	$L__BB5_163;
	ld.global.u32 	%r2282, [%rd23+1152];
$L__BB5_163:
	add.s32 	%r1037, %r162, 320;
	setp.ge.s32 	%p173, %r1037, %r161;
	@%p173 bra 	$L__BB5_165;
	ld.global.u32 	%r2283, [%rd23+1280];
$L__BB5_165:
	add.s32 	%r1039, %r162, 352;
	setp.ge.s32 	%p174, %r1039, %r161;
	@%p174 bra 	$L__BB5_167;
	ld.global.u32 	%r2284, [%rd23+1408];
$L__BB5_167:
	add.s32 	%r1041, %r162, 384;
	setp.ge.s32 	%p175, %r1041, %r161;
	@%p175 bra 	$L__BB5_169;
	ld.global.u32 	%r2285, [%rd23+1536];
$L__BB5_169:
	add.s32 	%r1043, %r162, 416;
	setp.ge.s32 	%p176, %r1043, %r161;
	@%p176 bra 	$L__BB5_171;
	ld.global.u32 	%r2286, [%rd23+1664];
$L__BB5_171:
	add.s32 	%r1045, %r162, 448;
	setp.ge.s32 	%p177, %r1045, %r161;
	@%p177 bra 	$L__BB5_173;
	ld.global.u32 	%r2287, [%rd23+1792];
$L__BB5_173:
	add.s32 	%r1047, %r162, 480;
	setp.ge.s32 	%p178, %r1047, %r161;
	@%p178 bra 	$L__BB5_175;
	ld.global.u32 	%r2288, [%rd23+1920];
$L__BB5_175:
	add.s32 	%r1049, %r162, 512;
	setp.ge.s32 	%p179, %r1049, %r161;
	@%p179 bra 	$L__BB5_177;
	ld.global.u32 	%r2289, [%rd23+2048];
$L__BB5_177:
	add.s32 	%r1051, %r162, 544;
	setp.ge.s32 	%p180, %r1051, %r161;
	@%p180 bra 	$L__BB5_179;
	ld.global.u32 	%r2290, [%rd23+2176];
$L__BB5_179:
	ld.param.u32 	%r2257, [_ZN3cub18CUB_300001_SM_10006detail6select23DeviceSelectSweepKernelINS2_10policy_hubIiNS0_8NullTypeElLb1ELNS0_10SelectImplE2EE10Policy1000EN6thrust24THRUST_300001_SM_1000_NS6detail15normal_iteratorINSA_10device_ptrIiEEEEPS5_NS2_27partition_distinct_output_tISF_SF_EEPlNS0_13ScanTileStateIiLb1EEE7is_evenIiES5_iNS2_19streaming_context_tIlLb1EEELS6_2EEEvT0_T1_T2_T3_T4_T5_T6_T7_iT8_NS1_7vsmem_tE_param_7];
	// begin inline asm
	mov.u32 %r1052, %laneid;
	// end inline asm
	mov.u32 	%r200, %tid.x;
	shr.u32 	%r1083, %r200, 5;
	mad.lo.s32 	%r1084, %r1083, 576, %r1052;
	shl.b32 	%r1085, %r1084, 2;
	mov.u32 	%r1086, _ZZN3cub18CUB_300001_SM_10006detail6select23DeviceSelectSweepKernelINS2_10policy_hubIiNS0_8NullTypeElLb1ELNS0_10SelectImplE2EE10Policy1000EN6thrust24THRUST_300001_SM_1000_NS6detail15normal_iteratorINSA_10device_ptrIiEEEEPS5_NS2_27partition_distinct_output_tISF_SF_EEPlNS0_13ScanTileStateIiLb1EEE7is_evenIiES5_iNS2_19streaming_context_tIlLb1EEELS6_2EEEvT0_T1_T2_T3_T4_T5_T6_T7_iT8_NS1_7vsmem_tEE19static_temp_storage;
	add.s32 	%r1087, %r1086, %r1085;
	st.shared.u32 	[%r1087], %r2273;
	st.shared.u32 	[%r1087+128], %r2274;
	st.shared.u32 	[%r1087+256], %r2275;
	st.shared.u32 	[%r1087+384], %r2276;
	st.shared.u32 	[%r1087+512], %r2277;
	st.shared.u32 	[%r1087+640], %r2278;
	st.shared.u32 	[%r1087+768], %r2279;
	st.shared.u32 	[%r1087+896], %r2280;
	st.shared.u32 	[%r1087+1024], %r2281;
	st.shared.u32 	[%r1087+1152], %r2282;
	st.shared.u32 	[%r1087+1280], %r2283;
	st.shared.u32 	[%r1087+1408], %r2284;
	st.shared.u32 	[%r1087+1536], %r2285;
	st.shared.u32 	[%r1087+1664], %r2286;
	st.shared.u32 	[%r1087+1792], %r2287;
	st.shared.u32 	[%r1087+1920], %r2288;
	st.shared.u32 	[%r1087+2048], %r2289;
	st.shared.u32 	[%r1087+2176], %r2290;
	bar.warp.sync 	-1;
	mad.lo.s32 	%r1088, %r1052, 68, %r1087;
	ld.shared.v2.u32 	{%r201, %r202}, [%r1088];
	not.b32 	%r1089, %r201;
	not.b32 	%r1090, %r202;
	ld.shared.v2.u32 	{%r203, %r204}, [%r1088+8];
	not.b32 	%r1091, %r203;
	not.b32 	%r1092, %r204;
	ld.shared.v2.u32 	{%r205, %r206}, [%r1088+16];
	not.b32 	%r1093, %r205;
	not.b32 	%r1094, %r206;
	ld.shared.v2.u32 	{%r207, %r208}, [%r1088+24];
	not.b32 	%r1095, %r207;
	not.b32 	%r1096, %r208;
	ld.shared.v2.u32 	{%r209, %r210}, [%r1088+32];
	not.b32 	%r1097, %r209;
	not.b32 	%r1098, %r210;
	ld.shared.v2.u32 	{%r211, %r212}, [%r1088+40];
	not.b32 	%r1099, %r211;
	not.b32 	%r1100, %r212;
	ld.shared.v2.u32 	{%r213, %r214}, [%r1088+48];
	not.b32 	%r1101, %r213;
	not.b32 	%r1102, %r214;
	ld.shared.v2.u32 	{%r215, %r216}, [%r1088+56];
	not.b32 	%r1103, %r215;
	not.b32 	%r1104, %r216;
	ld.shared.v2.u32 	{%r217, %r218}, [%r1088+64];
	not.b32 	%r1105, %r217;
	not.b32 	%r1106, %r218;
	mul.lo.s32 	%r1107, %r200, 18;
	mov.u32 	%r1108, %ctaid.x;
	mov.u32 	%r1109, %nctaid.y;
	mov.u32 	%r1110, %ctaid.y;
	mad.lo.s32 	%r1111, %r1108, %r1109, %r1110;
	mul.lo.s32 	%r1112, %r1111, 10944;
	sub.s32 	%r219, %r2257, %r1112;
	setp.lt.s32 	%p181, %r1107, %r219;
	and.b32  	%r1113, %r1089, 1;
	selp.b32 	%r1114, %r1113, 1, %p181;
	or.b32  	%r1115, %r1107, 1;
	setp.lt.s32 	%p182, %r1115, %r219;
	and.b32  	%r1116, %r1090, 1;
	selp.b32 	%r220, %r1116, 1, %p182;
	add.s32 	%r1117, %r1107, 2;
	setp.lt.s32 	%p183, %r1117, %r219;
	and.b32  	%r1118, %r1091, 1;
	selp.b32 	%r221, %r1118, 1, %p183;
	add.s32 	%r1119, %r1107, 3;
	setp.lt.s32 	%p184, %r1119, %r219;
	and.b32  	%r1120, %r1092, 1;
	selp.b32 	%r1121, %r1120, 1, %p184;
	add.s32 	%r1122, %r1107, 4;
	setp.lt.s32 	%p185, %r1122, %r219;
	and.b32  	%r1123, %r1093, 1;
	selp.b32 	%r1124, %r1123, 1, %p185;
	add.s32 	%r1125, %r1107, 5;
	setp.lt.s32 	%p186, %r1125, %r219;
	and.b32  	%r1126, %r1094, 1;
	selp.b32 	%r222, %r1126, 1, %p186;
	add.s32 	%r1127, %r1107, 6;
	setp.lt.s32 	%p187, %r1127, %r219;
	and.b32  	%r1128, %r1095, 1;
	selp.b32 	%r223, %r1128, 1, %p187;
	add.s32 	%r1129, %r1107, 7;
	setp.lt.s32 	%p188, %r1129, %r219;
	and.b32  	%r1130, %r1096, 1;
	selp.b32 	%r224, %r1130, 1, %p188;
	add.s32 	%r1131, %r1107, 8;
	setp.lt.s32 	%p189, %r1131, %r219;
	and.b32  	%r1132, %r1097, 1;
	selp.b32 	%r225, %r1132, 1, %p189;
	add.s32 	%r1133, %r1107, 9;
	setp.lt.s32 	%p190, %r1133, %r219;
	and.b32  	%r1134, %r1098, 1;
	selp.b32 	%r226, %r1134, 1, %p190;
	add.s32 	%r1135, %r1107, 10;
	setp.lt.s32 	%p191, %r1135, %r219;
	and.b32  	%r1136, %r1099, 1;
	selp.b32 	%r1137, %r1136, 1, %p191;
	add.s32 	%r1138, %r1107, 11;
	setp.lt.s32 	%p192, %r1138, %r219;
	and.b32  	%r1139, %r1100, 1;
	selp.b32 	%r227, %r1139, 1, %p192;
	add.s32 	%r1140, %r1107, 12;
	setp.lt.s32 	%p193, %r1140, %r219;
	and.b32  	%r1141, %r1101, 1;
	selp.b32 	%r228, %r1141, 1, %p193;
	add.s32 	%r1142, %r1107, 13;
	setp.lt.s32 	%p194, %r1142, %r219;
	and.b32  	%r1143, %r1102, 1;
	selp.b32 	%r229, %r1143, 1, %p194;
	add.s32 	%r1144, %r1107, 14;
	setp.lt.s32 	%p195, %r1144, %r219;
	and.b32  	%r1145, %r1103, 1;
	selp.b32 	%r230, %r1145, 1, %p195;
	add.s32 	%r1146, %r1107, 15;
	setp.lt.s32 	%p196, %r1146, %r219;
	and.b32  	%r1147, %r1104, 1;
	selp.b32 	%r1148, %r1147, 1, %p196;
	add.s32 	%r1149, %r1107, 16;
	setp.lt.s32 	%p197, %r1149, %r219;
	and.b32  	%r1150, %r1105, 1;
	selp.b32 	%r1151, %r1150, 1, %p197;
	add.s32 	%r1152, %r1107, 17;
	setp.lt.s32 	%p198, %r1152, %r219;
	and.b32  	%r1153, %r1106, 1;
	selp.b32 	%r231, %r1153, 1, %p198;
	bar.sync 	0;
	add.s32 	%r1154, %r220, %r1114;
	add.s32 	%r1155, %r221, %r1154;
	add.s32 	%r1156, %r1121, %r1155;
	add.s32 	%r1157, %r1124, %r1156;
	add.s32 	%r1158, %r222, %r1157;
	add.s32 	%r1159, %r223, %r1158;
	add.s32 	%r1160, %r224, %r1159;
	add.s32 	%r1161, %r225, %r1160;
	add.s32 	%r1162, %r226, %r1161;
	add.s32 	%r1163, %r1137, %r1162;
	add.s32 	%r1164, %r227, %r1163;
	add.s32 	%r1165, %r228, %r1164;
	add.s32 	%r1166, %r229, %r1165;
	add.s32 	%r1167, %r230, %r1166;
	add.s32 	%r1168, %r1148, %r1167;
	add.s32 	%r1169, %r1151, %r1168;
	add.s32 	%r1057, %r231, %r1169;
	mov.b32 	%r1055, 1;
	mov.b32 	%r1080, 0;
	mov.b32 	%r1082, -1;
	// begin inline asm
	{  .reg .s32 r0;  .reg .pred p;  shfl.sync.up.b32 r0|p, %r1057, %r1055, %r1080, %r1082;  @p add.s32 r0, r0, %r1057;  mov.s32 %r1053, r0;}
	// end inline asm
	mov.b32 	%r1061, 2;
	// begin inline asm
	{  .reg .s32 r0;  .reg .pred p;  shfl.sync.up.b32 r0|p, %r1053, %r1061, %r1080, %r1082;  @p add.s32 r0, r0, %r1053;  mov.s32 %r1059, r0;}
	// end inline asm
	mov.b32 	%r1067, 4;
	// begin inline asm
	{  .reg .s32 r0;  .reg .pred p;  shfl.sync.up.b32 r0|p, %r1059, %r1067, %r1080, %r1082;  @p add.s32 r0, r0, %r1059;  mov.s32 %r1065, r0;}
	// end inline asm
	mov.b32 	%r1073, 8;
	// begin inline asm
	{  .reg .s32 r0;  .reg .pred p;  shfl.sync.up.b32 r0|p, %r1065, %r1073, %r1080, %r1082;  @p add.s32 r0, r0, %r1065;  mov.s32 %r1071, r0;}
	// end inline asm
	mov.b32 	%r1079, 16;
	// begin inline asm
	{  .reg .s32 r0;  .reg .pred p;  shfl.sync.up.b32 r0|p, %r1071, %r1079, %r1080, %r1082;  @p add.s32 r0, r0, %r1071;  mov.s32 %r1077, r0;}
	// end inline asm
	setp.ne.s32 	%p199, %r1052, 31;
	@%p199 bra 	$L__BB5_181;
	shr.u32 	%r1170, %r200, 3;
	and.b32  	%r1171, %r1170, 124;
	add.s32 	%r1173, %r1086, %r1171;
	st.shared.u32 	[%r1173], %r1077;
$L__BB5_181:
	bar.sync 	0;
	mov.u32 	%r1174, _ZZN3cub18CUB_300001_SM_10006detail6select23DeviceSelectSweepKernelINS2_10policy_hubIiNS0_8NullTypeElLb1ELNS0_10SelectImplE2EE10Policy1000EN6thrust24THRUST_300001_SM_1000_NS6detail15normal_iteratorINSA_10device_ptrIiEEEEPS5_NS2_27partition_distinct_output_tISF_SF_EEPlNS0_13ScanTileStateIiLb1EEE7is_evenIiES5_iNS2_19streaming_context_tIlLb1EEELS6_2EEEvT0_T1_T2_T3_T4_T5_T6_T7_iT8_NS1_7vsmem_tEE19static_temp_storage;
	ld.shared.v4.u32 	{%r1175, %r1176, %r1177, %r1178}, [_ZZN3cub18CUB_300001_SM_10006detail6select23DeviceSelectSweepKernelINS2_10policy_hubIiNS0_8NullTypeElLb1ELNS0_10SelectImplE2EE10Policy1000EN6thrust24THRUST_300001_SM_1000_NS6detail15normal_iteratorINSA_10device_ptrIiEEEEPS5_NS2_27partition_distinct_output_tISF_SF_EEPlNS0_13ScanTileStateIiLb1EEE7is_evenIiES5_iNS2_19streaming_context_tIlLb1EEELS6_2EEEvT0_T1_T2_T3_T4_T5_T6_T7_iT8_NS1_7vsmem_tEE19static_temp_storage];
	shr.u32 	%r1179, %r200, 5;
	add.s32 	%r1180, %r1176, %r1175;
	setp.eq.s32 	%p200, %r1179, 2;
	selp.b32 	%r1181, %r1180, %r1175, %p200;
	add.s32 	%r1182, %r1180, %r1177;
	setp.eq.s32 	%p201, %r1179, 3;
	selp.b32 	%r1183, %r1182, %r1181, %p201;
	add.s32 	%r1184, %r1182, %r1178;
	setp.eq.s32 	%p202, %r1179, 4;
	selp.b32 	%r1185, %r1184, %r1183, %p202;
	ld.shared.v4.u32 	{%r1186, %r1187, %r1188, %r1189}, [_ZZN3cub18CUB_300001_SM_10006detail6select23DeviceSelectSweepKernelINS2_10policy_hubIiNS0_8NullTypeElLb1ELNS0_10SelectImplE2EE10Policy1000EN6thrust24THRUST_300001_SM_1000_NS6detail15normal_iteratorINSA_10device_ptrIiEEEEPS5_NS2_27partition_distinct_output_tISF_SF_EEPlNS0_13ScanTileStateIiLb1EEE7is_evenIiES5_iNS2_19streaming_context_tIlLb1EEELS6_2EEEvT0_T1_T2_T3_T4_T5_T6_T7_iT8_NS1_7vsmem_tEE19static_temp_storage+16];
	add.s32 	%r1190, %r1184, %r1186;
	setp.eq.s32 	%p203, %r1179, 5;
	selp.b32 	%r1191, %r1190, %r1185, %p203;
	add.s32 	%r1192, %r1190, %r1187;
	setp.eq.s32 	%p204, %r1179, 6;
	selp.b32 	%r1193, %r1192, %r1191, %p204;
	add.s32 	%r1194, %r1192, %r1188;
	setp.eq.s32 	%p205, %r1179, 7;
	selp.b32 	%r1195, %r1194, %r1193, %p205;
	add.s32 	%r1196, %r1194, %r1189;
	setp.eq.s32 	%p206, %r1179, 8;
	selp.b32 	%r1197, %r1196, %r1195, %p206;
	ld.shared.v4.u32 	{%r1198, %r1199, %r1200, %r1201}, [_ZZN3cub18CUB_300001_SM_10006detail6select23DeviceSelectSweepKernelINS2_10policy_hubIiNS0_8NullTypeElLb1ELNS0_10SelectImplE2EE10Policy1000EN6thrust24THRUST_300001_SM_1000_NS6detail15normal_iteratorINSA_10device_ptrIiEEEEPS5_NS2_27partition_distinct_output_tISF_SF_EEPlNS0_13ScanTileStateIiLb1EEE7is_evenIiES5_iNS2_19streaming_context_tIlLb1EEELS6_2EEEvT0_T1_T2_T3_T4_T5_T6_T7_iT8_NS1_7vsmem_tEE19static_temp_storage+32];
	add.s32 	%r1202, %r1196, %r1198;
	setp.eq.s32 	%p207, %r1179, 9;
	selp.b32 	%r1203, %r1202, %r1197, %p207;
	add.s32 	%r1204, %r1202, %r1199;
	setp.eq.s32 	%p208, %r1179, 10;
	selp.b32 	%r1205, %r1204, %r1203, %p208;
	add.s32 	%r1206, %r1204, %r1200;
	setp.eq.s32 	%p209, %r1179, 11;
	selp.b32 	%r1207, %r1206, %r1205, %p209;
	add.s32 	%r1208, %r1206, %r1201;
	setp.eq.s32 	%p210, %r1179, 12;
	selp.b32 	%r1209, %r1208, %r1207, %p210;
	ld.shared.v4.u32 	{%r1210, %r1211, %r1212, %r1213}, [_ZZN3cub18CUB_300001_SM_10006detail6select23DeviceSelectSweepKernelINS2_10policy_hubIiNS0_8NullTypeElLb1ELNS0_10SelectImplE2EE10Policy1000EN6thrust24THRUST_300001_SM_1000_NS6detail15normal_iteratorINSA_10device_ptrIiEEEEPS5_NS2_27partition_distinct_output_tISF_SF_EEPlNS0_13ScanTileStateIiLb1EEE7is_evenIiES5_iNS2_19streaming_context_tIlLb1EEELS6_2EEEvT0_T1_T2_T3_T4_T5_T6_T7_iT8_NS1_7vsmem_tEE19static_temp_storage+48];
	add.s32 	%r1214, %r1208, %r1210;
	setp.eq.s32 	%p211, %r1179, 13;
	selp.b32 	%r1215, %r1214, %r1209, %p211;
	add.s32 	%r1216, %r1214, %r1211;
	setp.eq.s32 	%p212, %r1179, 14;
	selp.b32 	%r1217, %r1216, %r1215, %p212;
	add.s32 	%r1218, %r1216, %r1212;
	setp.eq.s32 	%p213, %r1179, 15;
	selp.b32 	%r1219, %r1218, %r1217, %p213;
	add.s32 	%r1220, %r1218, %r1213;
	setp.eq.s32 	%p214, %r1179, 16;
	selp.b32 	%r1221, %r1220, %r1219, %p214;
	.pragma "used_bytes_mask 4095";
	ld.shared.v4.u32 	{%r1222, %r1223, %r1224, %r1225}, [_ZZN3cub18CUB_300001_SM_10006detail6select23DeviceSelectSweepKernelINS2_10policy_hubIiNS0_8NullTypeElLb1ELNS0_10SelectImplE2EE10Policy1000EN6thrust24THRUST_300001_SM_1000_NS6detail15normal_iteratorINSA_10device_ptrIiEEEEPS5_NS2_27partition_distinct_output_tISF_SF_EEPlNS0_13ScanTileStateIiLb1EEE7is_evenIiES5_iNS2_19streaming_context_tIlLb1EEELS6_2EEEvT0_T1_T2_T3_T4_T5_T6_T7_iT8_NS1_7vsmem_tEE19static_temp_storage+64];
	add.s32 	%r1226, %r1220, %r1222;
	setp.eq.s32 	%p215, %r1179, 17;
	selp.b32 	%r1227, %r1226, %r1221, %p215;
	add.s32 	%r1228, %r1226, %r1223;
	setp.eq.s32 	%p216, %r1179, 18;
	selp.b32 	%r1229, %r1228, %r1227, %p216;
	setp.lt.u32 	%p217, %r200, 32;
	selp.b32 	%r1230, 0, %r1229, %p217;
	setp.eq.s32 	%p218, %r1052, 0;
	mul.lo.s32 	%r1231, %r200, 18;
	setp.lt.s32 	%p219, %r1231, %r219;
	not.b32 	%r1232, %r201;
	and.b32  	%r1233, %r1232, 1;
	selp.b32 	%r1234, %r1233, 1, %p219;
	add.s32 	%r1235, %r220, %r1234;
	add.s32 	%r1236, %r221, %r1235;
	add.s32 	%r1237, %r1231, 3;
	setp.lt.s32 	%p220, %r1237, %r219;
	not.b32 	%r1238, %r204;
	and.b32  	%r1239, %r1238, 1;
	selp.b32 	%r1240, %r1239, 1, %p220;
	add.s32 	%r1241, %r1240, %r1236;
	add.s32 	%r1242, %r1231, 4;
	setp.lt.s32 	%p221, %r1242, %r219;
	not.b32 	%r1243, %r205;
	and.b32  	%r1244, %r1243, 1;
	selp.b32 	%r1245, %r1244, 1, %p221;
	add.s32 	%r1246, %r1245, %r1241;
	add.s32 	%r1247, %r222, %r1246;
	add.s32 	%r1248, %r223, %r1247;
	add.s32 	%r1249, %r224, %r1248;
	add.s32 	%r1250, %r225, %r1249;
	add.s32 	%r1251, %r226, %r1250;
	add.s32 	%r1252, %r1231, 10;
	setp.lt.s32 	%p222, %r1252, %r219;
	not.b32 	%r1253, %r211;
	and.b32  	%r1254, %r1253, 1;
	selp.b32 	%r1255, %r1254, 1, %p222;
	add.s32 	%r1256, %r1255, %r1251;
	add.s32 	%r1257, %r227, %r1256;
	add.s32 	%r1258, %r228, %r1257;
	add.s32 	%r1259, %r229, %r1258;
	add.s32 	%r1260, %r230, %r1259;
	add.s32 	%r1261, %r1231, 15;
	setp.lt.s32 	%p223, %r1261, %r219;
	not.b32 	%r1262, %r216;
	and.b32  	%r1263, %r1262, 1;
	selp.b32 	%r1264, %r1263, 1, %p223;
	add.s32 	%r1265, %r1264, %r1260;
	add.s32 	%r1266, %r1231, 16;
	setp.lt.s32 	%p224, %r1266, %r219;
	not.b32 	%r1267, %r217;
	and.b32  	%r1268, %r1267, 1;
	selp.b32 	%r1269, %r1268, 1, %p224;
	add.s32 	%r1270, %r1269, %r1265;
	add.s32 	%r1271, %r231, %r1270;
	sub.s32 	%r1272, %r1077, %r1271;
	selp.b32 	%r1273, 0, %r1272, %p218;
	add.s32 	%r1274, %r1230, %r1273;
	add.s32 	%r1275, %r1274, %r1234;
	add.s32 	%r1276, %r1235, %r1274;
	add.s32 	%r1277, %r1236, %r1274;
	add.s32 	%r1278, %r1241, %r1274;
	add.s32 	%r1279, %r1246, %r1274;
	add.s32 	%r1280, %r1247, %r1274;
	add.s32 	%r1281, %r1248, %r1274;
	add.s32 	%r1282, %r1249, %r1274;
	add.s32 	%r1283, %r1250, %r1274;
	add.s32 	%r1284, %r1251, %r1274;
	add.s32 	%r1285, %r1256, %r1274;
	add.s32 	%r1286, %r1257, %r1274;
	add.s32 	%r1287, %r1258, %r1274;
	add.s32 	%r1288, %r1259, %r1274;
	add.s32 	%r1289, %r1260, %r1274;
	add.s32 	%r1290, %r1265, %r1274;
	add.s32 	%r1291, %r1270, %r1274;
	add.s32 	%r1292, %r219, %r1224;
	add.s32 	%r1293, %r1292, %r1228;
	add.s32 	%r2324, %r1293, -10944;
	bar.sync 	0;
	sub.s32 	%r234, %r219, %r2324;
	sub.s32 	%r1294, %r1231, %r1274;
	setp.eq.s32 	%p225, %r1234, 0;
	add.s32 	%r1295, %r1274, %r234;
	selp.b32 	%r1296, %r1294, %r1295, %p225;
	shl.b32 	%r1297, %r1296, 2;
	add.s32 	%r1298, %r1174, %r1297;
	st.shared.u32 	[%r1298], %r201;
	sub.s32 	%r1299, %r1231, %r1275;
	add.s32 	%r1300, %r1299, 1;
	setp.eq.s32 	%p226, %r220, 0;
	add.s32 	%r1301, %r1295, %r1234;
	selp.b32 	%r1302, %r1300, %r1301, %p226;
	shl.b32 	%r1303, %r1302, 2;
	add.s32 	%r1304, %r1174, %r1303;
	st.shared.u32 	[%r1304], %r202;
	sub.s32 	%r1305, %r1231, %r1276;
	add.s32 	%r1306, %r1305, 2;
	setp.eq.s32 	%p227, %r221, 0;
	add.s32 	%r1307, %r1301, %r220;
	selp.b32 	%r1308, %r1306, %r1307, %p227;
	shl.b32 	%r1309, %r1308, 2;
	add.s32 	%r1310, %r1174, %r1309;
	st.shared.u32 	[%r1310], %r203;
	sub.s32 	%r1311, %r1237, %r1277;
	setp.eq.s32 	%p228, %r1240, 0;
	add.s32 	%r1312, %r1307, %r221;
	selp.b32 	%r1313, %r1311, %r1312, %p228;
	shl.b32 	%r1314, %r1313, 2;
	add.s32 	%r1315, %r1174, %r1314;
	st.shared.u32 	[%r1315], %r204;
	sub.s32 	%r1316, %r1242, %r1278;
	setp.eq.s32 	%p229, %r1245, 0;
	add.s32 	%r1317, %r1312, %r1240;
	selp.b32 	%r1318, %r1316, %r1317, %p229;
	shl.b32 	%r1319, %r1318, 2;
	add.s32 	%r1320, %r1174, %r1319;
	st.shared.u32 	[%r1320], %r205;
	sub.s32 	%r1321, %r1231, %r1279;
	add.s32 	%r1322, %r1321, 5;
	setp.eq.s32 	%p230, %r222, 0;
	add.s32 	%r1323, %r1317, %r1245;
	selp.b32 	%r1324, %r1322, %r1323, %p230;
	shl.b32 	%r1325, %r1324, 2;
	add.s32 	%r1326, %r1174, %r1325;
	st.shared.u32 	[%r1326], %r206;
	sub.s32 	%r1327, %r1231, %r1280;
	add.s32 	%r1328, %r1327, 6;
	setp.eq.s32 	%p231, %r223, 0;
	add.s32 	%r1329, %r1323, %r222;
	selp.b32 	%r1330, %r1328, %r1329, %p231;
	shl.b32 	%r1331, %r1330, 2;
	add.s32 	%r1332, %r1174, %r1331;
	st.shared.u32 	[%r1332], %r207;
	sub.s32 	%r1333, %r1231, %r1281;
	add.s32 	%r1334, %r1333, 7;
	setp.eq.s32 	%p232, %r224, 0;
	add.s32 	%r1335, %r1329, %r223;
	selp.b32 	%r1336, %r1334, %r1335, %p232;
	shl.b32 	%r1337, %r1336, 2;
	add.s32 	%r1338, %r1174, %r1337;
	st.shared.u32 	[%r1338], %r208;
	sub.s32 	%r1339, %r1231, %r1282;
	add.s32 	%r1340, %r1339, 8;
	setp.eq.s32 	%p233, %r225, 0;
	add.s32 	%r1341, %r1335, %r224;
	selp.b32 	%r1342, %r1340, %r1341, %p233;
	shl.b32 	%r1343, %r1342, 2;
	add.s32 	%r1344, %r1174, %r1343;
	st.shared.u32 	[%r1344], %r209;
	sub.s32 	%r1345, %r1231, %r1283;
	add.s32 	%r1346, %r1345, 9;
	setp.eq.s32 	%p234, %r226, 0;
	add.s32 	%r1347, %r1341, %r225;
	selp.b32 	%r1348, %r1346, %r1347, %p234;
	shl.b32 	%r1349, %r1348, 2;
	add.s32 	%r1350, %r1174, %r1349;
	st.shared.u32 	[%r1350], %r210;
	sub.s32 	%r1351, %r1252, %r1284;
	setp.eq.s32 	%p235, %r1255, 0;
	add.s32 	%r1352, %r1347, %r226;
	selp.b32 	%r1353, %r1351, %r1352, %p235;
	shl.b32 	%r1354, %r1353, 2;
	add.s32 	%r1355, %r1174, %r1354;
	st.shared.u32 	[%r1355], %r211;
	sub.s32 	%r1356, %r1231, %r1285;
	add.s32 	%r1357, %r1356, 11;
	setp.eq.s32 	%p236, %r227, 0;
	add.s32 	%r1358, %r1352, %r1255;
	selp.b32 	%r1359, %r1357, %r1358, %p236;
	shl.b32 	%r1360, %r1359, 2;
	add.s32 	%r1361, %r1174, %r1360;
	st.shared.u32 	[%r1361], %r212;
	sub.s32 	%r1362, %r1231, %r1286;
	add.s32 	%r1363, %r1362, 12;
	setp.eq.s32 	%p237, %r228, 0;
	add.s32 	%r1364, %r1358, %r227;
	selp.b32 	%r1365, %r1363, %r1364, %p237;
	shl.b32 	%r1366, %r1365, 2;
	add.s32 	%r1367, %r1174, %r1366;
	st.shared.u32 	[%r1367], %r213;
	sub.s32 	%r1368, %r1231, %r1287;
	add.s32 	%r1369, %r1368, 13;
	setp.eq.s32 	%p238, %r229, 0;
	add.s32 	%r1370, %r1364, %r228;
	selp.b32 	%r1371, %r1369, %r1370, %p238;
	shl.b32 	%r1372, %r1371, 2;
	add.s32 	%r1373, %r1174, %r1372;
	st.shared.u32 	[%r1373], %r214;
	sub.s32 	%r1374, %r1231, %r1288;
	add.s32 	%r1375, %r1374, 14;
	setp.eq.s32 	%p239, %r230, 0;
	add.s32 	%r1376, %r1370, %r229;
	selp.b32 	%r1377, %r1375, %r1376, %p239;
	shl.b32 	%r1378, %r1377, 2;
	add.s32 	%r1379, %r1174, %r1378;
	st.shared.u32 	[%r1379], %r215;
	sub.s32 	%r1380, %r1261, %r1289;
	setp.eq.s32 	%p240, %r1264, 0;
	add.s32 	%r1381, %r1376, %r230;
	selp.b32 	%r1382, %r1380, %r1381, %p240;
	shl.b32 	%r1383, %r1382, 2;
	add.s32 	%r1384, %r1174, %r1383;
	st.shared.u32 	[%r1384], %r216;
	sub.s32 	%r1385, %r1266, %r1290;
	setp.eq.s32 	%p241, %r1269, 0;
	add.s32 	%r1386, %r1381, %r1264;
	selp.b32 	%r1387, %r1385, %r1386, %p241;
	shl.b32 	%r1388, %r1387, 2;
	add.s32 	%r1389, %r1174, %r1388;
	st.shared.u32 	[%r1389], %r217;
	sub.s32 	%r1390, %r1231, %r1291;
	add.s32 	%r1391, %r1390, 17;
	setp.eq.s32 	%p242, %r231, 0;
	add.s32 	%r1392, %r1386, %r1269;
	selp.b32 	%r1393, %r1391, %r1392, %p242;
	shl.b32 	%r1394, %r1393, 2;
	add.s32 	%r1395, %r1174, %r1394;
	st.shared.u32 	[%r1395], %r218;
	bar.sync 	0;
	mov.u64 	%rd24, %rd51;
	ld.param.u8 	%rs5, [%rd24];
	setp.ne.s16 	%p243, %rs5, 0;
	mov.b64 	%rd745, 0;
	@%p243 bra 	$L__BB5_183;
	ld.param.u64 	%rd170, [%rd24+24];
	cvta.to.global.u64 	%rd171, %rd170;
	ld.global.u64 	%rd745, [%rd171];
$L__BB5_183:
	setp.ne.s16 	%p244, %rs5, 0;
	mov.b64 	%rd746, 0;
	@%p244 bra 	$L__BB5_185;
	ld.param.u64 	%rd173, [%rd24+16];
	ld.param.u64 	%rd174, [%rd24+24];
	cvta.to.global.u64 	%rd175, %rd174;
	ld.global.u64 	%rd176, [%rd175];
	sub.s64 	%rd746, %rd173, %rd176;
$L__BB5_185:
	cvta.to.global.u64 	%rd29, %rd48;
	cvta.to.global.u64 	%rd30, %rd49;
	setp.lt.s32 	%p245, %r200, %r234;
	selp.b32 	%r1396, 0, %r234, %p245;
	sub.s32 	%r235, %r200, %r1396;
	shl.b32 	%r1397, %r200, 2;
	add.s32 	%r236, %r1174, %r1397;
	ld.shared.u32 	%r237, [%r236];
	setp.ge.s32 	%p246, %r200, %r219;
	@%p246 bra 	$L__BB5_189;
	setp.lt.s32 	%p247, %r200, %r234;
	@%p247 bra 	$L__BB5_188;
	cvt.s64.s32 	%rd177, %r235;
	add.s64 	%rd178, %rd745, %rd177;
	shl.b64 	%rd179, %rd178, 2;
	add.s64 	%rd180, %rd29, %rd179;
	st.global.u32 	[%rd180], %r237;
	bra.uni 	$L__BB5_189;
$L__BB5_188:
	cvt.s64.s32 	%rd181, %r235;
	add.s64 	%rd182, %rd746, %rd181;
	shl.b64 	%rd183, %rd182, 2;
	add.s64 	%rd184, %rd30, %rd183;
	st.global.u32 	[%rd184], %r237;
$L__BB5_189:
	add.s32 	%r238, %r200, 608;
	setp.lt.s32 	%p248, %r238, %r234;
	selp.b32 	%r239, 0, %r234, %p248;
	ld.shared.u32 	%r240, [%r236+2432];
	setp.ge.s32 	%p249, %r238, %r219;
	@%p249 bra 	$L__BB5_193;
	setp.lt.s32 	%p250, %r238, %r234;
	@%p250 bra 	$L__BB5_192;
	cvt.s64.s32 	%rd185, %r239;
	cvt.u64.u32 	%rd186, %r200;
	sub.s64 	%rd187, %rd186, %rd185;
	add.s64 	%rd188, %rd745, %rd187;
	shl.b64 	%rd189, %rd188, 2;
	add.s64 	%rd190, %rd29, %rd189;
	st.global.u32 	[%rd190+2432], %r240;
	bra.uni 	$L__BB5_193;
$L__BB5_192:
	cvt.s64.s32 	%rd191, %r239;
	cvt.u64.u32 	%rd192, %r200;
	sub.s64 	%rd193, %rd192, %rd191;
	add.s64 	%rd194, %rd746, %rd193;
	shl.b64 	%rd195, %rd194, 2;
	add.s64 	%rd196, %rd30, %rd195;
	st.global.u32 	[%rd196+2432], %r240;
$L__BB5_193:
	add.s32 	%r241, %r200, 1216;
	setp.lt.s32 	%p251, %r241, %r234;
	selp.b32 	%r242, 0, %r234, %p251;
	ld.shared.u32 	%r243, [%r236+4864];
	setp.ge.s32 	%p252, %r241, %r219;
	@%p252 bra 	$L__BB5_197;
	setp.lt.s32 	%p253, %r241, %r234;
	@%p253 bra 	$L__BB5_196;
	cvt.s64.s32 	%rd197, %r242;
	cvt.u64.u32 	%rd198, %r200;
	sub.s64 	%rd199, %rd198, %rd197;
	add.s64 	%rd200, %rd745, %rd199;
	shl.b64 	%rd201, %rd200, 2;
	add.s64 	%rd202, %rd29, %rd201;
	st.global.u32 	[%rd202+4864], %r243;
	bra.uni 	$L__BB5_197;
$L__BB5_196:
	cvt.s64.s32 	%rd203, %r242;
	cvt.u64.u32 	%rd204, %r200;
	sub.s64 	%rd205, %rd204, %rd203;
	add.s64 	%rd206, %rd746, %rd205;
	shl.b64 	%rd207, %rd206, 2;
	add.s64 	%rd208, %rd30, %rd207;
	st.global.u32 	[%rd208+4864], %r243;
$L__BB5_197:
	add.s32 	%r244, %r200, 1824;
	setp.lt.s32 	%p254, %r244, %r234;
	selp.b32 	%r245, 0, %r234, %p254;
	ld.shared.u32 	%r246, [%r236+7296];
	setp.ge.s32 	%p255, %r244, %r219;
	@%p255 bra 	$L__BB5_201;
	setp.lt.s32 	%p256, %r244, %r234;
	@%p256 bra 	$L__BB5_200;
	cvt.s64.s32 	%rd209, %r245;
	cvt.u64.u32 	%rd210, %r200;
	sub.s64 	%rd211, %rd210, %rd209;
	add.s64 	%rd212, %rd745, %rd211;
	shl.b64 	%rd213, %rd212, 2;
	add.s64 	%rd214, %rd29, %rd213;
	st.global.u32 	[%rd214+7296], %r246;
	bra.uni 	$L__BB5_201;
$L__BB5_200:
	cvt.s64.s32 	%rd215, %r245;
	cvt.u64.u32 	%rd216, %r200;
	sub.s64 	%rd217, %rd216, %rd215;
	add.s64 	%rd218, %rd746, %rd217;
	shl.b64 	%rd219, %rd218, 2;
	add.s64 	%rd220, %rd30, %rd219;
	st.global.u32 	[%rd220+7296], %r246;
$L__BB5_201:
	add.s32 	%r247, %r200, 2432;
	setp.lt.s32 	%p257, %r247, %r234;
	selp.b32 	%r248, 0, %r234, %p257;
	ld.shared.u32 	%r249, [%r236+9728];
	setp.ge.s32 	%p258, %r247, %r219;
	@%p258 bra 	$L__BB5_205;
	setp.lt.s32 	%p259, %r247, %r234;
	@%p259 bra 	$L__BB5_204;
	cvt.s64.s32 	%rd221, %r248;
	cvt.u64.u32 	%rd222, %r200;
	sub.s64 	%rd223, %rd222, %rd221;
	add.s64 	%rd224, %rd745, %rd223;
	shl.b64 	%rd225, %rd224, 2;
	add.s64 	%rd226, %rd29, %rd225;
	st.global.u32 	[%rd226+9728], %r249;
	bra.uni 	$L__BB5_205;
$L__BB5_204:
	cvt.s64.s32 	%rd227, %r248;
	cvt.u64.u32 	%rd228, %r200;
	sub.s64 	%rd229, %rd228, %rd227;
	add.s64 	%rd230, %rd746, %rd229;
	shl.b64 	%rd231, %rd230, 2;
	add.s64 	%rd232, %rd30, %rd231;
	st.global.u32 	[%rd232+9728], %r249;
$L__BB5_205:
	add.s32 	%r250, %r200, 3040;
	setp.lt.s32 	%p260, %r250, %r234;
	selp.b32 	%r251, 0, %r234, %p260;
	ld.shared.u32 	%r252, [%r236+12160];
	setp.ge.s32 	%p261, %r250, %r219;
	@%p261 bra 	$L__BB5_209;
	setp.lt.s32 	%p262, %r250, %r234;
	@%p262 bra 	$L__BB5_208;
	cvt.s64.s32 	%rd233, %r251;
	cvt.u64.u32 	%rd234, %r200;
	sub.s64 	%rd235, %rd234, %rd233;
	add.s64 	%rd236, %rd745, %rd235;
	shl.b64 	%rd237, %rd236, 2;
	add.s64 	%rd238, %rd29, %rd237;
	st.global.u32 	[%rd238+12160], %r252;
	bra.uni 	$L__BB5_209;
$L__BB5_208:
	cvt.s64.s32 	%rd239, %r251;
	cvt.u64.u32 	%rd240, %r200;
	sub.s64 	%rd241, %rd240, %rd239;
	add.s64 	%rd242, %rd746, %rd241;
	shl.b64 	%rd243, %rd242, 2;
	add.s64 	%rd244, %rd30, %rd243;
	st.global.u32 	[%rd244+12160], %r252;
$L__BB5_209:
	add.s32 	%r253, %r200, 3648;
	setp.lt.s32 	%p263, %r253, %r234;
	selp.b32 	%r254, 0, %r234, %p263;
	ld.shared.u32 	%r255, [%r236+14592];
	setp.ge.s32 	%p264, %r253, %r219;
	@%p264 bra 	$L__BB5_213;
	setp.lt.s32 	%p265, %r253, %r234;
	@%p265 bra 	$L__BB5_212;
	cvt.s64.s32 	%rd245, %r254;
	cvt.u64.u32 	%rd246, %r200;
	sub.s64 	%rd247, %rd246, %rd245;
	add.s64 	%rd248, %rd745, %rd247;
	shl.b64 	%rd249, %rd248, 2;
	add.s64 	%rd250, %rd29, %rd249;
	st.global.u32 	[%rd250+14592], %r255;
	bra.uni 	$L__BB5_213;
$L__BB5_212:
	cvt.s64.s32 	%rd251, %r254;
	cvt.u64.u32 	%rd252, %r200;
	sub.s64 	%rd253, %rd252, %rd251;
	add.s64 	%rd254, %rd746, %rd253;
	shl.b64 	%rd255, %rd254, 2;
	add.s64 	%rd256, %rd30, %rd255;
	st.global.u32 	[%rd256+14592], %r255;
$L__BB5_213:
	add.s32 	%r256, %r200, 4256;
	setp.lt.s32 	%p266, %r256, %r234;
	selp.b32 	%r257, 0, %r234, %p266;
	ld.shared.u32 	%r258, [%r236+17024];
	setp.ge.s32 	%p267, %r256, %r219;
	@%p267 bra 	$L__BB5_217;
	setp.lt.s32 	%p268, %r256, %r234;
	@%p268 bra 	$L__BB5_216;
	cvt.s64.s32 	%rd257, %r257;
	cvt.u64.u32 	%rd258, %r200;
	sub.s64 	%rd259, %rd258, %rd257;
	add.s64 	%rd260, %rd745, %rd259;
	shl.b64 	%rd261, %rd260, 2;
	add.s64 	%rd262, %rd29, %rd261;
	st.global.u32 	[%rd262+17024], %r258;
	bra.uni 	$L__BB5_217;
$L__BB5_216:
	cvt.s64.s32 	%rd263, %r257;
	cvt.u64.u32 	%rd264, %r200;
	sub.s64 	%rd265, %rd264, %rd263;
	add.s64 	%rd266, %rd746, %rd265;
	shl.b64 	%rd267, %rd266, 2;
	add.s64 	%rd268, %rd30, %rd267;
	st.global.u32 	[%rd268+17024], %r258;
$L__BB5_217:
	add.s32 	%r259, %r200, 4864;
	setp.lt.s32 	%p269, %r259, %r234;
	selp.b32 	%r260, 0, %r234, %p269;
	ld.shared.u32 	%r261, [%r236+19456];
	setp.ge.s32 	%p270, %r259, %r219;
	@%p270 bra 	$L__BB5_221;
	setp.lt.s32 	%p271, %r259, %r234;
	@%p271 bra 	$L__BB5_220;
	cvt.s64.s32 	%rd269, %r260;
	cvt.u64.u32 	%rd270, %r200;
	sub.s64 	%rd271, %rd270, %rd269;
	add.s64 	%rd272, %rd745, %rd271;
	shl.b64 	%rd273, %rd272, 2;
	add.s64 	%rd274, %rd29, %rd273;
	st.global.u32 	[%rd274+19456], %r261;
	bra.uni 	$L__BB5_221;
$L__BB5_220:
	cvt.s64.s32 	%rd275, %r260;
	cvt.u64.u32 	%rd276, %r200;
	sub.s64 	%rd277, %rd276, %rd275;
	add.s64 	%rd278, %rd746, %rd277;
	shl.b64 	%rd279, %rd278, 2;
	add.s64 	%rd280, %rd30, %rd279;
	st.global.u32 	[%rd280+19456], %r261;
$L__BB5_221:
	add.s32 	%r262, %r200, 5472;
	setp.lt.s32 	%p272, %r262, %r234;
	selp.b32 	%r263, 0, %r234, %p272;
	ld.shared.u32 	%r264, [%r236+21888];
	setp.ge.s32 	%p273, %r262, %r219;
	@%p273 bra 	$L__BB5_225;
	setp.lt.s32 	%p274, %r262, %r234;
	@%p274 bra 	$L__BB5_224;
	cvt.s64.s32 	%rd281, %r263;
	cvt.u64.u32 	%rd282, %r200;
	sub.s64 	%rd283, %rd282, %rd281;
	add.s64 	%rd284, %rd745, %rd283;
	shl.b64 	%rd285, %rd284, 2;
	add.s64 	%rd286, %rd29, %rd285;
	st.global.u32 	[%rd286+21888], %r264;
	bra.uni 	$L__BB5_225;
$L__BB5_224:
	cvt.s64.s32 	%rd287, %r263;
	cvt.u64.u32 	%rd288, %r200;
	sub.s64 	%rd289, %rd288, %rd287;
	add.s64 	%rd290, %rd746, %rd289;
	shl.b64 	%rd291, %rd290, 2;
	add.s64 	%rd292, %rd30, %rd291;
	st.global.u32 	[%rd292+21888], %r264;
$L__BB5_225:
	add.s32 	%r265, %r200, 6080;
	setp.lt.s32 	%p275, %r265, %r234;
	selp.b32 	%r266, 0, %r234, %p275;
	ld.shared.u32 	%r267, [%r236+24320];
	setp.ge.s32 	%p276, %r265, %r219;
	@%p276 bra 	$L__BB5_229;
	setp.lt.s32 	%p277, %r265, %r234;
	@%p277 bra 	$L__BB5_228;
	cvt.s64.s32 	%rd293, %r266;
	cvt.u64.u32 	%rd294, %r200;
	sub.s64 	%rd295, %rd294, %rd293;
	add.s64 	%rd296, %rd745, %rd295;
	shl.b64 	%rd297, %rd296, 2;
	add.s64 	%rd298, %rd29, %rd297;
	st.global.u32 	[%rd298+24320], %r267;
	bra.uni 	$L__BB5_229;
$L__BB5_228:
	cvt.s64.s32 	%rd299, %r266;
	cvt.u64.u32 	%rd300, %r200;
	sub.s64 	%rd301, %rd300, %rd299;
	add.s64 	%rd302, %rd746, %rd301;
	shl.b64 	%rd303, %rd302, 2;
	add.s64 	%rd304, %rd30, %rd303;
	st.global.u32 	[%rd304+24320], %r267;
$L__BB5_229:
	add.s32 	%r268, %r200, 6688;
	setp.lt.s32 	%p278, %r268, %r234;
	selp.b32 	%r269, 0, %r234, %p278;
	ld.shared.u32 	%r270, [%r236+26752];
	setp.ge.s32 	%p279, %r268, %r219;
	@%p279 bra 	$L__BB5_233;
	setp.lt.s32 	%p280, %r268, %r234;
	@%p280 bra 	$L__BB5_232;
	cvt.s64.s32 	%rd305, %r269;
	cvt.u64.u32 	%rd306, %r200;
	sub.s64 	%rd307, %rd306, %rd305;
	add.s64 	%rd308, %rd745, %rd307;
	shl.b64 	%rd309, %rd308, 2;
	add.s64 	%rd310, %rd29, %rd309;
	st.global.u32 	[%rd310+26752], %r270;
	bra.uni 	$L__BB5_233;
$L__BB5_232:
	cvt.s64.s32 	%rd311, %r269;
	cvt.u64.u32 	%rd312, %r200;
	sub.s64 	%rd313, %rd312, %rd311;
	add.s64 	%rd314, %rd746, %rd313;
	shl.b64 	%rd315, %rd314, 2;
	add.s64 	%rd316, %rd30, %rd315;
	st.global.u32 	[%rd316+26752], %r270;
$L__BB5_233:
	add.s32 	%r271, %r200, 7296;
	setp.lt.s32 	%p281, %r271, %r234;
	selp.b32 	%r272, 0, %r234, %p281;
	ld.shared.u32 	%r273, [%r236+29184];
	setp.ge.s32 	%p282, %r271, %r219;
	@%p282 bra 	$L__BB5_237;
	setp.lt.s32 	%p283, %r271, %r234;
	@%p283 bra 	$L__BB5_236;
	cvt.s64.s32 	%rd317, %r272;
	cvt.u64.u32 	%rd318, %r200;
	sub.s64 	%rd319, %rd318, %rd317;
	add.s64 	%rd320, %rd745, %rd319;
	shl.b64 	%rd321, %rd320, 2;
	add.s64 	%rd322, %rd29, %rd321;
	st.global.u32 	[%rd322+29184], %r273;
	bra.uni 	$L__BB5_237;
$L__BB5_236:
	cvt.s64.s32 	%rd323, %r272;
	cvt.u64.u32 	%rd324, %r200;
	sub.s64 	%rd325, %rd324, %rd323;
	add.s64 	%rd326, %rd746, %rd325;
	shl.b64 	%rd327, %rd326, 2;
	add.s64 	%rd328, %rd30, %rd327;
	st.global.u32 	[%rd328+29184], %r273;
$L__BB5_237:
	add.s32 	%r274, %r200, 7904;
	setp.lt.s32 	%p284, %r274, %r234;
	selp.b32 	%r275, 0, %r234, %p284;
	ld.shared.u32 	%r276, [%r236+31616];
	setp.ge.s32 	%p285, %r274, %r219;
	@%p285 bra 	$L__BB5_241;
	setp.lt.s32 	%p286, %r274, %r234;
	@%p286 bra 	$L__BB5_240;
	cvt.s64.s32 	%rd329, %r275;
	cvt.u64.u32 	%rd330, %r200;
	sub.s64 	%rd331, %rd330, %rd329;
	add.s64 	%rd332, %rd745, %rd331;
	shl.b64 	%rd333, %rd332, 2;
	add.s64 	%rd334, %rd29, %rd333;
	st.global.u32 	[%rd334+31616], %r276;
	bra.uni 	$L__BB5_241;
$L__BB5_240:
	cvt.s64.s32 	%rd335, %r275;
	cvt.u64.u32 	%rd336, %r200;
	sub.s64 	%rd337, %rd336, %rd335;
	add.s64 	%rd338, %rd746, %rd337;
	shl.b64 	%rd339, %rd338, 2;
	add.s64 	%rd340, %rd30, %rd339;
	st.global.u32 	[%rd340+31616], %r276;
$L__BB5_241:
	add.s32 	%r277, %r200, 8512;
	setp.lt.s32 	%p287, %r277, %r234;
	selp.b32 	%r278, 0, %r234, %p287;
	ld.shared.u32 	%r279, [%r236+34048];
	setp.ge.s32 	%p288, %r277, %r219;
	@%p288 bra 	$L__BB5_245;
	setp.lt.s32 	%p289, %r277, %r234;
	@%p289 bra 	$L__BB5_244;
	cvt.s64.s32 	%rd341, %r278;
	cvt.u64.u32 	%rd342, %r200;
	sub.s64 	%rd343, %rd342, %rd341;
	add.s64 	%rd344, %rd745, %rd343;
	shl.b64 	%rd345, %rd344, 2;
	add.s64 	%rd346, %rd29, %rd345;
	st.global.u32 	[%rd346+34048], %r279;
	bra.uni 	$L__BB5_245;
$L__BB5_244:
	cvt.s64.s32 	%rd347, %r278;
	cvt.u64.u32 	%rd348, %r200;
	sub.s64 	%rd349, %rd348, %rd347;
	add.s64 	%rd350, %rd746, %rd349;
	shl.b64 	%rd351, %rd350, 2;
	add.s64 	%rd352, %rd30, %rd351;
	st.global.u32 	[%rd352+34048], %r279;
$L__BB5_245:
	add.s32 	%r280, %r200, 9120;
	setp.lt.s32 	%p290, %r280, %r234;
	selp.b32 	%r281, 0, %r234, %p290;
	ld.shared.u32 	%r282, [%r236+36480];
	setp.ge.s32 	%p291, %r280, %r219;
	@%p291 bra 	$L__BB5_249;
	setp.lt.s32 	%p292, %r280, %r234;
	@%p292 bra 	$L__BB5_248;
	cvt.s64.s32 	%rd353, %r281;
	cvt.u64.u32 	%rd354, %r200;
	sub.s64 	%rd355, %rd354, %rd353;
	add.s64 	%rd356, %rd745, %rd355;
	shl.b64 	%rd357, %rd356, 2;
	add.s64 	%rd358, %rd29, %rd357;
	st.global.u32 	[%rd358+36480], %r282;
	bra.uni 	$L__BB5_249;
$L__BB5_248:
	cvt.s64.s32 	%rd359, %r281;
	cvt.u64.u32 	%rd360, %r200;
	sub.s64 	%rd361, %rd360, %rd359;
	add.s64 	%rd362, %rd746, %rd361;
	shl.b64 	%rd363, %rd362, 2;
	add.s64 	%rd364, %rd30, %rd363;
	st.global.u32 	[%rd364+36480], %r282;
$L__BB5_249:
	add.s32 	%r283, %r200, 9728;
	setp.lt.s32 	%p293, %r283, %r234;
	selp.b32 	%r284, 0, %r234, %p293;
	ld.shared.u32 	%r285, [%r236+38912];
	setp.ge.s32 	%p294, %r283, %r219;
	@%p294 bra 	$L__BB5_253;
	setp.lt.s32 	%p295, %r283, %r234;
	@%p295 bra 	$L__BB5_252;
	cvt.s64.s32 	%rd365, %r284;
	cvt.u64.u32 	%rd366, %r200;
	sub.s64 	%rd367, %rd366, %rd365;
	add.s64 	%rd368, %rd745, %rd367;
	shl.b64 	%rd369, %rd368, 2;
	add.s64 	%rd370, %rd29, %rd369;
	st.global.u32 	[%rd370+38912], %r285;
	bra.uni 	$L__BB5_253;
$L__BB5_252:
	cvt.s64.s32 	%rd371, %r284;
	cvt.u64.u32 	%rd372, %r200;
	sub.s64 	%rd373, %rd372, %rd371;
	add.s64 	%rd374, %rd746, %rd373;
	shl.b64 	%rd375, %rd374, 2;
	add.s64 	%rd376, %rd30, %rd375;
	st.global.u32 	[%rd376+38912], %r285;
$L__BB5_253:
	add.s32 	%r286, %r200, 10336;
	setp.lt.s32 	%p296, %r286, %r234;
	selp.b32 	%r287, 0, %r234, %p296;
	ld.shared.u32 	%r288, [%r236+41344];
	setp.ge.s32 	%p297, %r286, %r219;
	@%p297 bra 	$L__BB5_389;
	setp.lt.s32 	%p298, %r286, %r234;
	@%p298 bra 	$L__BB5_256;
	cvt.s64.s32 	%rd377, %r287;
	cvt.u64.u32 	%rd378, %r200;
	sub.s64 	%rd379, %rd378, %rd377;
	add.s64 	%rd380, %rd745, %rd379;
	shl.b64 	%rd381, %rd380, 2;
	add.s64 	%rd382, %rd29, %rd381;
	st.global.u32 	[%rd382+41344], %r288;
	bra.uni 	$L__BB5_389;
$L__BB5_256:
	cvt.s64.s32 	%rd383, %r287;
	cvt.u64.u32 	%rd384, %r200;
	sub.s64 	%rd385, %rd384, %rd383;
	add.s64 	%rd386, %rd746, %rd385;
	shl.b64 	%rd387, %rd386, 2;
	add.s64 	%rd388, %rd30, %rd387;
	st.global.u32 	[%rd388+41344], %r288;
	bra.uni 	$L__BB5_389;
$L__BB5_257:
	ld.param.u8 	%rs1, [%rd1];
	setp.eq.s16 	%p3, %rs1, 0;
	ld.param.u64 	%rd53, [%rd1+16];
	selp.b64 	%rd54, %rd53, 0, %p3;
	cvt.s64.s32 	%rd55, %r2;
	add.s64 	%rd56, %rd54, %rd55;
	mov.u32 	%r441, %tid.x;
	and.b32  	%r442, %r441, 31;
	and.b32  	%r443, %r441, 992;
	mul.lo.s32 	%r444, %r443, 18;
	or.b32  	%r289, %r444, %r442;
	setp.ge.s32 	%p4, %r289, %r161;
	cvt.u64.u32 	%rd57, %r289;
	add.s64 	%rd58, %rd56, %rd57;
	shl.b64 	%rd59, %rd58, 2;
	add.s64 	%rd31, %rd3, %rd59;
	@%p4 bra 	$L__BB5_259;
	ld.global.u32 	%r2291, [%rd31];
$L__BB5_259:
	add.s32 	%r446, %r289, 32;
	setp.ge.s32 	%p5, %r446, %r161;
	@%p5 bra 	$L__BB5_261;
	ld.global.u32 	%r2292, [%rd31+128];
$L__BB5_261:
	add.s32 	%r448, %r289, 64;
	setp.ge.s32 	%p6, %r448, %r161;
	@%p6 bra 	$L__BB5_263;
	ld.global.u32 	%r2293, [%rd31+256];
$L__BB5_263:
	add.s32 	%r450, %r289, 96;
	setp.ge.s32 	%p7, %r450, %r161;
	@%p7 bra 	$L__BB5_265;
	ld.global.u32 	%r2294, [%rd31+384];
$L__BB5_265:
	add.s32 	%r452, %r289, 128;
	setp.ge.s32 	%p8, %r452, %r161;
	@%p8 bra 	$L__BB5_267;
	ld.global.u32 	%r2295, [%rd31+512];
$L__BB5_267:
	add.s32 	%r454, %r289, 160;
	setp.ge.s32 	%p9, %r454, %r161;
	@%p9 bra 	$L__BB5_269;
	ld.global.u32 	%r2296, [%rd31+640];
$L__BB5_269:
	add.s32 	%r456, %r289, 192;
	setp.ge.s32 	%p10, %r456, %r161;
	@%p10 bra 	$L__BB5_271;
	ld.global.u32 	%r2297, [%rd31+768];
$L__BB5_271:
	add.s32 	%r458, %r289, 224;
	setp.ge.s32 	%p11, %r458, %r161;
	@%p11 bra 	$L__BB5_273;
	ld.global.u32 	%r2298, [%rd31+896];
$L__BB5_273:
	add.s32 	%r460, %r289, 256;
	setp.ge.s32 	%p12, %r460, %r161;
	@%p12 bra 	$L__BB5_275;
	ld.global.u32 	%r2299, [%rd31+1024];
$L__BB5_275:
	add.s32 	%r462, %r289, 288;
	setp.ge.s32 	%p13, %r462, %r161;
	@%p13 bra 	$L__BB5_277;
	ld.global.u32 	%r2300, [%rd31+1152];
$L__BB5_277:
	add.s32 	%r464, %r289, 320;
	setp.ge.s32 	%p14, %r464, %r161;
	@%p14 bra 	$L__BB5_279;
	ld.global.u32 	%r2301, [%rd31+1280];
$L__BB5_279:
	add.s32 	%r466, %r289, 352;
	setp.ge.s32 	%p15, %r466, %r161;
	@%p15 bra 	$L__BB5_281;
	ld.global.u32 	%r2302, [%rd31+1408];
$L__BB5_281:
	add.s32 	%r468, %r289, 384;
	setp.ge.s32 	%p16, %r468, %r161;
	@%p16 bra 	$L__BB5_283;
	ld.global.u32 	%r2303, [%rd31+1536];
$L__BB5_283:
	add.s32 	%r470, %r289, 416;
	setp.ge.s32 	%p17, %r470, %r161;
	@%p17 bra 	$L__BB5_285;
	ld.global.u32 	%r2304, [%rd31+1664];
$L__BB5_285:
	add.s32 	%r472, %r289, 448;
	setp.ge.s32 	%p18, %r472, %r161;
	@%p18 bra 	$L__BB5_287;
	ld.global.u32 	%r2305, [%rd31+1792];
$L__BB5_287:
	add.s32 	%r474, %r289, 480;
	setp.ge.s32 	%p19, %r474, %r161;
	@%p19 bra 	$L__BB5_289;
	ld.global.u32 	%r2306, [%rd31+1920];
$L__BB5_289:
	add.s32 	%r476, %r289, 512;
	setp.ge.s32 	%p20, %r476, %r161;
	@%p20 bra 	$L__BB5_291;
	ld.global.u32 	%r2307, [%rd31+2048];
$L__BB5_291:
	add.s32 	%r478, %r289, 544;
	setp.ge.s32 	%p21, %r478, %r161;
	@%p21 bra 	$L__BB5_293;
	ld.global.u32 	%r2308, [%rd31+2176];
$L__BB5_293:
	ld.param.u32 	%r2256, [_ZN3cub18CUB_300001_SM_10006detail6select23DeviceSelectSweepKernelINS2_10policy_hubIiNS0_8NullTypeElLb1ELNS0_10SelectImplE2EE10Policy1000EN6thrust24THRUST_300001_SM_1000_NS6detail15normal_iteratorINSA_10device_ptrIiEEEEPS5_NS2_27partition_distinct_output_tISF_SF_EEPlNS0_13ScanTileStateIiLb1EEE7is_evenIiES5_iNS2_19streaming_context_tIlLb1EEELS6_2EEEvT0_T1_T2_T3_T4_T5_T6_T7_iT8_NS1_7vsmem_tE_param_7];
	// begin inline asm
	mov.u32 %r479, %laneid;
	// end inline asm
	mov.u32 	%r327, %tid.x;
	shr.u32 	%r328, %r327, 5;
	mad.lo.s32 	%r510, %r328, 576, %r479;
	shl.b32 	%r511, %r510, 2;
	mov.u32 	%r512, _ZZN3cub18CUB_300001_SM_10006detail6select23DeviceSelectSweepKernelINS2_10policy_hubIiNS0_8NullTypeElLb1ELNS0_10SelectImplE2EE10Policy1000EN6thrust24THRUST_300001_SM_1000_NS6detail15normal_iteratorINSA_10device_ptrIiEEEEPS5_NS2_27partition_distinct_output_tISF_SF_EEPlNS0_13ScanTileStateIiLb1EEE7is_evenIiES5_iNS2_19streaming_context_tIlLb1EEELS6_2EEEvT0_T1_T2_T3_T4_T5_T6_T7_iT8_NS1_7vsmem_tEE19static_temp_storage;
	add.s32 	%r513, %r512, %r511;
	st.shared.u32 	[%r513], %r2291;
	st.shared.u32 	[%r513+128], %r2292;
	st.shared.u32 	[%r513+256], %r2293;
	st.shared.u32 	[%r513+384], %r2294;
	st.shared.u32 	[%r513+512], %r2295;
	st.shared.u32 	[%r513+640], %r2296;
	st.shared.u32 	[%r513+768], %r2297;
	st.shared.u32 	[%r513+896], %r2298;
	st.shared.u32 	[%r513+1024], %r2299;
	st.shared.u32 	[%r513+1152], %r2300;
	st.shared.u32 	[%r513+1280], %r2301;
	st.shared.u32 	[%r513+1408], %r2302;
	st.shared.u32 	[%r513+1536], %r2303;
	st.shared.u32 	[%r513+1664], %r2304;
	st.shared.u32 	[%r513+1792], %r2305;
	st.shared.u32 	[%r513+1920], %r2306;
	st.shared.u32 	[%r513+2048], %r2307;
	st.shared.u32 	[%r513+2176], %r2308;
	bar.warp.sync 	-1;
	mad.lo.s32 	%r514, %r479, 68, %r513;
	ld.shared.v2.u32 	{%r329, %r330}, [%r514];
	not.b32 	%r515, %r329;
	not.b32 	%r516, %r330;
	ld.shared.v2.u32 	{%r331, %r332}, [%r514+8];
	not.b32 	%r517, %r331;
	not.b32 	%r518, %r332;
	ld.shared.v2.u32 	{%r333, %r334}, [%r514+16];
	not.b32 	%r519, %r333;
	not.b32 	%r520, %r334;
	ld.shared.v2.u32 	{%r335, %r336}, [%r514+24];
	not.b32 	%r521, %r335;
	not.b32 	%r522, %r336;
	ld.shared.v2.u32 	{%r337, %r338}, [%r514+32];
	not.b32 	%r523, %r337;
	not.b32 	%r524, %r338;
	ld.shared.v2.u32 	{%r339, %r340}, [%r514+40];
	not.b32 	%r525, %r339;
	not.b32 	%r526, %r340;
	ld.shared.v2.u32 	{%r341, %r342}, [%r514+48];
	not.b32 	%r527, %r341;
	not.b32 	%r528, %r342;
	ld.shared.v2.u32 	{%r343, %r344}, [%r514+56];
	not.b32 	%r529, %r343;
	not.b32 	%r530, %r344;
	ld.shared.v2.u32 	{%r345, %r346}, [%r514+64];
	not.b32 	%r531, %r345;
	not.b32 	%r532, %r346;
	mul.lo.s32 	%r533, %r327, 18;
	mov.u32 	%r534, %ctaid.x;
	mov.u32 	%r535, %nctaid.y;
	mov.u32 	%r536, %ctaid.y;
	mad.lo.s32 	%r2318, %r534, %r535, %r536;
	mul.lo.s32 	%r538, %r2318, 10944;
	sub.s32 	%r347, %r2256, %r538;
	setp.lt.s32 	%p22, %r533, %r347;
	and.b32  	%r539, %r515, 1;
	selp.b32 	%r540, %r539, 1, %p22;
	or.b32  	%r541, %r533, 1;
	setp.lt.s32 	%p23, %r541, %r347;
	and.b32  	%r542, %r516, 1;
	selp.b32 	%r543, %r542, 1, %p23;
	add.s32 	%r544, %r533, 2;
	setp.lt.s32 	%p24, %r544, %r347;
	and.b32  	%r545, %r517, 1;
	selp.b32 	%r546, %r545, 1, %p24;
	add.s32 	%r547, %r533, 3;
	setp.lt.s32 	%p25, %r547, %r347;
	and.b32  	%r548, %r518, 1;
	selp.b32 	%r549, %r548, 1, %p25;
	add.s32 	%r550, %r533, 4;
	setp.lt.s32 	%p26, %r550, %r347;
	and.b32  	%r551, %r519, 1;
	selp.b32 	%r552, %r551, 1, %p26;
	add.s32 	%r553, %r533, 5;
	setp.lt.s32 	%p27, %r553, %r347;
	and.b32  	%r554, %r520, 1;
	selp.b32 	%r555, %r554, 1, %p27;
	add.s32 	%r556, %r533, 6;
	setp.lt.s32 	%p28, %r556, %r347;
	and.b32  	%r557, %r521, 1;
	selp.b32 	%r558, %r557, 1, %p28;
	add.s32 	%r559, %r533, 7;
	setp.lt.s32 	%p29, %r559, %r347;
	and.b32  	%r560, %r522, 1;
	selp.b32 	%r561, %r560, 1, %p29;
	add.s32 	%r562, %r533, 8;
	setp.lt.s32 	%p30, %r562, %r347;
	and.b32  	%r563, %r523, 1;
	selp.b32 	%r564, %r563, 1, %p30;
	add.s32 	%r565, %r533, 9;
	setp.lt.s32 	%p31, %r565, %r347;
	and.b32  	%r566, %r524, 1;
	selp.b32 	%r567, %r566, 1, %p31;
	add.s32 	%r568, %r533, 10;
	setp.lt.s32 	%p32, %r568, %r347;
	and.b32  	%r569, %r525, 1;
	selp.b32 	%r570, %r569, 1, %p32;
	add.s32 	%r571, %r533, 11;
	setp.lt.s32 	%p33, %r571, %r347;
	and.b32  	%r572, %r526, 1;
	selp.b32 	%r573, %r572, 1, %p33;
	add.s32 	%r574, %r533, 12;
	setp.lt.s32 	%p34, %r574, %r347;
	and.b32  	%r575, %r527, 1;
	selp.b32 	%r576, %r575, 1, %p34;
	add.s32 	%r577, %r533, 13;
	setp.lt.s32 	%p35, %r577, %r347;
	and.b32  	%r578, %r528, 1;
	selp.b32 	%r579, %r578, 1, %p35;
	add.s32 	%r580, %r533, 14;
	setp.lt.s32 	%p36, %r580, %r347;
	and.b32  	%r581, %r529, 1;
	selp.b32 	%r582, %r581, 1, %p36;
	add.s32 	%r583, %r533, 15;
	setp.lt.s32 	%p37, %r583, %r347;
	and.b32  	%r584, %r530, 1;
	selp.b32 	%r585, %r584, 1, %p37;
	add.s32 	%r586, %r533, 16;
	setp.lt.s32 	%p38, %r586, %r347;
	and.b32  	%r587, %r531, 1;
	selp.b32 	%r588, %r587, 1, %p38;
	add.s32 	%r589, %r533, 17;
	setp.lt.s32 	%p39, %r589, %r347;
	and.b32  	%r590, %r532, 1;
	selp.b32 	%r591, %r590, 1, %p39;
	bar.sync 	0;
	add.s32 	%r592, %r543, %r540;
	add.s32 	%r593, %r546, %r592;
	add.s32 	%r594, %r549, %r593;
	add.s32 	%r595, %r552, %r594;
	add.s32 	%r596, %r555, %r595;
	add.s32 	%r597, %r558, %r596;
	add.s32 	%r598, %r561, %r597;
	add.s32 	%r599, %r564, %r598;
	add.s32 	%r600, %r567, %r599;
	add.s32 	%r601, %r570, %r600;
	add.s32 	%r602, %r573, %r601;
	add.s32 	%r603, %r576, %r602;
	add.s32 	%r604, %r579, %r603;
	add.s32 	%r605, %r582, %r604;
	add.s32 	%r606, %r585, %r605;
	add.s32 	%r607, %r588, %r606;
	add.s32 	%r484, %r591, %r607;
	mov.b32 	%r482, 1;
	mov.b32 	%r507, 0;
	mov.b32 	%r509, -1;
	// begin inline asm
	{  .reg .s32 r0;  .reg .pred p;  shfl.sync.up.b32 r0|p, %r484, %r482, %r507, %r509;  @p add.s32 r0, r0, %r484;  mov.s32 %r480, r0;}
	// end inline asm
	mov.b32 	%r488, 2;
	// begin inline asm
	{  .reg .s32 r0;  .reg .pred p;  shfl.sync.up.b32 r0|p, %r480, %r488, %r507, %r509;  @p add.s32 r0, r0, %r480;  mov.s32 %r486, r0;}
	// end inline asm
	mov.b32 	%r494, 4;
	// begin inline asm
	{  .reg .s32 r0;  .reg .pred p;  shfl.sync.up.b32 r0|p, %r486, %r494, %r507, %r509;  @p add.s32 r0, r0, %r486;  mov.s32 %r492, r0;}
	// end inline asm
	mov.b32 	%r500, 8;
	// begin inline asm
	{  .reg .s32 r0;  .reg .pred p;  shfl.sync.up.b32 r0|p, %r492, %r500, %r507, %r509;  @p add.s32 r0, r0, %r492;  mov.s32 %r498, r0;}
	// end inline asm
	mov.b32 	%r506, 16;
	// begin inline asm
	{  .reg .s32 r0;  .reg .pred p;  shfl.sync.up.b32 r0|p, %r498, %r506, %r507, %r509;  @p add.s32 r0, r0, %r498;  mov.s32 %r504, r0;}
	// end inline asm
	setp.ne.s32 	%p40, %r479, 31;
	@%p40 bra 	$L__BB5_295;
	shl.b32 	%r608, %r328, 2;
	add.s32 	%r610, %r512, %r608;
	st.shared.u32 	[%r610], %r504;
$L__BB5_295:
	sub.s32 	%r611, %r504, %r484;
	bar.sync 	0;
	ld.shared.v4.u32 	{%r612, %r613, %r614, %r615}, [_ZZN3cub18CUB_300001_SM_10006detail6select23DeviceSelectSweepKernelINS2_10policy_hubIiNS0_8NullTypeElLb1ELNS0_10SelectImplE2EE10Policy1000EN6thrust24THRUST_300001_SM_1000_NS6detail15normal_iteratorINSA_10device_ptrIiEEEEPS5_NS2_27partition_distinct_output_tISF_SF_EEPlNS0_13ScanTileStateIiLb1EEE7is_evenIiES5_iNS2_19streaming_context_tIlLb1EEELS6_2EEEvT0_T1_T2_T3_T4_T5_T6_T7_iT8_NS1_7vsmem_tEE19static_temp_storage];
	add.s32 	%r616, %r613, %r612;
	setp.eq.s32 	%p41, %r328, 2;
	selp.b32 	%r617, %r616, %r612, %p41;
	add.s32 	%r618, %r616, %r614;
	setp.eq.s32 	%p42, %r328, 3;
	selp.b32 	%r619, %r618, %r617, %p42;
	add.s32 	%r620, %r618, %r615;
	setp.eq.s32 	%p43, %r328, 4;
	selp.b32 	%r621, %r620, %r619, %p43;
	ld.shared.v4.u32 	{%r622, %r623, %r624, %r625}, [_ZZN3cub18CUB_300001_SM_10006detail6select23DeviceSelectSweepKernelINS2_10policy_hubIiNS0_8NullTypeElLb1ELNS0_10SelectImplE2EE10Policy1000EN6thrust24THRUST_300001_SM_1000_NS6detail15normal_iteratorINSA_10device_ptrIiEEEEPS5_NS2_27partition_distinct_output_tISF_SF_EEPlNS0_13ScanTileStateIiLb1EEE7is_evenIiES5_iNS2_19streaming_context_tIlLb1EEELS6_2EEEvT0_T1_T2_T3_T4_T5_T6_T7_iT8_NS1_7vsmem_tEE19static_temp_storage+16];
	add.s32 	%r626, %r620, %r622;
	setp.eq.s32 	%p44, %r328, 5;
	selp.b32 	%r627, %r626, %r621, %p44;
	add.s32 	%r628, %r626, %r623;
	setp.eq.s32 	%p45, %r328, 6;
	selp.b32 	%r629, %r628, %r627, %p45;
	add.s32 	%r630, %r628, %r624;
	setp.eq.s32 	%p46, %r328, 7;
	selp.b32 	%r631, %r630, %r629, %p46;
	add.s32 	%r632, %r630, %r625;
	setp.eq.s32 	%p47, %r328, 8;
	selp.b32 	%r633, %r632, %r631, %p47;
	ld.shared.v4.u32 	{%r634, %r635, %r636, %r637}, [_ZZN3cub18CUB_300001_SM_10006detail6select23DeviceSelectSweepKernelINS2_10policy_hubIiNS0_8NullTypeElLb1ELNS0_10SelectImplE2EE10Policy1000EN6thrust24THRUST_300001_SM_1000_NS6detail15normal_iteratorINSA_10device_ptrIiEEEEPS5_NS2_27partition_distinct_output_tISF_SF_EEPlNS0_13ScanTileStateIiLb1EEE7is_evenIiES5_iNS2_19streaming_context_tIlLb1EEELS6_2EEEvT0_T1_T2_T3_T4_T5_T6_T7_iT8_NS1_7vsmem_tEE19static_temp_storage+32];
	add.s32 	%r638, %r632, %r634;
	setp.eq.s32 	%p48, %r328, 9;
	selp.b32 	%r639, %r638, %r633, %p48;
	add.s32 	%r640, %r638, %r635;
	setp.eq.s32 	%p49, %r328, 10;
	selp.b32 	%r641, %r640, %r639, %p49;
	add.s32 	%r642, %r640, %r636;
	setp.eq.s32 	%p50, %r328, 11;
	selp.b32 	%r643, %r642, %r641, %p50;
	add.s32 	%r644, %r642, %r637;
	setp.eq.s32 	%p51, %r328, 12;
	selp.b32 	%r645, %r644, %r643, %p51;
	ld.shared.v4.u32 	{%r646, %r647, %r648, %r649}, [_ZZN3cub18CUB_300001_SM_10006detail6select23DeviceSelectSweepKernelINS2_10policy_hubIiNS0_8NullTypeElLb1ELNS0_10SelectImplE2EE10Policy1000EN6thrust24THRUST_300001_SM_1000_NS6detail15normal_iteratorINSA_10device_ptrIiEEEEPS5_NS2_27partition_distinct_output_tISF_SF_EEPlNS0_13ScanTileStateIiLb1EEE7is_evenIiES5_iNS2_19streaming_context_tIlLb1EEELS6_2EEEvT0_T1_T2_T3_T4_T5_T6_T7_iT8_NS1_7vsmem_tEE19static_temp_storage+48];
	add.s32 	%r650, %r644, %r646;
	setp.eq.s32 	%p52, %r328, 13;
	selp.b32 	%r651, %r650, %r645, %p52;
	add.s32 	%r652, %r650, %r647;
	setp.eq.s32 	%p53, %r328, 14;
	selp.b32 	%r653, %r652, %r651, %p53;
	add.s32 	%r654, %r652, %r648;
	setp.eq.s32 	%p54, %r328, 15;
	selp.b32 	%r655, %r654, %r653, %p54;
	add.s32 	%r656, %r654, %r649;
	setp.eq.s32 	%p55, %r328, 16;
	selp.b32 	%r657, %r656, %r655, %p55;
	.pragma "used_bytes_mask 4095";
	ld.shared.v4.u32 	{%r658, %r659, %r660, %r661}, [_ZZN3cub18CUB_300001_SM_10006detail6select23DeviceSelectSweepKernelINS2_10policy_hubIiNS0_8NullTypeElLb1ELNS0_10SelectImplE2EE10Policy1000EN6thrust24THRUST_300001_SM_1000_NS6detail15normal_iteratorINSA_10device_ptrIiEEEEPS5_NS2_27partition_distinct_output_tISF_SF_EEPlNS0_13ScanTileStateIiLb1EEE7is_evenIiES5_iNS2_19streaming_context_tIlLb1EEELS6_2EEEvT0_T1_T2_T3_T4_T5_T6_T7_iT8_NS1_7vsmem_tEE19static_temp_storage+64];
	add.s32 	%r662, %r656, %r658;
	setp.eq.s32 	%p56, %r328, 17;
	selp.b32 	%r663, %r662, %r657, %p56;
	add.s32 	%r664, %r662, %r659;
	setp.eq.s32 	%p57, %r328, 18;
	selp.b32 	%r665, %r664, %r663, %p57;
	add.s32 	%r350, %r664, %r660;
	setp.gt.u32 	%p58, %r327, 31;
	setp.lt.u32 	%p59, %r327, 32;
	setp.eq.s32 	%p60, %r479, 0;
	selp.b32 	%r666, 0, %r611, %p60;
	add.s32 	%r2322, %r665, %r666;
	selp.b32 	%r352, %r611, %r2322, %p59;
	@%p58 bra 	$L__BB5_311;
	setp.ne.s32 	%p61, %r327, 0;
	mul.wide.s32 	%rd60, %r2318, 8;
	add.s64 	%rd32, %rd2, %rd60;
	@%p61 bra 	$L__BB5_298;
	st.shared.u32 	[_ZZN3cub18CUB_300001_SM_10006detail6select23DeviceSelectSweepKernelINS2_10policy_hubIiNS0_8NullTypeElLb1ELNS0_10SelectImplE2EE10Policy1000EN6thrust24THRUST_300001_SM_1000_NS6detail15normal_iteratorINSA_10device_ptrIiEEEEPS5_NS2_27partition_distinct_output_tISF_SF_EEPlNS0_13ScanTileStateIiLb1EEE7is_evenIiES5_iNS2_19streaming_context_tIlLb1EEELS6_2EEEvT0_T1_T2_T3_T4_T5_T6_T7_iT8_NS1_7vsmem_tEE19static_temp_storage+140], %r350;
	add.s64 	%rd61, %rd32, 256;
	mov.b32 	%r670, 100;
	// begin inline asm
	st.relaxed.gpu.v2.u32 [%rd61], {%r670, %r350};
	// end inline asm
$L__BB5_298:
	not.b32 	%r676, %r327;
	add.s32 	%r2317, %r2318, %r676;
	mov.b32 	%r672, 825;
	// begin inline asm
	nanosleep.u32 %r672;
	// end inline asm
	mul.wide.s32 	%rd63, %r2317, 8;
	add.s64 	%rd64, %rd2, %rd63;
	add.s64 	%rd62, %rd64, 256;
	// begin inline asm
	ld.relaxed.gpu.v2.u32 {%r2319, %r2311}, [%rd62];
	// end inline asm
	mov.b32 	%r2312, 856;
$L__BB5_299:
	setp.eq.s32 	%p62, %r2319, 99;
	mov.b32 	%r677, -1;
	vote.sync.any.pred 	%p63, %p62, %r677;
	not.pred 	%p64, %p63;
	@%p64 bra 	$L__BB5_301;
	shr.u32 	%r363, %r2312, 1;
	mul.lo.s32 	%r1009, %r2318, 16807;
	and.b32  	%r2318, %r1009, 2147483647;
	sub.s32 	%r1010, %r2312, %r363;
	add.s32 	%r1011, %r1010, 1;
	rem.u32 	%r1012, %r2318, %r1011;
	add.s32 	%r1006, %r1012, %r363;
	// begin inline asm
	nanosleep.u32 %r1006;
	// end inline asm
	// begin inline asm
	ld.relaxed.gpu.v2.u32 {%r2319, %r2311}, [%rd62];
	// end inline asm
	mov.u32 	%r2312, %r363;
	bra.uni 	$L__BB5_299;
$L__BB5_301:
	setp.eq.s32 	%p65, %r2319, 101;
	mov.b32 	%r704, -1;
	vote.sync.ballot.b32 	%r706, %p65, %r704;
	// begin inline asm
	mov.u32 %r679, %lanemask_ge;
	// end inline asm
	and.b32  	%r707, %r706, %r679;
	or.b32  	%r708, %r707, -2147483648;
	add.s32 	%r709, %r708, -1;
	not.b32 	%r710, %r708;
	and.b32  	%r711, %r710, %r709;
	popc.b32 	%r683, %r711;
	mov.b32 	%r682, 1;
	// begin inline asm
	shfl.sync.down.b32 %r680, %r2311, %r682, %r683, %r704;
	// end inline asm
	setp.lt.s32 	%p67, %r479, %r683;
	selp.b32 	%r712, %r680, 0, %p67;
	add.s32 	%r686, %r712, %r2311;
	mov.b32 	%r687, 2;
	// begin inline asm
	shfl.sync.down.b32 %r685, %r686, %r687, %r683, %r704;
	// end inline asm
	add.s32 	%r713, %r479, 2;
	setp.gt.s32 	%p68, %r713, %r683;
	selp.b32 	%r714, 0, %r685, %p68;
	add.s32 	%r691, %r686, %r714;
	mov.b32 	%r692, 4;
	// begin inline asm
	shfl.sync.down.b32 %r690, %r691, %r692, %r683, %r704;
	// end inline asm
	add.s32 	%r715, %r479, 4;
	setp.gt.s32 	%p69, %r715, %r683;
	selp.b32 	%r716, 0, %r690, %p69;
	add.s32 	%r696, %r691, %r716;
	mov.b32 	%r697, 8;
	// begin inline asm
	shfl.sync.down.b32 %r695, %r696, %r697, %r683, %r704;
	// end inline asm
	add.s32 	%r717, %r479, 8;
	setp.gt.s32 	%p70, %r717, %r683;
	selp.b32 	%r718, 0, %r695, %p70;
	add.s32 	%r701, %r696, %r718;
	mov.b32 	%r702, 16;
	// begin inline asm
	shfl.sync.down.b32 %r700, %r701, %r702, %r683, %r704;
	// end inline asm
	add.s32 	%r719, %r479, 16;
	setp.gt.s32 	%p71, %r719, %r683;
	selp.b32 	%r720, 0, %r700, %p71;
	add.s32 	%r2315, %r701, %r720;
	add.s64 	%rd34, %rd2, 256;
	mov.b32 	%r2313, 856;
$L__BB5_302:
	setp.ne.s32 	%p72, %r2319, 101;
	mov.b32 	%r721, -1;
	vote.sync.all.pred 	%p73, %p72, %r721;
	not.pred 	%p74, %p73;
	@%p74 bra 	$L__BB5_307;
	shr.u32 	%r2313, %r2313, 1;
	mul.wide.s32 	%rd156, %r2317, 8;
	add.s64 	%rd157, %rd34, %rd156;
	add.s64 	%rd155, %rd157, -256;
	// begin inline asm
	ld.relaxed.gpu.v2.u32 {%r2319, %r2320}, [%rd155];
	// end inline asm
	mov.u32 	%r2321, %r2313;
$L__BB5_304:
	setp.eq.s32 	%p152, %r2319, 99;
	mov.b32 	%r956, -1;
	vote.sync.any.pred 	%p153, %p152, %r956;
	not.pred 	%p154, %p153;
	@%p154 bra 	$L__BB5_306;
	shr.u32 	%r383, %r2321, 1;
	mul.lo.s32 	%r1002, %r2318, 16807;
	and.b32  	%r2318, %r1002, 2147483647;
	sub.s32 	%r1003, %r2321, %r383;
	add.s32 	%r1004, %r1003, 1;
	rem.u32 	%r1005, %r2318, %r1004;
	add.s32 	%r999, %r1005, %r383;
	// begin inline asm
	nanosleep.u32 %r999;
	// end inline asm
	// begin inline asm
	ld.relaxed.gpu.v2.u32 {%r2319, %r2320}, [%rd155];
	// end inline asm
	mov.u32 	%r2321, %r383;
	bra.uni 	$L__BB5_304;
$L__BB5_306:
	setp.eq.s32 	%p155, %r2319, 101;
	mov.b32 	%r982, -1;
	vote.sync.ballot.b32 	%r983, %p155, %r982;
	and.b32  	%r984, %r983, %r679;
	or.b32  	%r985, %r984, -2147483648;
	add.s32 	%r986, %r985, -1;
	not.b32 	%r987, %r985;
	and.b32  	%r988, %r987, %r986;
	popc.b32 	%r961, %r988;
	mov.b32 	%r960, 1;
	// begin inline asm
	shfl.sync.down.b32 %r958, %r2320, %r960, %r961, %r982;
	// end inline asm
	setp.lt.s32 	%p157, %r479, %r961;
	selp.b32 	%r989, %r958, 0, %p157;
	add.s32 	%r964, %r989, %r2320;
	mov.b32 	%r965, 2;
	// begin inline asm
	shfl.sync.down.b32 %r963, %r964, %r965, %r961, %r982;
	// end inline asm
	setp.gt.s32 	%p158, %r713, %r961;
	selp.b32 	%r991, 0, %r963, %p158;
	add.s32 	%r969, %r964, %r991;
	mov.b32 	%r970, 4;
	// begin inline asm
	shfl.sync.down.b32 %r968, %r969, %r970, %r961, %r982;
	// end inline asm
	setp.gt.s32 	%p159, %r715, %r961;
	selp.b32 	%r993, 0, %r968, %p159;
	add.s32 	%r974, %r969, %r993;
	mov.b32 	%r975, 8;
	// begin inline asm
	shfl.sync.down.b32 %r973, %r974, %r975, %r961, %r982;
	// end inline asm
	setp.gt.s32 	%p160, %r717, %r961;
	selp.b32 	%r995, 0, %r973, %p160;
	add.s32 	%r979, %r974, %r995;
	mov.b32 	%r980, 16;
	// begin inline asm
	shfl.sync.down.b32 %r978, %r979, %r980, %r961, %r982;
	// end inline asm
	add.s32 	%r996, %r479, 16;
	setp.gt.s32 	%p161, %r996, %r961;
	selp.b32 	%r997, 0, %r978, %p161;
	add.s32 	%r998, %r997, %r2315;
	add.s32 	%r2315, %r998, %r979;
	add.s32 	%r2317, %r2317, -32;
	bra.uni 	$L__BB5_302;
$L__BB5_307:
	setp.ne.s32 	%p75, %r327, 0;
	@%p75 bra 	$L__BB5_309;
	add.s32 	%r724, %r2315, %r350;
	add.s64 	%rd65, %rd32, 256;
	mov.b32 	%r723, 101;
	// begin inline asm
	st.relaxed.gpu.v2.u32 [%rd65], {%r723, %r724};
	// end inline asm
	st.shared.u32 	[_ZZN3cub18CUB_300001_SM_10006detail6select23DeviceSelectSweepKernelINS2_10policy_hubIiNS0_8NullTypeElLb1ELNS0_10SelectImplE2EE10Policy1000EN6thrust24THRUST_300001_SM_1000_NS6detail15normal_iteratorINSA_10device_ptrIiEEEEPS5_NS2_27partition_distinct_output_tISF_SF_EEPlNS0_13ScanTileStateIiLb1EEE7is_evenIiES5_iNS2_19streaming_context_tIlLb1EEELS6_2EEEvT0_T1_T2_T3_T4_T5_T6_T7_iT8_NS1_7vsmem_tEE19static_temp_storage+132], %r2315;
	st.shared.u32 	[_ZZN3cub18CUB_300001_SM_10006detail6select23DeviceSelectSweepKernelINS2_10policy_hubIiNS0_8NullTypeElLb1ELNS0_10SelectImplE2EE10Policy1000EN6thrust24THRUST_300001_SM_1000_NS6detail15normal_iteratorINSA_10device_ptrIiEEEEPS5_NS2_27partition_distinct_output_tISF_SF_EEPlNS0_13ScanTileStateIiLb1EEE7is_evenIiES5_iNS2_19streaming_context_tIlLb1EEELS6_2EEEvT0_T1_T2_T3_T4_T5_T6_T7_iT8_NS1_7vsmem_tEE19static_temp_storage+136], %r724;
$L__BB5_309:
	setp.ne.s32 	%p76, %r479, 0;
	mov.u32 	%r2322, %r352;
	@%p76 bra 	$L__BB5_311;
	st.shared.u32 	[_ZZN3cub18CUB_300001_SM_10006detail6select23DeviceSelectSweepKernelINS2_10policy_hubIiNS0_8NullTypeElLb1ELNS0_10SelectImplE2EE10Policy1000EN6thrust24THRUST_300001_SM_1000_NS6detail15normal_iteratorINSA_10device_ptrIiEEEEPS5_NS2_27partition_distinct_output_tISF_SF_EEPlNS0_13ScanTileStateIiLb1EEE7is_evenIiES5_iNS2_19streaming_context_tIlLb1EEELS6_2EEEvT0_T1_T2_T3_T4_T5_T6_T7_iT8_NS1_7vsmem_tEE19static_temp_storage+96], %r2315;
	mov.u32 	%r2322, %r2315;
$L__BB5_311:
	bar.sync 	0;
	setp.eq.s32 	%p77, %r327, 0;
	@%p77 bra 	$L__BB5_313;
	ld.shared.u32 	%r725, [_ZZN3cub18CUB_300001_SM_10006detail6select23DeviceSelectSweepKernelINS2_10policy_hubIiNS0_8NullTypeElLb1ELNS0_10SelectImplE2EE10Policy1000EN6thrust24THRUST_300001_SM_1000_NS6detail15normal_iteratorINSA_10device_ptrIiEEEEPS5_NS2_27partition_distinct_output_tISF_SF_EEPlNS0_13ScanTileStateIiLb1EEE7is_evenIiES5_iNS2_19streaming_context_tIlLb1EEELS6_2EEEvT0_T1_T2_T3_T4_T5_T6_T7_iT8_NS1_7vsmem_tEE19static_temp_storage+96];
	add.s32 	%r2322, %r725, %r2322;
$L__BB5_313:
	mul.lo.s32 	%r726, %r327, 18;
	setp.lt.s32 	%p78, %r726, %r347;
	not.b32 	%r727, %r329;
	and.b32  	%r728, %r727, 1;
	selp.b32 	%r729, %r728, 1, %p78;
	add.s32 	%r730, %r729, %r2322;
	or.b32  	%r731, %r726, 1;
	setp.lt.s32 	%p79, %r731, %r347;
	not.b32 	%r732, %r330;
	and.b32  	%r733, %r732, 1;
	selp.b32 	%r734, %r733, 1, %p79;
	add.s32 	%r735, %r730, %r734;
	add.s32 	%r736, %r726, 2;
	setp.lt.s32 	%p80, %r736, %r347;
	not.b32 	%r737, %r331;
	and.b32  	%r738, %r737, 1;
	selp.b32 	%r739, %r738, 1, %p80;
	add.s32 	%r740, %r735, %r739;
	add.s32 	%r741, %r726, 3;
	setp.lt.s32 	%p81, %r741, %r347;
	not.b32 	%r742, %r332;
	and.b32  	%r743, %r742, 1;
	selp.b32 	%r744, %r743, 1, %p81;
	add.s32 	%r745, %r740, %r744;
	add.s32 	%r746, %r726, 4;
	setp.lt.s32 	%p82, %r746, %r347;
	not.b32 	%r747, %r333;
	and.b32  	%r748, %r747, 1;
	selp.b32 	%r749, %r748, 1, %p82;
	add.s32 	%r750, %r745, %r749;
	add.s32 	%r751, %r726, 5;
	setp.lt.s32 	%p83, %r751, %r347;
	not.b32 	%r752, %r334;
	and.b32  	%r753, %r752, 1;
	selp.b32 	%r754, %r753, 1, %p83;
	add.s32 	%r755, %r750, %r754;
	add.s32 	%r756, %r726, 6;
	setp.lt.s32 	%p84, %r756, %r347;
	not.b32 	%r757, %r335;
	and.b32  	%r758, %r757, 1;
	selp.b32 	%r759, %r758, 1, %p84;
	add.s32 	%r760, %r755, %r759;
	add.s32 	%r761, %r726, 7;
	setp.lt.s32 	%p85, %r761, %r347;
	not.b32 	%r762, %r336;
	and.b32  	%r763, %r762, 1;
	selp.b32 	%r764, %r763, 1, %p85;
	add.s32 	%r765, %r760, %r764;
	add.s32 	%r766, %r726, 8;
	setp.lt.s32 	%p86, %r766, %r347;
	not.b32 	%r767, %r337;
	and.b32  	%r768, %r767, 1;
	selp.b32 	%r769, %r768, 1, %p86;
	add.s32 	%r770, %r765, %r769;
	add.s32 	%r771, %r726, 9;
	setp.lt.s32 	%p87, %r771, %r347;
	not.b32 	%r772, %r338;
	and.b32  	%r773, %r772, 1;
	selp.b32 	%r774, %r773, 1, %p87;
	add.s32 	%r775, %r770, %r774;
	add.s32 	%r776, %r726, 10;
	setp.lt.s32 	%p88, %r776, %r347;
	not.b32 	%r777, %r339;
	and.b32  	%r778, %r777, 1;
	selp.b32 	%r779, %r778, 1, %p88;
	add.s32 	%r780, %r775, %r779;
	add.s32 	%r781, %r726, 11;
	setp.lt.s32 	%p89, %r781, %r347;
	not.b32 	%r782, %r340;
	and.b32  	%r783, %r782, 1;
	selp.b32 	%r784, %r783, 1, %p89;
	add.s32 	%r785, %r780, %r784;
	add.s32 	%r786, %r726, 12;
	setp.lt.s32 	%p90, %r786, %r347;
	not.b32 	%r787, %r341;
	and.b32  	%r788, %r787, 1;
	selp.b32 	%r789, %r788, 1, %p90;
	add.s32 	%r790, %r785, %r789;
	add.s32 	%r791, %r726, 13;
	setp.lt.s32 	%p91, %r791, %r347;
	not.b32 	%r792, %r342;
	and.b32  	%r793, %r792, 1;
	selp.b32 	%r794, %r793, 1, %p91;
	add.s32 	%r795, %r790, %r794;
	add.s32 	%r796, %r726, 14;
	setp.lt.s32 	%p92, %r796, %r347;
	not.b32 	%r797, %r343;
	and.b32  	%r798, %r797, 1;
	selp.b32 	%r799, %r798, 1, %p92;
	add.s32 	%r800, %r795, %r799;
	add.s32 	%r801, %r726, 15;
	setp.lt.s32 	%p93, %r801, %r347;
	not.b32 	%r802, %r344;
	and.b32  	%r803, %r802, 1;
	selp.b32 	%r804, %r803, 1, %p93;
	add.s32 	%r805, %r800, %r804;
	add.s32 	%r806, %r726, 16;
	setp.lt.s32 	%p94, %r806, %r347;
	not.b32 	%r807, %r345;
	and.b32  	%r808, %r807, 1;
	selp.b32 	%r809, %r808, 1, %p94;
	add.s32 	%r810, %r805, %r809;
	mov.u32 	%r811, _ZZN3cub18CUB_300001_SM_10006detail6select23DeviceSelectSweepKernelINS2_10policy_hubIiNS0_8NullTypeElLb1ELNS0_10SelectImplE2EE10Policy1000EN6thrust24THRUST_300001_SM_1000_NS6detail15normal_iteratorINSA_10device_ptrIiEEEEPS5_NS2_27partition_distinct_output_tISF_SF_EEPlNS0_13ScanTileStateIiLb1EEE7is_evenIiES5_iNS2_19streaming_context_tIlLb1EEELS6_2EEEvT0_T1_T2_T3_T4_T5_T6_T7_iT8_NS1_7vsmem_tEE19static_temp_storage;
	ld.shared.v2.u32 	{%r812, %r813}, [_ZZN3cub18CUB_300001_SM_10006detail6select23DeviceSelectSweepKernelINS2_10policy_hubIiNS0_8NullTypeElLb1ELNS0_10SelectImplE2EE10Policy1000EN6thrust24THRUST_300001_SM_1000_NS6detail15normal_iteratorINSA_10device_ptrIiEEEEPS5_NS2_27partition_distinct_output_tISF_SF_EEPlNS0_13ScanTileStateIiLb1EEE7is_evenIiES5_iNS2_19streaming_context_tIlLb1EEELS6_2EEEvT0_T1_T2_T3_T4_T5_T6_T7_iT8_NS1_7vsmem_tEE19static_temp_storage+136];
	ld.shared.u32 	%r392, [_ZZN3cub18CUB_300001_SM_10006detail6select23DeviceSelectSweepKernelINS2_10policy_hubIiNS0_8NullTypeElLb1ELNS0_10SelectImplE2EE10Policy1000EN6thrust24THRUST_300001_SM_1000_NS6detail15normal_iteratorINSA_10device_ptrIiEEEEPS5_NS2_27partition_distinct_output_tISF_SF_EEPlNS0_13ScanTileStateIiLb1EEE7is_evenIiES5_iNS2_19streaming_context_tIlLb1EEELS6_2EEEvT0_T1_T2_T3_T4_T5_T6_T7_iT8_NS1_7vsmem_tEE19static_temp_storage+132];
	mov.u32 	%r814, %ctaid.x;
	mov.u32 	%r815, %nctaid.y;
	mov.u32 	%r816, %ctaid.y;
	mad.lo.s32 	%r817, %r814, %r815, %r816;
	mul.lo.s32 	%r818, %r817, 10944;
	sub.s32 	%r393, %r818, %r392;
	sub.s32 	%r819, 10944, %r347;
	sub.s32 	%r2324, %r812, %r819;
	sub.s32 	%r820, %r819, %r813;
	bar.sync 	0;
	add.s32 	%r395, %r820, %r347;
	sub.s32 	%r821, %r2322, %r392;
	sub.s32 	%r822, %r726, %r821;
	setp.eq.s32 	%p95, %r729, 0;
	add.s32 	%r823, %r821, %r395;
	selp.b32 	%r824, %r822, %r823, %p95;
	shl.b32 	%r825, %r824, 2;
	add.s32 	%r826, %r811, %r825;
	st.shared.u32 	[%r826], %r329;
	sub.s32 	%r827, %r392, %r730;
	add.s32 	%r828, %r827, %r731;
	setp.eq.s32 	%p96, %r734, 0;
	add.s32 	%r829, %r823, %r729;
	selp.b32 	%r830, %r828, %r829, %p96;
	shl.b32 	%r831, %r830, 2;
	add.s32 	%r832, %r811, %r831;
	st.shared.u32 	[%r832], %r330;
	sub.s32 	%r833, %r392, %r735;
	add.s32 	%r834, %r833, %r736;
	setp.eq.s32 	%p97, %r739, 0;
	add.s32 	%r835, %r829, %r734;
	selp.b32 	%r836, %r834, %r835, %p97;
	shl.b32 	%r837, %r836, 2;
	add.s32 	%r838, %r811, %r837;
	st.shared.u32 	[%r838], %r331;
	sub.s32 	%r839, %r392, %r740;
	add.s32 	%r840, %r839, %r741;
	setp.eq.s32 	%p98, %r744, 0;
	add.s32 	%r841, %r835, %r739;
	selp.b32 	%r842, %r840, %r841, %p98;
	shl.b32 	%r843, %r842, 2;
	add.s32 	%r844, %r811, %r843;
	st.shared.u32 	[%r844], %r332;
	sub.s32 	%r845, %r392, %r745;
	add.s32 	%r846, %r845, %r746;
	setp.eq.s32 	%p99, %r749, 0;
	add.s32 	%r847, %r841, %r744;
	selp.b32 	%r848, %r846, %r847, %p99;
	shl.b32 	%r849, %r848, 2;
	add.s32 	%r850, %r811, %r849;
	st.shared.u32 	[%r850], %r333;
	sub.s32 	%r851, %r392, %r750;
	add.s32 	%r852, %r851, %r751;
	setp.eq.s32 	%p100, %r754, 0;
	add.s32 	%r853, %r847, %r749;
	selp.b32 	%r854, %r852, %r853, %p100;
	shl.b32 	%r855, %r854, 2;
	add.s32 	%r856, %r811, %r855;
	st.shared.u32 	[%r856], %r334;
	sub.s32 	%r857, %r392, %r755;
	add.s32 	%r858, %r857, %r756;
	setp.eq.s32 	%p101, %r759, 0;
	add.s32 	%r859, %r853, %r754;
	selp.b32 	%r860, %r858, %r859, %p101;
	shl.b32 	%r861, %r860, 2;
	add.s32 	%r862, %r811, %r861;
	st.shared.u32 	[%r862], %r335;
	sub.s32 	%r863, %r392, %r760;
	add.s32 	%r864, %r863, %r761;
	setp.eq.s32 	%p102, %r764, 0;
	add.s32 	%r865, %r859, %r759;
	selp.b32 	%r866, %r864, %r865, %p102;
	shl.b32 	%r867, %r866, 2;
	add.s32 	%r868, %r811, %r867;
	st.shared.u32 	[%r868], %r336;
	sub.s32 	%r869, %r392, %r765;
	add.s32 	%r870, %r869, %r766;
	setp.eq.s32 	%p103, %r769, 0;
	add.s32 	%r871, %r865, %r764;
	selp.b32 	%r872, %r870, %r871, %p103;
	shl.b32 	%r873, %r872, 2;
	add.s32 	%r874, %r811, %r873;
	st.shared.u32 	[%r874], %r337;
	sub.s32 	%r875, %r392, %r770;
	add.s32 	%r876, %r875, %r771;
	setp.eq.s32 	%p104, %r774, 0;
	add.s32 	%r877, %r871, %r769;
	selp.b32 	%r878, %r876, %r877, %p104;
	shl.b32 	%r879, %r878, 2;
	add.s32 	%r880, %r811, %r879;
	st.shared.u32 	[%r880], %r338;
	sub.s32 	%r881, %r392, %r775;
	add.s32 	%r882, %r881, %r776;
	setp.eq.s32 	%p105, %r779, 0;
	add.s32 	%r883, %r877, %r774;
	selp.b32 	%r884, %r882, %r883, %p105;
	shl.b32 	%r885, %r884, 2;
	add.s32 	%r886, %r811, %r885;
	st.shared.u32 	[%r886], %r339;
	sub.s32 	%r887, %r392, %r780;
	add.s32 	%r888, %r887, %r781;
	setp.eq.s32 	%p106, %r784, 0;
	add.s32 	%r889, %r883, %r779;
	selp.b32 	%r890, %r888, %r889, %p106;
	shl.b32 	%r891, %r890, 2;
	add.s32 	%r892, %r811, %r891;
	st.shared.u32 	[%r892], %r340;
	sub.s32 	%r893, %r392, %r785;
	add.s32 	%r894, %r893, %r786;
	setp.eq.s32 	%p107, %r789, 0;
	add.s32 	%r895, %r889, %r784;
	selp.b32 	%r896, %r894, %r895, %p107;
	shl.b32 	%r897, %r896, 2;
	add.s32 	%r898, %r811, %r897;
	st.shared.u32 	[%r898], %r341;
	sub.s32 	%r899, %r392, %r790;
	add.s32 	%r900, %r899, %r791;
	setp.eq.s32 	%p108, %r794, 0;
	add.s32 	%r901, %r895, %r789;
	selp.b32 	%r902, %r900, %r901, %p108;
	shl.b32 	%r903, %r902, 2;
	add.s32 	%r904, %r811, %r903;
	st.shared.u32 	[%r904], %r342;
	sub.s32 	%r905, %r392, %r795;
	add.s32 	%r906, %r905, %r796;
	setp.eq.s32 	%p109, %r799, 0;
	add.s32 	%r907, %r901, %r794;
	selp.b32 	%r908, %r906, %r907, %p109;
	shl.b32 	%r909, %r908, 2;
	add.s32 	%r910, %r811, %r909;
	st.shared.u32 	[%r910], %r343;
	sub.s32 	%r911, %r392, %r800;
	add.s32 	%r912, %r911, %r801;
	setp.eq.s32 	%p110, %r804, 0;
	add.s32 	%r913, %r907, %r799;
	selp.b32 	%r914, %r912, %r913, %p110;
	shl.b32 	%r915, %r914, 2;
	add.s32 	%r916, %r811, %r915;
	st.shared.u32 	[%r916], %r344;
	sub.s32 	%r917, %r392, %r805;
	add.s32 	%r918, %r917, %r806;
	setp.eq.s32 	%p111, %r809, 0;
	add.s32 	%r919, %r913, %r804;
	selp.b32 	%r920, %r918, %r919, %p111;
	shl.b32 	%r921, %r920, 2;
	add.s32 	%r922, %r811, %r921;
	st.shared.u32 	[%r922], %r345;
	sub.s32 	%r923, %r392, %r810;
	add.s32 	%r924, %r726, 17;
	add.s32 	%r925, %r923, %r924;
	setp.lt.s32 	%p112, %r924, %r347;
	not.b32 	%r926, %r346;
	and.b32  	%r927, %r926, 1;
	selp.b32 	%r928, %r927, 1, %p112;
	setp.eq.s32 	%p113, %r928, 0;
	add.s32 	%r929, %r919, %r809;
	selp.b32 	%r930, %r925, %r929, %p113;
	shl.b32 	%r931, %r930, 2;
	add.s32 	%r932, %r811, %r931;
	st.shared.u32 	[%r932], %r346;
	bar.sync 	0;
	mov.u64 	%rd35, %rd51;
	ld.param.u8 	%rs2, [%rd35];
	setp.ne.s16 	%p114, %rs2, 0;
	mov.b64 	%rd747, 0;
	@%p114 bra 	$L__BB5_315;
	ld.param.u64 	%rd67, [%rd35+24];
	cvta.to.global.u64 	%rd68, %rd67;
	ld.global.u64 	%rd747, [%rd68];
$L__BB5_315:
	setp.ne.s16 	%p115, %rs2, 0;
	mov.b64 	%rd748, 0;
	@%p115 bra 	$L__BB5_317;
	ld.param.u64 	%rd70, [%rd35+16];
	ld.param.u64 	%rd71, [%rd35+24];
	cvta.to.global.u64 	%rd72, %rd71;
	ld.global.u64 	%rd73, [%rd72];
	sub.s64 	%rd748, %rd70, %rd73;
$L__BB5_317:
	cvta.to.global.u64 	%rd40, %rd48;
	cvta.to.global.u64 	%rd41, %rd49;
	sub.s32 	%r933, %r392, %r395;
	add.s32 	%r396, %r933, %r327;
	shl.b32 	%r934, %r327, 2;
	add.s32 	%r397, %r811, %r934;
	ld.shared.u32 	%r398, [%r397];
	setp.ge.s32 	%p116, %r327, %r347;
	@%p116 bra 	$L__BB5_321;
	setp.lt.s32 	%p117, %r327, %r395;
	@%p117 bra 	$L__BB5_320;
	cvt.s64.s32 	%rd74, %r396;
	add.s64 	%rd75, %rd747, %rd74;
	shl.b64 	%rd76, %rd75, 2;
	add.s64 	%rd77, %rd40, %rd76;
	st.global.u32 	[%rd77], %r398;
	bra.uni 	$L__BB5_321;
$L__BB5_320:
	add.s32 	%r936, %r393, %r327;
	cvt.s64.s32 	%rd78, %r936;
	add.s64 	%rd79, %rd748, %rd78;
	shl.b64 	%rd80, %rd79, 2;
	add.s64 	%rd81, %rd41, %rd80;
	st.global.u32 	[%rd81], %r398;
$L__BB5_321:
	add.s32 	%r399, %r327, 608;
	ld.shared.u32 	%r400, [%r397+2432];
	setp.ge.s32 	%p118, %r399, %r347;
	cvt.u64.u32 	%rd82, %r327;
	cvt.s64.s32 	%rd83, %r393;
	add.s64 	%rd84, %rd83, %rd82;
	add.s64 	%rd85, %rd748, %rd84;
	shl.b64 	%rd86, %rd85, 2;
	add.s64 	%rd42, %rd41, %rd86;
	@%p118 bra 	$L__BB5_325;
	setp.lt.s32 	%p119, %r399, %r395;
	@%p119 bra 	$L__BB5_324;
	add.s32 	%r937, %r396, 608;
	cvt.s64.s32 	%rd87, %r937;
	add.s64 	%rd88, %rd747, %rd87;
	shl.b64 	%rd89, %rd88, 2;
	add.s64 	%rd90, %rd40, %rd89;
	st.global.u32 	[%rd90], %r400;
	bra.uni 	$L__BB5_325;
$L__BB5_324:
	st.global.u32 	[%rd42+2432], %r400;
$L__BB5_325:
	add.s32 	%r401, %r327, 1216;
	ld.shared.u32 	%r402, [%r397+4864];
	setp.ge.s32 	%p120, %r401, %r347;
	@%p120 bra 	$L__BB5_329;
	setp.lt.s32 	%p121, %r401, %r395;
	@%p121 bra 	$L__BB5_328;
	add.s32 	%r938, %r396, 1216;
	cvt.s64.s32 	%rd91, %r938;
	add.s64 	%rd92, %rd747, %rd91;
	shl.b64 	%rd93, %rd92, 2;
	add.s64 	%rd94, %rd40, %rd93;
	st.global.u32 	[%rd94], %r402;
	bra.uni 	$L__BB5_329;
$L__BB5_328:
	st.global.u32 	[%rd42+4864], %r402;
$L__BB5_329:
	add.s32 	%r403, %r327, 1824;
	ld.shared.u32 	%r404, [%r397+7296];
	setp.ge.s32 	%p122, %r403, %r347;
	@%p122 bra 	$L__BB5_333;
	setp.lt.s32 	%p123, %r403, %r395;
	@%p123 bra 	$L__BB5_332;
	add.s32 	%r939, %r396, 1824;
	cvt.s64.s32 	%rd95, %r939;
	add.s64 	%rd96, %rd747, %rd95;
	shl.b64 	%rd97, %rd96, 2;
	add.s64 	%rd98, %rd40, %rd97;
	st.global.u32 	[%rd98], %r404;
	bra.uni 	$L__BB5_333;
$L__BB5_332:
	st.global.u32 	[%rd42+7296], %r404;
$L__BB5_333:
	add.s32 	%r405, %r327, 2432;
	ld.shared.u32 	%r406, [%r397+9728];
	setp.ge.s32 	%p124, %r405, %r347;
	@%p124 bra 	$L__BB5_337;
	setp.lt.s32 	%p125, %r405, %r395;
	@%p125 bra 	$L__BB5_336;
	add.s32 	%r940, %r396, 2432;
	cvt.s64.s32 	%rd99, %r940;
	add.s64 	%rd100, %rd747, %rd99;
	shl.b64 	%rd101, %rd100, 2;
	add.s64 	%rd102, %rd40, %rd101;
	st.global.u32 	[%rd102], %r406;
	bra.uni 	$L__BB5_337;
$L__BB5_336:
	st.global.u32 	[%rd42+9728], %r406;
$L__BB5_337:
	add.s32 	%r407, %r327, 3040;
	ld.shared.u32 	%r408, [%r397+12160];
	setp.ge.s32 	%p126, %r407, %r347;
	@%p126 bra 	$L__BB5_341;
	setp.lt.s32 	%p127, %r407, %r395;
	@%p127 bra 	$L__BB5_340;
	add.s32 	%r941, %r396, 3040;
	cvt.s64.s32 	%rd103, %r941;
	add.s64 	%rd104, %rd747, %rd103;
	shl.b64 	%rd105, %rd104, 2;
	add.s64 	%rd106, %rd40, %rd105;
	st.global.u32 	[%rd106], %r408;
	bra.uni 	$L__BB5_341;
$L__BB5_340:
	st.global.u32 	[%rd42+12160], %r408;
$L__BB5_341:
	add.s32 	%r409, %r327, 3648;
	ld.shared.u32 	%r410, [%r397+14592];
	setp.ge.s32 	%p128, %r409, %r347;
	@%p128 bra 	$L__BB5_345;
	setp.lt.s32 	%p129, %r409, %r395;
	@%p129 bra 	$L__BB5_344;
	add.s32 	%r942, %r396, 3648;
	cvt.s64.s32 	%rd107, %r942;
	add.s64 	%rd108, %rd747, %rd107;
	shl.b64 	%rd109, %rd108, 2;
	add.s64 	%rd110, %rd40, %rd109;
	st.global.u32 	[%rd110], %r410;
	bra.uni 	$L__BB5_345;
$L__BB5_344:
	st.global.u32 	[%rd42+14592], %r410;
$L__BB5_345:
	add.s32 	%r411, %r327, 4256;
	ld.shared.u32 	%r412, [%r397+17024];
	setp.ge.s32 	%p130, %r411, %r347;
	@%p130 bra 	$L__BB5_349;
	setp.lt.s32 	%p131, %r411, %r395;
	@%p131 bra 	$L__BB5_348;
	add.s32 	%r943, %r396, 4256;
	cvt.s64.s32 	%rd111, %r943;
	add.s64 	%rd112, %rd747, %rd111;
	shl.b64 	%rd113, %rd112, 2;
	add.s64 	%rd114, %rd40, %rd113;
	st.global.u32 	[%rd114], %r412;
	bra.uni 	$L__BB5_349;
$L__BB5_348:
	st.global.u32 	[%rd42+17024], %r412;
$L__BB5_349:
	add.s32 	%r413, %r327, 4864;
	ld.shared.u32 	%r414, [%r397+19456];
	setp.ge.s32 	%p132, %r413, %r347;
	@%p132 bra 	$L__BB5_353;
	setp.lt.s32 	%p133, %r413, %r395;
	@%p133 bra 	$L__BB5_352;
	add.s32 	%r944, %r396, 4864;
	cvt.s64.s32 	%rd115, %r944;
	add.s64 	%rd116, %rd747, %rd115;
	shl.b64 	%rd117, %rd116, 2;
	add.s64 	%rd118, %rd40, %rd117;
	st.global.u32 	[%rd118], %r414;
	bra.uni 	$L__BB5_353;
$L__BB5_352:
	st.global.u32 	[%rd42+19456], %r414;
$L__BB5_353:
	add.s32 	%r415, %r327, 5472;
	ld.shared.u32 	%r416, [%r397+21888];
	setp.ge.s32 	%p134, %r415, %r347;
	@%p134 bra 	$L__BB5_357;
	setp.lt.s32 	%p135, %r415, %r395;
	@%p135 bra 	$L__BB5_356;
	add.s32 	%r945, %r396, 5472;
	cvt.s64.s32 	%rd119, %r945;
	add.s64 	%rd120, %rd747, %rd119;
	shl.b64 	%rd121, %rd120, 2;
	add.s64 	%rd122, %rd40, %rd121;
	st.global.u32 	[%rd122], %r416;
	bra.uni 	$L__BB5_357;
$L__BB5_356:
	st.global.u32 	[%rd42+21888], %r416;
$L__BB5_357:
	add.s32 	%r417, %r327, 6080;
	ld.shared.u32 	%r418, [%r397+24320];
	setp.ge.s32 	%p136, %r417, %r347;
	@%p136 bra 	$L__BB5_361;
	setp.lt.s32 	%p137, %r417, %r395;
	@%p137 bra 	$L__BB5_360;
	add.s32 	%r946, %r396, 6080;
	cvt.s64.s32 	%rd123, %r946;
	add.s64 	%rd124, %rd747, %rd123;
	shl.b64 	%rd125, %rd124, 2;
	add.s64 	%rd126, %rd40, %rd125;
	st.global.u32 	[%rd126], %r418;
	bra.uni 	$L__BB5_361;
$L__BB5_360:
	st.global.u32 	[%rd42+24320], %r418;
$L__BB5_361:
	add.s32 	%r419, %r327, 6688;
	ld.shared.u32 	%r420, [%r397+26752];
	setp.ge.s32 	%p138, %r419, %r347;
	@%p138 bra 	$L__BB5_365;
	setp.lt.s32 	%p139, %r419, %r395;
	@%p139 bra 	$L__BB5_364;
	add.s32 	%r947, %r396, 6688;
	cvt.s64.s32 	%rd127, %r947;
	add.s64 	%rd128, %rd747, %rd127;
	shl.b64 	%rd129, %rd128, 2;
	add.s64 	%rd130, %rd40, %rd129;
	st.global.u32 	[%rd130], %r420;
	bra.uni 	$L__BB5_365;
$L__BB5_364:
	st.global.u32 	[%rd42+26752], %r420;
$L__BB5_365:
	add.s32 	%r421, %r327, 7296;
	ld.shared.u32 	%r422, [%r397+29184];
	setp.ge.s32 	%p140, %r421, %r347;
	@%p140 bra 	$L__BB5_369;
	setp.lt.s32 	%p141, %r421, %r395;
	@%p141 bra 	$L__BB5_368;
	add.s32 	%r948, %r396, 7296;
	cvt.s64.s32 	%rd131, %r948;
	add.s64 	%rd132, %rd747, %rd131;
	shl.b64 	%rd133, %rd132, 2;
	add.s64 	%rd134, %rd40, %rd133;
	st.global.u32 	[%rd134], %r422;
	bra.uni 	$L__BB5_369;
$L__BB5_368:
	st.global.u32 	[%rd42+29184], %r422;
$L__BB5_369:
	add.s32 	%r423, %r327, 7904;
	ld.shared.u32 	%r424, [%r397+31616];
	setp.ge.s32 	%p142, %r423, %r347;
	@%p142 bra 	$L__BB5_373;
	setp.lt.s32 	%p143, %r423, %r395;
	@%p143 bra 	$L__BB5_372;
	add.s32 	%r949, %r396, 7904;
	cvt.s64.s32 	%rd135, %r949;
	add.s64 	%rd136, %rd747, %rd135;
	shl.b64 	%rd137, %rd136, 2;
	add.s64 	%rd138, %rd40, %rd137;
	st.global.u32 	[%rd138], %r424;
	bra.uni 	$L__BB5_373;
$L__BB5_372:
	st.global.u32 	[%rd42+31616], %r424;
$L__BB5_373:
	add.s32 	%r425, %r327, 8512;
	ld.shared.u32 	%r426, [%r397+34048];
	setp.ge.s32 	%p144, %r425, %r347;
	@%p144 bra 	$L__BB5_377;
	setp.lt.s32 	%p145, %r425, %r395;
	@%p145 bra 	$L__BB5_376;
	add.s32 	%r950, %r396, 8512;
	cvt.s64.s32 	%rd139, %r950;
	add.s64 	%rd140, %rd747, %rd139;
	shl.b64 	%rd141, %rd140, 2;
	add.s64 	%rd142, %rd40, %rd141;
	st.global.u32 	[%rd142], %r426;
	bra.uni 	$L__BB5_377;
$L__BB5_376:
	st.global.u32 	[%rd42+34048], %r426;
$L__BB5_377:
	add.s32 	%r427, %r327, 9120;
	ld.shared.u32 	%r428, [%r397+36480];
	setp.ge.s32 	%p146, %r427, %r347;
	@%p146 bra 	$L__BB5_381;
	setp.lt.s32 	%p147, %r427, %r395;
	@%p147 bra 	$L__BB5_380;
	add.s32 	%r951, %r396, 9120;
	cvt.s64.s32 	%rd143, %r951;
	add.s64 	%rd144, %rd747, %rd143;
	shl.b64 	%rd145, %rd144, 2;
	add.s64 	%rd146, %rd40, %rd145;
	st.global.u32 	[%rd146], %r428;
	bra.uni 	$L__BB5_381;
$L__BB5_380:
	st.global.u32 	[%rd42+36480], %r428;
$L__BB5_381:
	add.s32 	%r429, %r327, 9728;
	ld.shared.u32 	%r430, [%r397+38912];
	setp.ge.s32 	%p148, %r429, %r347;
	@%p148 bra 	$L__BB5_385;
	setp.lt.s32 	%p149, %r429, %r395;
	@%p149 bra 	$L__BB5_384;
	add.s32 	%r952, %r396, 9728;
	cvt.s64.s32 	%rd147, %r952;
	add.s64 	%rd148, %rd747, %rd147;
	shl.b64 	%rd149, %rd148, 2;
	add.s64 	%rd150, %rd40, %rd149;
	st.global.u32 	[%rd150], %r430;
	bra.uni 	$L__BB5_385;
$L__BB5_384:
	st.global.u32 	[%rd42+38912], %r430;
$L__BB5_385:
	add.s32 	%r431, %r327, 10336;
	ld.shared.u32 	%r432, [%r397+41344];
	setp.ge.s32 	%p150, %r431, %r347;
	@%p150 bra 	$L__BB5_389;
	setp.lt.s32 	%p151, %r431, %r395;
	@%p151 bra 	$L__BB5_388;
	add.s32 	%r953, %r396, 10336;
	cvt.s64.s32 	%rd151, %r953;
	add.s64 	%rd152, %rd747, %rd151;
	shl.b64 	%rd153, %rd152, 2;
	add.s64 	%rd154, %rd40, %rd153;
	st.global.u32 	[%rd154], %r432;
	bra.uni 	$L__BB5_389;
$L__BB5_388:
	st.global.u32 	[%rd42+41344], %r432;
$L__BB5_389:
	mov.u32 	%r1399, %tid.x;
	setp.ne.s32 	%p299, %r1399, 0;
	@%p299 bra 	$L__BB5_397;
	mov.u64 	%rd43, %rd51;
	ld.param.u8 	%rs7, [%rd43+1];
	setp.eq.s16 	%p300, %rs7, 0;
	@%p300 bra 	$L__BB5_394;
	ld.param.u8 	%rs8, [%rd43];
	setp.ne.s16 	%p301, %rs8, 0;
	mov.b64 	%rd749, 0;
	@%p301 bra 	$L__BB5_393;
	ld.param.u64 	%rd390, [%rd43+24];
	cvta.to.global.u64 	%rd391, %rd390;
	ld.global.u64 	%rd749, [%rd391];
$L__BB5_393:
	ld.param.u64 	%rd740, [_ZN3cub18CUB_300001_SM_10006detail6select23DeviceSelectSweepKernelINS2_10policy_hubIiNS0_8NullTypeElLb1ELNS0_10SelectImplE2EE10Policy1000EN6thrust24THRUST_300001_SM_1000_NS6detail15normal_iteratorINSA_10device_ptrIiEEEEPS5_NS2_27partition_distinct_output_tISF_SF_EEPlNS0_13ScanTileStateIiLb1EEE7is_evenIiES5_iNS2_19streaming_context_tIlLb1EEELS6_2EEEvT0_T1_T2_T3_T4_T5_T6_T7_iT8_NS1_7vsmem_tE_param_3];
	cvt.s64.s32 	%rd392, %r2324;
	add.s64 	%rd393, %rd749, %rd392;
	cvta.to.global.u64 	%rd394, %rd740;
	st.global.u64 	[%rd394], %rd393;
	bra.uni 	$L__BB5_397;
$L__BB5_394:
	ld.param.u8 	%rs9, [%rd43];
	setp.ne.s16 	%p302, %rs9, 0;
	mov.b64 	%rd750, 0;
	@%p302 bra 	$L__BB5_396;
	ld.param.u64 	%rd396, [%rd43+24];
	cvta.to.global.u64 	%rd397, %rd396;
	ld.global.u64 	%rd750, [%rd397];
$L__BB5_396:
	cvt.s64.s32 	%rd398, %r2324;
	add.s64 	%rd399, %rd750, %rd398;
	ld.param.u64 	%rd400, [%rd43+32];
	cvta.to.global.u64 	%rd401, %rd400;
	st.global.u64 	[%rd401], %rd399;
$L__BB5_397:
	ret;

}
	// .globl	_ZN3cub18CUB_300001_SM_10006detail6select23DeviceSelectSweepKernelINS2_10policy_hubIiiiLb1ELNS0_10SelectImplE2EE10Policy1000EN6thrust24THRUST_300001_SM_1000_NS6detail15normal_iteratorINS9_10device_ptrIiEEEESE_NS2_27partition_distinct_output_tISE_SE_EEPiNS0_13ScanTileStateIiLb1EEE7is_evenIiENS0_8NullTypeEiNS2_19streaming_context_tIiLb0EEELS5_2EEEvT0_T1_T2_T3_T4_T5_T6_T7_iT8_NS1_7vsmem_tE
.visible .entry _ZN3cub18CUB_300001_SM_10006detail6select23DeviceSelectSweepKernelINS2_10policy_hubIiiiLb1ELNS0_10SelectImplE2EE10Policy1000EN6thrust24THRUST_300001_SM_1000_NS6detail15normal_iteratorINS9_10device_ptrIiEEEESE_NS2_27partition_distinct_output_tISE_SE_EEPiNS0_13ScanTileStateIiLb1EEE7is_evenIiENS0_8NullTypeEiNS2_19streaming_context_tIiLb0EEELS5_2EEEvT0_T1_T2_T3_T4_T5_T6_T7_iT8_NS1_7vsmem_tE(
	.param .align 8 .b8 _ZN3cub18CUB_300001_SM_10006detail6select23DeviceSelectSweepKernelINS2_10policy_hubIiiiLb1ELNS0_10SelectImplE2EE10Policy1000EN6thrust24THRUST_300001_SM_1000_NS6detail15normal_iteratorINS9_10device_ptrIiEEEESE_NS2_27partition_distinct_output_tISE_SE_EEPiNS0_13ScanTileStateIiLb1EEE7is_evenIiENS0_8NullTypeEiNS2_19streaming_context_tIiLb0EEELS5_2EEEvT0_T1_T2_T3_T4_T5_T6_T7_iT8_NS1_7vsmem_tE_param_0[8],
	.param .align 8 .b8 _ZN3cub18CUB_300001_SM_10006detail6select23DeviceSelectSweepKernelINS2_10policy_hubIiiiLb1ELNS0_10SelectImplE2EE10Policy1000EN6thrust24THRUST_300001_SM_1000_NS6detail15normal_iteratorINS9_10device_ptrIiEEEESE_NS2_27partition_distinct_output_tISE_SE_EEPiNS0_13ScanTileStateIiLb1EEE7is_evenIiENS0_8NullTypeEiNS2_19streaming_context_tIiLb0EEELS5_2EEEvT0_T1_T2_T3_T4_T5_T6_T7_iT8_NS1_7vsmem_tE_param_1[8],
	.param .align 8 .b8 _ZN3cub18CUB_300001_SM_10006detail6select23DeviceSelectSweepKernelINS2_10policy_hubIiiiLb1ELNS0_10SelectImplE2EE10Policy1000EN6thrust24THRUST_300001_SM_1000_NS6detail15normal_iteratorINS9_10device_ptrIiEEEESE_NS2_27partition_distinct_output_tISE_SE_EEPiNS0_13ScanTileStateIiLb1EEE7is_evenIiENS0_8NullTypeEiNS2_19streaming_context_tIiLb0EEELS5_2EEEvT0_T1_T2_T3_T4_T5_T6_T7_iT8_NS1_7vsmem_tE_param_2[16],
	.param .u64 .ptr .align 1 _ZN3cub18CUB_300001_SM_10006detail6select23DeviceSelectSweepKernelINS2_10policy_hubIiiiLb1ELNS0_10SelectImplE2EE10Policy1000EN6thrust24THRUST_300001_SM_1000_NS6detail15normal_iteratorINS9_10device_ptrIiEEEESE_NS2_27partition_distinct_output_tISE_SE_EEPiNS0_13ScanTileStateIiLb1EEE7is_evenIiENS0_8NullTypeEiNS2_19streaming_context_tIiLb0EEELS5_2EEEvT0_T1_T2_T3_T4_T5_T6_T7_iT8_NS1_7vsmem_tE_param_3,
	.param .align 8 .b8 _ZN3cub18CUB_300001_SM_10006detail6select23DeviceSelectSweepKernelINS2_10policy_hubIiiiLb1ELNS0_10SelectImplE2EE10Policy1000EN6thrust24THRUST_300001_SM_1000_NS6detail15normal_iteratorINS9_10device_ptrIiEEEESE_NS2_27partition_distinct_output_tISE_SE_EEPiNS0_13ScanTileStateIiLb1EEE7is_evenIiENS0_8NullTypeEiNS2_19streaming_context_tIiLb0EEELS5_2EEEvT0_T1_T2_T3_T4_T5_T6_T7_iT8_NS1_7vsmem_tE_param_4[8],
	.param .align 1 .b8 _ZN3cub18CUB_300001_SM_10006detail6select23DeviceSelectSweepKernelINS2_10policy_hubIiiiLb1ELNS0_10SelectImplE2EE10Policy1000EN6thrust24THRUST_300001_SM_1000_NS6detail15normal_iteratorINS9_10device_ptrIiEEEESE_NS2_27partition_distinct_output_tISE_SE_EEPiNS0_13ScanTileStateIiLb1EEE7is_evenIiENS0_8NullTypeEiNS2_19streaming_context_tIiLb0EEELS5_2EEEvT0_T1_T2_T3_T4_T5_T6_T7_iT8_NS1_7vsmem_tE_param_5[1],
	.param .align 1 .b8 _ZN3cub18CUB_300001_SM_10006detail6select23DeviceSelectSweepKernelINS2_10policy_hubIiiiLb1ELNS0_10SelectImplE2EE10Policy1000EN6thrust24THRUST_300001_SM_1000_NS6detail15normal_iteratorINS9_10device_ptrIiEEEESE_NS2_27partition_distinct_output_tISE_SE_EEPiNS0_13ScanTileStateIiLb1EEE7is_evenIiENS0_8NullTypeEiNS2_19streaming_context_tIiLb0EEELS5_2EEEvT0_T1_T2_T3_T4_T5_T6_T7_iT8_NS1_7vsmem_tE_param_6[1],
	.param .u32 _ZN3cub18CUB_300001_SM_10006detail6select23DeviceSelectSweepKernelINS2_10policy_hubIiiiLb1ELNS0_10SelectImplE2EE10Policy1000EN6thrust24THRUST_300001_SM_1000_NS6detail15normal_iteratorINS9_10device_ptrIiEEEESE_NS2_27partition_distinct_output_tISE_SE_EEPiNS0_13ScanTileStateIiLb1EEE7is_evenIiENS0_8NullTypeEiNS2_19streaming_context_tIiLb0EEELS5_2EEEvT0_T1_T2_T3_T4_T5_T6_T7_iT8_NS1_7vsmem_tE_param_7,
	.param .u32 _ZN3cub18CUB_300001_SM_10006detail6select23DeviceSelectSweepKernelINS2_10policy_hubIiiiLb1ELNS0_10SelectImplE2EE10Policy1000EN6thrust24THRUST_300001_SM_1000_NS6detail15normal_iteratorINS9_10device_ptrIiEEEESE_NS2_27partition_distinct_output_tISE_SE_EEPiNS0_13ScanTileStateIiLb1EEE7is_evenIiENS0_8NullTypeEiNS2_19streaming_context_tIiLb0EEELS5_2EEEvT0_T1_T2_T3_T4_T5_T6_T7_iT8_NS1_7vsmem_tE_param_8,
	.param .align 1 .b8 _ZN3cub18CUB_300001_SM_10006detail6select23DeviceSelectSweepKernelINS2_10policy_hubIiiiLb1ELNS0_10SelectImplE2EE10Policy1000EN6thrust24THRUST_300001_SM_1000_NS6detail15normal_iteratorINS9_10device_ptrIiEEEESE_NS2_27partition_distinct_output_tISE_SE_EEPiNS0_13ScanTileStateIiLb1EEE7is_evenIiENS0_8NullTypeEiNS2_19streaming_context_tIiLb0EEELS5_2EEEvT0_T1_T2_T3_T4_T5_T6_T7_iT8_NS1_7vsmem_tE_param_9[1],
	.param .align 8 .b8 _ZN3cub18CUB_300001_SM_10006detail6select23DeviceSelectSweepKernelINS2_10policy_hubIiiiLb1ELNS0_10SelectImplE2EE10Policy1000EN6thrust24THRUST_300001_SM_1000_NS6detail15normal_iteratorINS9_10device_ptrIiEEEESE_NS2_27partition_distinct_output_tISE_SE_EEPiNS0_13ScanTileStateIiLb1EEE7is_evenIiENS0_8NullTypeEiNS2_19streaming_context_tIiLb0EEELS5_2EEEvT0_T1_T2_T3_T4_T5_T6_T7_iT8_NS1_7vsmem_tE_param_10[8]
)
.maxntid 256
{
	.reg .pred 	%p<404>;
	.reg .b32 	%r<2106>;
	.reg .b64 	%rd<479>;
	// demoted variable
	.shared .align 16 .b8 _ZZN3cub18CUB_300001_SM_10006detail6select23DeviceSelectSweepKernelINS2_10policy_hubIiiiLb1ELNS0_10SelectImplE2EE10Policy1000EN6thrust24THRUST_300001_SM_1000_NS6detail15normal_iteratorINS9_10device_ptrIiEEEESE_NS2_27partition_distinct_output_tISE_SE_EEPiNS0_13ScanTileStateIiLb1EEE7is_evenIiENS0_8NullTypeEiNS2_19streaming_context_tIiLb0EEELS5_2EEEvT0_T1_T2_T3_T4_T5_T6_T7_iT8_NS1_7vsmem_tEE19static_temp_storage[20480];
	ld.param.u64 	%rd1, [_ZN3cub18CUB_300001_SM_10006detail6select23DeviceSelectSweepKernelINS2_10policy_hubIiiiLb1ELNS0_10SelectImplE2EE10Policy1000EN6thrust24THRUST_300001_SM_1000_NS6detail15normal_iteratorINS9_10device_ptrIiEEEESE_NS2_27partition_distinct_output_tISE_SE_EEPiNS0_13ScanTileStateIiLb1EEE7is_evenIiENS0_8NullTypeEiNS2_19streaming_context_tIiLb0EEELS5_2EEEvT0_T1_T2_T3_T4_T5_T6_T7_iT8_NS1_7vsmem_tE_param_4];
	ld.param.u64 	%rd29, [_ZN3cub18CUB_300001_SM_10006detail6select23DeviceSelectSweepKernelINS2_10policy_hubIiiiLb1ELNS0_10SelectImplE2EE10Policy1000EN6thrust24THRUST_300001_SM_1000_NS6detail15normal_iteratorINS9_10device_ptrIiEEEESE_NS2_27partition_distinct_output_tISE_SE_EEPiNS0_13ScanTileStateIiLb1EEE7is_evenIiENS0_8NullTypeEiNS2_19streaming_context_tIiLb0EEELS5_2EEEvT0_T1_T2_T3_T4_T5_T6_T7_iT8_NS1_7vsmem_tE_param_1];
	ld.param.u64 	%rd27, [_ZN3cub18CUB_300001_SM_10006detail6select23DeviceSelectSweepKernelINS2_10policy_hubIiiiLb1ELNS0_10SelectImplE2EE10Policy1000EN6thrust24THRUST_300001_SM_1000_NS6detail15normal_iteratorINS9_10device_ptrIiEEEESE_NS2_27partition_distinct_output_tISE_SE_EEPiNS0_13ScanTileStateIiLb1EEE7is_evenIiENS0_8NullTypeEiNS2_19streaming_context_tIiLb0EEELS5_2EEEvT0_T1_T2_T3_T4_T5_T6_T7_iT8_NS1_7vsmem_tE_param_2+8];
	ld.param.u64 	%rd26, [_ZN3cub18CUB_300001_SM_10006detail6select23DeviceSelectSweepKernelINS2_10policy_hubIiiiLb1ELNS0_10SelectImplE2EE10Policy1000EN6thrust24THRUST_300001_SM_1000_NS6detail15normal_iteratorINS9_10device_ptrIiEEEESE_NS2_27partition_distinct_output_tISE_SE_EEPiNS0_13ScanTileStateIiLb1EEE7is_evenIiENS0_8NullTypeEiNS2_19streaming_context_tIiLb0EEELS5_2EEEvT0_T1_T2_T3_T4_T5_T6_T7_iT8_NS1_7vsmem_tE_param_2];
	ld.param.u64 	%rd30, [_ZN3cub18CUB_300001_SM_10006detail6select23DeviceSelectSweepKernelINS2_10policy_hubIiiiLb1ELNS0_10SelectImplE2EE10Policy1000EN6thrust24THRUST_300001_SM_1000_NS6detail15normal_iteratorINS9_10device_ptrIiEEEESE_NS2_27partition_distinct_output_tISE_SE_EEPiNS0_13ScanTileStateIiLb1EEE7is_evenIiENS0_8NullTypeEiNS2_19streaming_context_tIiLb0EEELS5_2EEEvT0_T1_T2_T3_T4_T5_T6_T7_iT8_NS1_7vsmem_tE_param_0];
	ld.param.u32 	%r561, [_ZN3cub18CUB_300001_SM_10006detail6select23DeviceSelectSweepKernelINS2_10policy_hubIiiiLb1ELNS0_10SelectImplE2EE10Policy1000EN6thrust24THRUST_300001_SM_1000_NS6detail15normal_iteratorINS9_10device_ptrIiEEEESE_NS2_27partition_distinct_output_tISE_SE_EEPiNS0_13ScanTileStateIiLb1EEE7is_evenIiENS0_8NullTypeEiNS2_19streaming_context_tIiLb0EEELS5_2EEEvT0_T1_T2_T3_T4_T5_T6_T7_iT8_NS1_7vsmem_tE_param_7];
	ld.param.u32 	%r562, [_ZN3cub18CUB_300001_SM_10006detail6select23DeviceSelectSweepKernelINS2_10policy_hubIiiiLb1ELNS0_10SelectImplE2EE10Policy1000EN6thrust24THRUST_300001_SM_1000_NS6detail15normal_iteratorINS9_10device_ptrIiEEEESE_NS2_27partition_distinct_output_tISE_SE_EEPiNS0_13ScanTileStateIiLb1EEE7is_evenIiENS0_8NullTypeEiNS2_19streaming_context_tIiLb0EEELS5_2EEEvT0_T1_T2_T3_T4_T5_T6_T7_iT8_NS1_7vsmem_tE_param_8];
	cvta.to.global.u64 	%rd2, %rd30;
	cvta.to.global.u64 	%rd3, %rd26;
	cvta.to.global.u64 	%rd4, %rd27;
	cvta.to.global.u64 	%rd5, %rd29;
	mov.u32 	%r563, %ctaid.x;
	mov.u32 	%r564, %nctaid.y;
	mov.u32 	%r565, %ctaid.y;
	mad.lo.s32 	%r1, %r563, %r564, %r565;
	mul.lo.s32 	%r2, %r1, 5120;
	add.s32 	%r566, %r562, -1;
	setp.ge.s32 	%p1, %r1, %r566;
	@%p1 bra 	$L__BB6_153;
	setp.ne.s32 	%p273, %r1, 0;
	@%p273 bra 	$L__BB6_66;
	mov.u32 	%r3, %tid.x;
	mul.lo.s32 	%r1758, %r3, 20;
	mad.lo.s32 	%r1763, %r1, 5120, %r1758;
	mul.wide.u32 	%rd280, %r1763, 4;
	add.s64 	%rd281, %rd2, %rd280;
	ld.global.u32 	%r4, [%rd281];
	ld.global.u32 	%r5, [%rd281+4];
	ld.global.u32 	%r6, [%rd281+8];
	ld.global.u32 	%r7, [%rd281+12];
	ld.global.u32 	%r8, [%rd281+16];
	ld.global.u32 	%r9, [%rd281+20];
	ld.global.u32 	%r10, [%rd281+24];
	ld.global.u32 	%r11, [%rd281+28];
	ld.global.u32 	%r12, [%rd281+32];
	ld.global.u32 	%r13, [%rd281+36];
	ld.global.u32 	%r14, [%rd281+40];
	ld.global.u32 	%r15, [%rd281+44];
	ld.global.u32 	%r16, [%rd281+48];
	ld.global.u32 	%r17, [%rd281+52];
	ld.global.u32 	%r18, [%rd281+56];
	ld.global.u32 	%r19, [%rd281+60];
	ld.global.u32 	%r20, [%rd281+64];
	ld.global.u32 	%r21, [%rd281+68];
	ld.global.u32 	%r22, [%rd281+72];
	ld.global.u32 	%r23, [%rd281+76];
	bar.sync 	0;
	add.s64 	%rd282, %rd5, %rd280;
	ld.global.u32 	%r1764, [%rd282];
	ld.global.u32 	%r1765, [%rd282+4];
	ld.global.u32 	%r1766, [%rd282+8];
	ld.global.u32 	%r1767, [%rd282+12];
	ld.global.u32 	%r1768, [%rd282+16];
	ld.global.u32 	%r1769, [%rd282+20];
	ld.global.u32 	%r1770, [%rd282+24];
	ld.global.u32 	%r1771, [%rd282+28];
	ld.global.u32 	%r1772, [%rd282+32];
	ld.global.u32 	%r1773, [%rd282+36];
	ld.global.u32 	%r1774, [%rd282+40];
	ld.global.u32 	%r1775, [%rd282+44];
	ld.global.u32 	%r1776, [%rd282+48];
	ld.global.u32 	%r1777, [%rd282+52];
	ld.global.u32 	%r1778, [%rd282+56];
	ld.global.u32 	%r1779, [%rd282+60];
	ld.global.u32 	%r1780, [%rd282+64];
	ld.global.u32 	%r1781, [%rd282+68];
	ld.global.u32 	%r1782, [%rd282+72];
	ld.global.u32 	%r1783, [%rd282+76];
	and.b32  	%r24, %r1764, 1;
	xor.b32  	%r1784, %r24, 1;
	and.b32  	%r25, %r1765, 1;
	xor.b32  	%r26, %r25, 1;
	and.b32  	%r27, %r1766, 1;
	xor.b32  	%r28, %r27, 1;
	and.b32  	%r29, %r1767, 1;
	xor.b32  	%r1785, %r29, 1;
	and.b32  	%r30, %r1768, 1;
	xor.b32  	%r1786, %r30, 1;
	and.b32  	%r31, %r1769, 1;
	xor.b32  	%r1787, %r31, 1;
	and.b32  	%r32, %r1770, 1;
	xor.b32  	%r33, %r32, 1;
	and.b32  	%r34, %r1771, 1;
	xor.b32  	%r35, %r34, 1;
	and.b32  	%r36, %r1772, 1;
	xor.b32  	%r37, %r36, 1;
	and.b32  	%r38, %r1773, 1;
	xor.b32  	%r39, %r38, 1;
	and.b32  	%r40, %r1774, 1;
	xor.b32  	%r1788, %r40, 1;
	and.b32  	%r41, %r1775, 1;
	xor.b32  	%r1789, %r41, 1;
	and.b32  	%r42, %r1776, 1;
	xor.b32  	%r1790, %r42, 1;
	and.b32  	%r43, %r1777, 1;
	xor.b32  	%r1791, %r43, 1;
	and.b32  	%r44, %r1778, 1;
	xor.b32  	%r1792, %r44, 1;
	and.b32  	%r45, %r1779, 1;
	xor.b32  	%r1793, %r45, 1;
	and.b32  	%r46, %r1780, 1;
	xor.b32  	%r47, %r46, 1;
	and.b32  	%r48, %r1781, 1;
	xor.b32  	%r49, %r48, 1;
	and.b32  	%r50, %r1782, 1;
	xor.b32  	%r51, %r50, 1;
	and.b32  	%r52, %r1783, 1;
	xor.b32  	%r1794, %r52, 1;
	bar.sync 	0;
	add.s32 	%r1795, %r26, %r1784;
	add.s32 	%r53, %r28, %r1795;
	add.s32 	%r54, %r1785, %r53;
	add.s32 	%r1796, %r1786, %r54;
	add.s32 	%r1797, %r1787, %r1796;
	add.s32 	%r1798, %r33, %r1797;
	add.s32 	%r55, %r35, %r1798;
	add.s32 	%r1799, %r37, %r55;
	add.s32 	%r56, %r39, %r1799;
	add.s32 	%r57, %r1788, %r56;
	add.s32 	%r1800, %r1789, %r57;
	add.s32 	%r1801, %r1790, %r1800;
	add.s32 	%r1802, %r1791, %r1801;
	add.s32 	%r1803, %r1792, %r1802;
	add.s32 	%r1804, %r1793, %r1803;
	add.s32 	%r1805, %r47, %r1804;
	add.s32 	%r1806, %r49, %r1805;
	add.s32 	%r58, %r51, %r1806;
	add.s32 	%r1732, %r1794, %r58;
	// begin inline asm
	mov.u32 %r1727, %laneid;
	// end inline asm
	mov.b32 	%r1730, 1;
	mov.b32 	%r1755, 0;
	mov.b32 	%r1757, -1;
	// begin inline asm
	{  .reg .s32 r0;  .reg .pred p;  shfl.sync.up.b32 r0|p, %r1732, %r1730, %r1755, %r1757;  @p add.s32 r0, r0, %r1732;  mov.s32 %r1728, r0;}
	// end inline asm
	mov.b32 	%r1736, 2;
	// begin inline asm
	{  .reg .s32 r0;  .reg .pred p;  shfl.sync.up.b32 r0|p, %r1728, %r1736, %r1755, %r1757;  @p add.s32 r0, r0, %r1728;  mov.s32 %r1734, r0;}
	// end inline asm
	mov.b32 	%r1742, 4;
	// begin inline asm
	{  .reg .s32 r0;  .reg .pred p;  shfl.sync.up.b32 r0|p, %r1734, %r1742, %r1755, %r1757;  @p add.s32 r0, r0, %r1734;  mov.s32 %r1740, r0;}
	// end inline asm
	mov.b32 	%r1748, 8;
	// begin inline asm
	{  .reg .s32 r0;  .reg .pred p;  shfl.sync.up.b32 r0|p, %r1740, %r1748, %r1755, %r1757;  @p add.s32 r0, r0, %r1740;  mov.s32 %r1746, r0;}
	// end inline asm
	mov.b32 	%r1754, 16;
	// begin inline asm
	{  .reg .s32 r0;  .reg .pred p;  shfl.sync.up.b32 r0|p, %r1746, %r1754, %r1755, %r1757;  @p add.s32 r0, r0, %r1746;  mov.s32 %r1752, r0;}
	// end inline asm
	setp.ne.s32 	%p354, %r1727, 31;
	@%p354 bra 	$L__BB6_4;
	shr.u32 	%r1807, %r3, 3;
	and.b32  	%r1808, %r1807, 124;
	mov.u32 	%r1809, _ZZN3cub18CUB_300001_SM_10006detail6select23DeviceSelectSweepKernelINS2_10policy_hubIiiiLb1ELNS0_10SelectImplE2EE10Policy1000EN6thrust24THRUST_300001_SM_1000_NS6detail15normal_iteratorINS9_10device_ptrIiEEEESE_NS2_27partition_distinct_output_tISE_SE_EEPiNS0_13ScanTileStateIiLb1EEE7is_evenIiENS0_8NullTypeEiNS2_19streaming_context_tIiLb0EEELS5_2EEEvT0_T1_T2_T3_T4_T5_T6_T7_iT8_NS1_7vsmem_tEE19static_temp_storage;
	add.s32 	%r1810, %r1809, %r1808;
	st.shared.u32 	[%r1810], %r1752;
$L__BB6_4:
	bar.sync 	0;
	ld.shared.v4.u32 	{%r1811, %r1812, %r1813, %r1814}, [_ZZN3cub18CUB_300001_SM_10006detail6select23DeviceSelectSweepKernelINS2_10policy_hubIiiiLb1ELNS0_10SelectImplE2EE10Policy1000EN6thrust24THRUST_300001_SM_1000_NS6detail15normal_iteratorINS9_10device_ptrIiEEEESE_NS2_27partition_distinct_output_tISE_SE_EEPiNS0_13ScanTileStateIiLb1EEE7is_evenIiENS0_8NullTypeEiNS2_19streaming_context_tIiLb0EEELS5_2EEEvT0_T1_T2_T3_T4_T5_T6_T7_iT8_NS1_7vsmem_tEE19static_temp_storage];
	shr.u32 	%r1815, %r3, 5;
	add.s32 	%r1816, %r1812, %r1811;
	setp.eq.s32 	%p355, %r1815, 2;
	selp.b32 	%r1817, %r1816, %r1811, %p355;
	add.s32 	%r1818, %r1816, %r1813;
	setp.eq.s32 	%p356, %r1815, 3;
	selp.b32 	%r1819, %r1818, %r1817, %p356;
	add.s32 	%r1820, %r1818, %r1814;
	setp.eq.s32 	%p357, %r1815, 4;
	selp.b32 	%r1821, %r1820, %r1819, %p357;
	ld.shared.v4.u32 	{%r1822, %r1823, %r1824, %r1825}, [_ZZN3cub18CUB_300001_SM_10006detail6select23DeviceSelectSweepKernelINS2_10policy_hubIiiiLb1ELNS0_10SelectImplE2EE10Policy1000EN6thrust24THRUST_300001_SM_1000_NS6detail15normal_iteratorINS9_10device_ptrIiEEEESE_NS2_27partition_distinct_output_tISE_SE_EEPiNS0_13ScanTileStateIiLb1EEE7is_evenIiENS0_8NullTypeEiNS2_19streaming_context_tIiLb0EEELS5_2EEEvT0_T1_T2_T3_T4_T5_T6_T7_iT8_NS1_7vsmem_tEE19static_temp_storage+16];
	add.s32 	%r1826, %r1820, %r1822;
	setp.eq.s32 	%p358, %r1815, 5;
	selp.b32 	%r1827, %r1826, %r1821, %p358;
	add.s32 	%r1828, %r1826, %r1823;
	setp.eq.s32 	%p359, %r1815, 6;
	selp.b32 	%r1829, %r1828, %r1827, %p359;
	add.s32 	%r1830, %r1828, %r1824;
	setp.eq.s32 	%p360, %r1815, 7;
	selp.b32 	%r1831, %r1830, %r1829, %p360;
	add.s32 	%r62, %r1830, %r1825;
	setp.lt.u32 	%p361, %r3, 32;
	selp.b32 	%r1832, 0, %r1831, %p361;
	setp.eq.s32 	%p362, %r1727, 0;
	sub.s32 	%r1833, %r1752, %r1732;
	selp.b32 	%r1834, 0, %r1833, %p362;
	add.s32 	%r63, %r1832, %r1834;
	setp.ne.s32 	%p363, %r3, 0;
	@%p363 bra 	$L__BB6_6;
	add.s64 	%rd283, %rd1, 256;
	mov.b32 	%r1835, 101;
	// begin inline asm
	st.relaxed.gpu.v2.u32 [%rd283], {%r1835, %r62};
	// end inline asm
$L__BB6_6:
	cvta.to.global.u64 	%rd6, %rd27;
	cvta.to.global.u64 	%rd7, %rd26;
	bar.sync 	0;
	sub.s32 	%r64, 5120, %r62;
	sub.s32 	%r1838, %r1758, %r63;
	setp.eq.s32 	%p364, %r24, 0;
	add.s32 	%r1839, %r63, %r64;
	selp.b32 	%r1840, %r1839, %r1838, %p364;
	shl.b32 	%r1841, %r1840, 2;
	mov.u32 	%r1842, _ZZN3cub18CUB_300001_SM_10006detail6select23DeviceSelectSweepKernelINS2_10policy_hubIiiiLb1ELNS0_10SelectImplE2EE10Policy1000EN6thrust24THRUST_300001_SM_1000_NS6detail15normal_iteratorINS9_10device_ptrIiEEEESE_NS2_27partition_distinct_output_tISE_SE_EEPiNS0_13ScanTileStateIiLb1EEE7is_evenIiENS0_8NullTypeEiNS2_19streaming_context_tIiLb0EEELS5_2EEEvT0_T1_T2_T3_T4_T5_T6_T7_iT8_NS1_7vsmem_tEE19static_temp_storage;
	add.s32 	%r1843, %r1842, %r1841;
	st.shared.u32 	[%r1843], %r4;
	add.s32 	%r1845, %r63, %r1784;
	sub.s32 	%r1846, %r1758, %r1845;
	add.s32 	%r1847, %r1846, 1;
	setp.eq.s32 	%p365, %r25, 0;
	add.s32 	%r1848, %r1839, %r1784;
	selp.b32 	%r1849, %r1848, %r1847, %p365;
	shl.b32 	%r1850, %r1849, 2;
	add.s32 	%r1851, %r1842, %r1850;
	st.shared.u32 	[%r1851], %r5;
	add.s32 	%r1853, %r1795, %r63;
	sub.s32 	%r1854, %r1758, %r1853;
	add.s32 	%r1855, %r1854, 2;
	setp.eq.s32 	%p366, %r27, 0;
	add.s32 	%r1856, %r1848, %r26;
	selp.b32 	%r1857, %r1856, %r1855, %p366;
	shl.b32 	%r1858, %r1857, 2;
	add.s32 	%r1859, %r1842, %r1858;
	st.shared.u32 	[%r1859], %r6;
	add.s32 	%r1860, %r53, %r63;
	sub.s32 	%r1861, %r1758, %r1860;
	add.s32 	%r1862, %r1861, 3;
	setp.eq.s32 	%p367, %r29, 0;
	add.s32 	%r1863, %r1856, %r28;
	selp.b32 	%r1864, %r1863, %r1862, %p367;
	shl.b32 	%r1865, %r1864, 2;
	add.s32 	%r1866, %r1842, %r1865;
	st.shared.u32 	[%r1866], %r7;
	add.s32 	%r1867, %r54, %r63;
	sub.s32 	%r1868, %r1758, %r1867;
	add.s32 	%r1869, %r1868, 4;
	setp.eq.s32 	%p368, %r30, 0;
	add.s32 	%r1871, %r1863, %r1785;
	selp.b32 	%r1872, %r1871, %r1869, %p368;
	shl.b32 	%r1873, %r1872, 2;
	add.s32 	%r1874, %r1842, %r1873;
	st.shared.u32 	[%r1874], %r8;
	add.s32 	%r1876, %r1867, %r1786;
	sub.s32 	%r1877, %r1758, %r1876;
	add.s32 	%r1878, %r1877, 5;
	setp.eq.s32 	%p369, %r31, 0;
	add.s32 	%r1879, %r1871, %r1786;
	selp.b32 	%r1880, %r1879, %r1878, %p369;
	shl.b32 	%r1881, %r1880, 2;
	add.s32 	%r1882, %r1842, %r1881;
	st.shared.u32 	[%r1882], %r9;
	add.s32 	%r1884, %r1876, %r1787;
	sub.s32 	%r1885, %r1758, %r1884;
	add.s32 	%r1886, %r1885, 6;
	setp.eq.s32 	%p370, %r32, 0;
	add.s32 	%r1887, %r1879, %r1787;
	selp.b32 	%r1888, %r1887, %r1886, %p370;
	shl.b32 	%r1889, %r1888, 2;
	add.s32 	%r1890, %r1842, %r1889;
	st.shared.u32 	[%r1890], %r10;
	add.s32 	%r1891, %r1884, %r33;
	sub.s32 	%r1892, %r1758, %r1891;
	add.s32 	%r1893, %r1892, 7;
	setp.eq.s32 	%p371, %r34, 0;
	add.s32 	%r1894, %r1887, %r33;
	selp.b32 	%r1895, %r1894, %r1893, %p371;
	shl.b32 	%r1896, %r1895, 2;
	add.s32 	%r1897, %r1842, %r1896;
	st.shared.u32 	[%r1897], %r11;
	add.s32 	%r1898, %r55, %r63;
	sub.s32 	%r1899, %r1758, %r1898;
	add.s32 	%r1900, %r1899, 8;
	setp.eq.s32 	%p372, %r36, 0;
	add.s32 	%r1901, %r1894, %r35;
	selp.b32 	%r1902, %r1901, %r1900, %p372;
	shl.b32 	%r1903, %r1902, 2;
	add.s32 	%r1904, %r1842, %r1903;
	st.shared.u32 	[%r1904], %r12;
	add.s32 	%r1905, %r1898, %r37;
	sub.s32 	%r1906, %r1758, %r1905;
	add.s32 	%r1907, %r1906, 9;
	setp.eq.s32 	%p373, %r38, 0;
	add.s32 	%r1908, %r1901, %r37;
	selp.b32 	%r1909, %r1908, %r1907, %p373;
	shl.b32 	%r1910, %r1909, 2;
	add.s32 	%r1911, %r1842, %r1910;
	st.shared.u32 	[%r1911], %r13;
	add.s32 	%r1912, %r56, %r63;
	sub.s32 	%r1913, %r1758, %r1912;
	add.s32 	%r1914, %r1913, 10;
	setp.eq.s32 	%p374, %r40, 0;
	add.s32 	%r1915, %r1908, %r39;
	selp.b32 	%r1916, %r1915, %r1914, %p374;
	shl.b32 	%r1917, %r1916, 2;
	add.s32 	%r1918, %r1842, %r1917;
	st.shared.u32 	[%r1918], %r14;
	add.s32 	%r1919, %r57, %r63;
	sub.s32 	%r1920, %r1758, %r1919;
	add.s32 	%r1921, %r1920, 11;
	setp.eq.s32 	%p375, %r41, 0;
	add.s32 	%r1923, %r1915, %r1788;
	selp.b32 	%r1924, %r1923, %r1921, %p375;
	shl.b32 	%r1925, %r1924, 2;
	add.s32 	%r1926, %r1842, %r1925;
	st.shared.u32 	[%r1926], %r15;
	xor.b32  	%r1927, %r41, 1;
	add.s32 	%r1928, %r1919, %r1927;
	sub.s32 	%r1929, %r1758, %r1928;
	add.s32 	%r1930, %r1929, 12;
	setp.eq.s32 	%p376, %r42, 0;
	add.s32 	%r1931, %r1923, %r1927;
	selp.b32 	%r1932, %r1931, %r1930, %p376;
	shl.b32 	%r1933, %r1932, 2;
	add.s32 	%r1934, %r1842, %r1933;
	st.shared.u32 	[%r1934], %r16;
	xor.b32  	%r1935, %r42, 1;
	add.s32 	%r1936, %r1928, %r1935;
	sub.s32 	%r1937, %r1758, %r1936;
	add.s32 	%r1938, %r1937, 13;
	setp.eq.s32 	%p377, %r43, 0;
	add.s32 	%r1939, %r1931, %r1935;
	selp.b32 	%r1940, %r1939, %r1938, %p377;
	shl.b32 	%r1941, %r1940, 2;
	add.s32 	%r1942, %r1842, %r1941;
	st.shared.u32 	[%r1942], %r17;
	xor.b32  	%r1943, %r43, 1;
	add.s32 	%r1944, %r1936, %r1943;
	sub.s32 	%r1945, %r1758, %r1944;
	add.s32 	%r1946, %r1945, 14;
	setp.eq.s32 	%p378, %r44, 0;
	add.s32 	%r1947, %r1939, %r1943;
	selp.b32 	%r1948, %r1947, %r1946, %p378;
	shl.b32 	%r1949, %r1948, 2;
	add.s32 	%r1950, %r1842, %r1949;
	st.shared.u32 	[%r1950], %r18;
	xor.b32  	%r1951, %r44, 1;
	add.s32 	%r1952, %r1944, %r1951;
	sub.s32 	%r1953, %r1758, %r1952;
	add.s32 	%r1954, %r1953, 15;
	setp.eq.s32 	%p379, %r45, 0;
	add.s32 	%r1955, %r1947, %r1951;
	selp.b32 	%r1956, %r1955, %r1954, %p379;
	shl.b32 	%r1957, %r1956, 2;
	add.s32 	%r1958, %r1842, %r1957;
	st.shared.u32 	[%r1958], %r19;
	xor.b32  	%r1959, %r45, 1;
	add.s32 	%r1960, %r1952, %r1959;
	sub.s32 	%r1961, %r1758, %r1960;
	add.s32 	%r1962, %r1961, 16;
	setp.eq.s32 	%p380, %r46, 0;
	add.s32 	%r1963, %r1955, %r1959;
	selp.b32 	%r1964, %r1963, %r1962, %p380;
	shl.b32 	%r1965, %r1964, 2;
	add.s32 	%r1966, %r1842, %r1965;
	st.shared.u32 	[%r1966], %r20;
	add.s32 	%r1967, %r1960, %r47;
	sub.s32 	%r1968, %r1758, %r1967;
	add.s32 	%r1969, %r1968, 17;
	setp.eq.s32 	%p381, %r48, 0;
	add.s32 	%r1970, %r1963, %r47;
	selp.b32 	%r1971, %r1970, %r1969, %p381;
	shl.b32 	%r1972, %r1971, 2;
	add.s32 	%r1973, %r1842, %r1972;
	st.shared.u32 	[%r1973], %r21;
	add.s32 	%r1974, %r1967, %r49;
	sub.s32 	%r1975, %r1758, %r1974;
	add.s32 	%r1976, %r1975, 18;
	setp.eq.s32 	%p382, %r50, 0;
	add.s32 	%r1977, %r1970, %r49;
	selp.b32 	%r1978, %r1977, %r1976, %p382;
	shl.b32 	%r1979, %r1978, 2;
	add.s32 	%r1980, %r1842, %r1979;
	st.shared.u32 	[%r1980], %r22;
	add.s32 	%r1981, %r58, %r63;
	sub.s32 	%r1982, %r1758, %r1981;
	add.s32 	%r1983, %r1982, 19;
	setp.eq.s32 	%p383, %r52, 0;
	add.s32 	%r1984, %r1977, %r51;
	selp.b32 	%r1985, %r1984, %r1983, %p383;
	shl.b32 	%r1986, %r1985, 2;
	add.s32 	%r1987, %r1842, %r1986;
	st.shared.u32 	[%r1987], %r23;
	bar.sync 	0;
	setp.lt.s32 	%p384, %r3, %r64;
	selp.b32 	%r1988, 0, %r64, %p384;
	sub.s32 	%r65, %r3, %r1988;
	shl.b32 	%r1989, %r3, 2;
	add.s32 	%r66, %r1842, %r1989;
	ld.shared.u32 	%r67, [%r66];
	@%p384 bra 	$L__BB6_8;
	mul.wide.s32 	%rd284, %r65, 4;
	add.s64 	%rd285, %rd7, %rd284;
	st.global.u32 	[%rd285], %r67;
	bra.uni 	$L__BB6_9;
$L__BB6_8:
	mul.wide.s32 	%rd286, %r65, 4;
	add.s64 	%rd287, %rd6, %rd286;
	st.global.u32 	[%rd287], %r67;
$L__BB6_9:
	add.s32 	%r1990, %r3, 256;
	setp.lt.s32 	%p385, %r1990, %r64;
	selp.b32 	%r68, 0, %r64, %p385;
	ld.shared.u32 	%r69, [%r66+1024];
	@%p385 bra 	$L__BB6_11;
	cvt.s64.s32 	%rd288, %r68;
	cvt.u64.u32 	%rd289, %r3;
	sub.s64 	%rd290, %rd289, %rd288;
	shl.b64 	%rd291, %rd290, 2;
	add.s64 	%rd292, %rd7, %rd291;
	st.global.u32 	[%rd292+1024], %r69;
	bra.uni 	$L__BB6_12;
$L__BB6_11:
	cvt.s64.s32 	%rd293, %r68;
	cvt.u64.u32 	%rd294, %r3;
	sub.s64 	%rd295, %rd294, %rd293;
	shl.b64 	%rd296, %rd295, 2;
	add.s64 	%rd297, %rd6, %rd296;
	st.global.u32 	[%rd297+1024], %r69;
$L__BB6_12:
	add.s32 	%r1991, %r3, 512;
	setp.lt.s32 	%p386, %r1991, %r64;
	selp.b32 	%r70, 0, %r64, %p386;
	ld.shared.u32 	%r71, [%r66+2048];
	@%p386 bra 	$L__BB6_14;
	cvt.s64.s32 	%rd298, %r70;
	cvt.u64.u32 	%rd299, %r3;
	sub.s64 	%rd300, %rd299, %rd298;
	shl.b64 	%rd301, %rd300, 2;
	add.s64 	%rd302, %rd7, %rd301;
	st.global.u32 	[%rd302+2048], %r71;
	bra.uni 	$L__BB6_15;
$L__BB6_14:
	cvt.s64.s32 	%rd303, %r70;
	cvt.u64.u32 	%rd304, %r3;
	sub.s64 	%rd305, %rd304, %rd303;
	shl.b64 	%rd306, %rd305, 2;
	add.s64 	%rd307, %rd6, %rd306;
	st.global.u32 	[%rd307+2048], %r71;
$L__BB6_15:
	add.s32 	%r1992, %r3, 768;
	setp.lt.s32 	%p387, %r1992, %r64;
	selp.b32 	%r72, 0, %r64, %p387;
	ld.shared.u32 	%r73, [%r66+3072];
	@%p387 bra 	$L__BB6_17;
	cvt.s64.s32 	%rd308, %r72;
	cvt.u64.u32 	%rd309, %r3;
	sub.s64 	%rd310, %rd309, %rd308;
	shl.b64 	%rd311, %rd310, 2;
	add.s64 	%rd312, %rd7, %rd311;
	st.global.u32 	[%rd312+3072], %r73;
	bra.uni 	$L__BB6_18;
$L__BB6_17:
	cvt.s64.s32 	%rd313, %r72;
	cvt.u64.u32 	%rd314, %r3;
	sub.s64 	%rd315, %rd314, %rd313;
	shl.b64 	%rd316, %rd315, 2;
	add.s64 	%rd317, %rd6, %rd316;
	st.global.u32 	[%rd317+3072], %r73;
$L__BB6_18:
	or.b32  	%r1993, %r3, 1024;
	setp.lt.s32 	%p388, %r1993, %r64;
	selp.b32 	%r74, 0, %r64, %p388;
	ld.shared.u32 	%r75, [%r66+4096];
	@%p388 bra 	$L__BB6_20;
	cvt.s64.s32 	%rd318, %r74;
	cvt.u64.u32 	%rd319, %r3;
	sub.s64 	%rd320, %rd319, %rd318;
	shl.b64 	%rd321, %rd320, 2;
	add.s64 	%rd322, %rd7, %rd321;
	st.global.u32 	[%rd322+4096], %r75;
	bra.uni 	$L__BB6_21;
$L__BB6_20:
	cvt.s64.s32 	%rd323, %r74;
	cvt.u64.u32 	%rd324, %r3;
	sub.s64 	%rd325, %rd324, %rd323;
	shl.b64 	%rd326, %rd325, 2;
	add.s64 	%rd327, %rd6, %rd326;
	st.global.u32 	[%rd327+4096], %r75;
$L__BB6_21:
	add.s32 	%r1994, %r3, 1280;
	setp.lt.s32 	%p389, %r1994, %r64;
	selp.b32 	%r76, 0, %r64, %p389;
	ld.shared.u32 	%r77, [%r66+5120];
	@%p389 bra 	$L__BB6_23;
	cvt.s64.s32 	%rd328, %r76;
	cvt.u64.u32 	%rd329, %r3;
	sub.s64 	%rd330, %rd329, %rd328;
	shl.b64 	%rd331, %rd330, 2;
	add.s64 	%rd332, %rd7, %rd331;
	st.global.u32 	[%rd332+5120], %r77;
	bra.uni 	$L__BB6_24;
$L__BB6_23:
	cvt.s64.s32 	%rd333, %r76;
	cvt.u64.u32 	%rd334, %r3;
	sub.s64 	%rd335, %rd334, %rd333;
	shl.b64 	%rd336, %rd335, 2;
	add.s64 	%rd337, %rd6, %rd336;
	st.global.u32 	[%rd337+5120], %r77;
$L__BB6_24:
	add.s32 	%r1995, %r3, 1536;
	setp.lt.s32 	%p390, %r1995, %r64;
	selp.b32 	%r78, 0, %r64, %p390;
	ld.shared.u32 	%r79, [%r66+6144];
	@%p390 bra 	$L__BB6_26;
	cvt.s64.s32 	%rd338, %r78;
	cvt.u64.u32 	%rd339, %r3;
	sub.s64 	%rd340, %rd339, %rd338;
	shl.b64 	%rd341, %rd340, 2;
	add.s64 	%rd342, %rd7, %rd341;
	st.global.u32 	[%rd342+6144], %r79;
	bra.uni 	$L__BB6_27;
$L__BB6_26:
	cvt.s64.s32 	%rd343, %r78;
	cvt.u64.u32 	%rd344, %r3;
	sub.s64 	%rd345, %rd344, %rd343;
	shl.b64 	%rd346, %rd345, 2;
	add.s64 	%rd347, %rd6, %rd346;
	st.global.u32 	[%rd347+6144], %r79;
$L__BB6_27:
	add.s32 	%r1996, %r3, 1792;
	setp.lt.s32 	%p391, %r1996, %r64;
	selp.b32 	%r80, 0, %r64, %p391;
	ld.shared.u32 	%r81, [%r66+7168];
	@%p391 bra 	$L__BB6_29;
	cvt.s64.s32 	%rd348, %r80;
	cvt.u64.u32 	%rd349, %r3;
	sub.s64 	%rd350, %rd349, %rd348;
	shl.b64 	%rd351, %rd350, 2;
	add.s64 	%rd352, %rd7, %rd351;
	st.global.u32 	[%rd352+7168], %r81;
	bra.uni 	$L__BB6_30;
$L__BB6_29:
	cvt.s64.s32 	%rd353, %r80;
	cvt.u64.u32 	%rd354, %r3;
	sub.s64 	%rd355, %rd354, %rd353;
	shl.b64 	%rd356, %rd355, 2;
	add.s64 	%rd357, %rd6, %rd356;
	st.global.u32 	[%rd357+7168], %r81;
$L__BB6_30:
	or.b32  	%r1997, %r3, 2048;
	setp.lt.s32 	%p392, %r1997, %r64;
	selp.b32 	%r82, 0, %r64, %p392;
	ld.shared.u32 	%r83, [%r66+8192];
	@%p392 bra 	$L__BB6_32;
	cvt.s64.s32 	%rd358, %r82;
	cvt.u64.u32 	%rd359, %r3;
	sub.s64 	%rd360, %rd359, %rd358;
	shl.b64 	%rd361, %rd360, 2;
	add.s64 	%rd362, %rd7, %rd361;
	st.global.u32 	[%rd362+8192], %r83;
	bra.uni 	$L__BB6_33;
$L__BB6_32:
	cvt.s64.s32 	%rd363, %r82;
	cvt.u64.u32 	%rd364, %r3;
	sub.s64 	%rd365, %rd364, %rd363;
	shl.b64 	%rd366, %rd365, 2;
	add.s64 	%rd367, %rd6, %rd366;
	st.global.u32 	[%rd367+8192], %r83;
$L__BB6_33:
	add.s32 	%r1998, %r3, 2304;
	setp.lt.s32 	%p393, %r1998, %r64;
	selp.b32 	%r84, 0, %r64, %p393;
	ld.shared.u32 	%r85, [%r66+9216];
	@%p393 bra 	$L__BB6_35;
	cvt.s64.s32 	%rd368, %r84;
	cvt.u64.u32 	%rd369, %r3;
	sub.s64 	%rd370, %rd369, %rd368;
	shl.b64 	%rd371, %rd370, 2;
	add.s64 	%rd372, %rd7, %rd371;
	st.global.u32 	[%rd372+9216], %r85;
	bra.uni 	$L__BB6_36;
$L__BB6_35:
	cvt.s64.s32 	%rd373, %r84;
	cvt.u64.u32 	%rd374, %r3;
	sub.s64 	%rd375, %rd374, %rd373;
	shl.b64 	%rd376, %rd375, 2;
	add.s64 	%rd377, %rd6, %rd376;
	st.global.u32 	[%rd377+9216], %r85;
$L__BB6_36:
	add.s32 	%r1999, %r3, 2560;
	setp.lt.s32 	%p394, %r1999, %r64;
	selp.b32 	%r86, 0, %r64, %p394;
	ld.shared.u32 	%r87, [%r66+10240];
	@%p394 bra 	$L__BB6_38;
	cvt.s64.s32 	%rd378, %r86;
	cvt.u64.u32 	%rd379, %r3;
	sub.s64 	%rd380, %rd379, %rd378;
	shl.b64 	%rd381, %rd380, 2;
	add.s64 	%rd382, %rd7, %rd381;
	st.global.u32 	[%rd382+10240], %r87;
	bra.uni 	$L__BB6_39;
$L__BB6_38:
	cvt.s64.s32 	%rd383, %r86;
	cvt.u64.u32 	%rd384, %r3;
	sub.s64 	%rd385, %rd384, %rd383;
	shl.b64 	%rd386, %rd385, 2;
	add.s64 	%rd387, %rd6, %rd386;
	st.global.u32 	[%rd387+10240], %r87;
$L__BB6_39:
	add.s32 	%r2000, %r3, 2816;
	setp.lt.s32 	%p395, %r2000, %r64;
	selp.b32 	%r88, 0, %r64, %p395;
	ld.shared.u32 	%r89, [%r66+11264];
	@%p395 bra 	$L__BB6_41;
	cvt.s64.s32 	%rd388, %r88;
	cvt.u64.u32 	%rd389, %r3;
	sub.s64 	%rd390, %rd389, %rd388;
	shl.b64 	%rd391, %rd390, 2;
	add.s64 	%rd392, %rd7, %rd391;
	st.global.u32 	[%rd392+11264], %r89;
	bra.uni 	$L__BB6_42;
$L__BB6_41:
	cvt.s64.s32 	%rd393, %r88;
	cvt.u64.u32 	%rd394, %r3;
	sub.s64 	%rd395, %rd394, %rd393;
	shl.b64 	%rd396, %rd395, 2;
	add.s64 	%rd397, %rd6, %rd396;
	st.global.u32 	[%rd397+11264], %r89;
$L__BB6_42:
	or.b32  	%r2001, %r3, 3072;
	setp.lt.s32 	%p396, %r2001, %r64;
	selp.b32 	%r90, 0, %r64, %p396;
	ld.shared.u32 	%r91, [%r66+12288];
	@%p396 bra 	$L__BB6_44;
	cvt.s64.s32 	%rd398, %r90;
	cvt.u64.u32 	%rd399, %r3;
	sub.s64 	%rd400, %rd399, %rd398;
	shl.b64 	%rd401, %rd400, 2;
	add.s64 	%rd402, %rd7, %rd401;
	st.global.u32 	[%rd402+12288], %r91;
	bra.uni 	$L__BB6_45;
$L__BB6_44:
	cvt.s64.s32 	%rd403, %r90;
	cvt.u64.u32 	%rd404, %r3;
	sub.s64 	%rd405, %rd404, %rd403;
	shl.b64 	%rd406, %rd405, 2;
	add.s64 	%rd407, %rd6, %rd406;
	st.global.u32 	[%rd407+12288], %r91;
$L__BB6_45:
	add.s32 	%r2002, %r3, 3328;
	setp.lt.s32 	%p397, %r2002, %r64;
	selp.b32 	%r92, 0, %r64, %p397;
	ld.shared.u32 	%r93, [%r66+13312];
	@%p397 bra 	$L__BB6_47;
	cvt.s64.s32 	%rd408, %r92;
	cvt.u64.u32 	%rd409, %r3;
	sub.s64 	%rd410, %rd409, %rd408;
	shl.b64 	%rd411, %rd410, 2;
	add.s64 	%rd412, %rd7, %rd411;
	st.global.u32 	[%rd412+13312], %r93;
	bra.uni 	$L__BB6_48;
$L__BB6_47:
	cvt.s64.s32 	%rd413, %r92;
	cvt.u64.u32 	%rd414, %r3;
	sub.s64 	%rd415, %rd414, %rd413;
	shl.b64 	%rd416, %rd415, 2;
	add.s64 	%rd417, %rd6, %rd416;
	st.global.u32 	[%rd417+13312], %r93;
$L__BB6_48:
	add.s32 	%r2003, %r3, 3584;
	setp.lt.s32 	%p398, %r2003, %r64;
	selp.b32 	%r94, 0, %r64, %p398;
	ld.shared.u32 	%r95, [%r66+14336];
	@%p398 bra 	$L__BB6_50;
	cvt.s64.s32 	%rd418, %r94;
	cvt.u64.u32 	%rd419, %r3;
	sub.s64 	%rd420, %rd419, %rd418;
	shl.b64 	%rd421, %rd420, 2;
	add.s64 	%rd422, %rd7, %rd421;
	st.global.u32 	[%rd422+14336], %r95;
	bra.uni 	$L__BB6_51;
$L__BB6_50:
	cvt.s64.s32 	%rd423, %r94;
	cvt.u64.u32 	%rd424, %r3;
	sub.s64 	%rd425, %rd424, %rd423;
	shl.b64 	%rd426, %rd425, 2;
	add.s64 	%rd427, %rd6, %rd426;
	st.global.u32 	[%rd427+14336], %r95;
$L__BB6_51:
	add.s32 	%r2004, %r3, 3840;
	setp.lt.s32 	%p399, %r2004, %r64;
	selp.b32 	%r96, 0, %r64, %p399;
	ld.shared.u32 	%r97, [%r66+15360];
	@%p399 bra 	$L__BB6_53;
	cvt.s64.s32 	%rd428, %r96;
	cvt.u64.u32 	%rd429, %r3;
	sub.s64 	%rd430, %rd429, %rd428;
	shl.b64 	%rd431, %rd430, 2;
	add.s64 	%rd432, %rd7, %rd431;
	st.global.u32 	[%rd432+15360], %r97;
	bra.uni 	$L__BB6_54;
$L__BB6_53:
	cvt.s64.s32 	%rd433, %r96;
	cvt.u64.u32 	%rd434, %r3;
	sub.s64 	%rd435, %rd434, %rd433;
	shl.b64 	%rd436, %rd435, 2;
	add.s64 	%rd437, %rd6, %rd436;
	st.global.u32 	[%rd437+15360], %r97;
$L__BB6_54:
	or.b32  	%r2005, %r3, 4096;
	setp.lt.s32 	%p400, %r2005, %r64;
	selp.b32 	%r98, 0, %r64, %p400;
	ld.shared.u32 	%r99, [%r66+16384];
	@%p400 bra 	$L__BB6_56;
	cvt.s64.s32 	%rd438, %r98;
	cvt.u64.u32 	%rd439, %r3;
	sub.s64 	%rd440, %rd439, %rd438;
	shl.b64 	%rd441, %rd440, 2;
	add.s64 	%rd442, %rd7, %rd441;
	st.global.u32 	[%rd442+16384], %r99;
	bra.uni 	$L__BB6_57;
$L__BB6_56:
	cvt.s64.s32 	%rd443, %r98;
	cvt.u64.u32 	%rd444, %r3;
	sub.s64 	%rd445, %rd444, %rd443;
	shl.b64 	%rd446, %rd445, 2;
	add.s64 	%rd447, %rd6, %rd446;
	st.global.u32 	[%rd447+16384], %r99;
$L__BB6_57:
	add.s32 	%r2006, %r3, 4352;
	setp.lt.s32 	%p401, %r2006, %r64;
	selp.b32 	%r100, 0, %r64, %p401;
	ld.shared.u32 	%r101, [%r66+17408];
	@%p401 bra 	$L__BB6_59;
	cvt.s64.s32 	%rd448, %r100;
	cvt.u64.u32 	%rd449, %r3;
	sub.s64 	%rd450, %rd449, %rd448;
	shl.b64 	%rd451, %rd450, 2;
	add.s64 	%rd452, %rd7, %rd451;
	st.global.u32 	[%rd452+17408], %r101;
	bra.uni 	$L__BB6_60;
$L__BB6_59:
	cvt.s64.s32 	%rd453, %r100;
	cvt.u64.u32 	%rd454, %r3;
	sub.s64 	%rd455, %rd454, %rd453;
	shl.b64 	%rd456, %rd455, 2;
	add.s64 	%rd457, %rd6, %rd456;
	st.global.u32 	[%rd457+17408], %r101;
$L__BB6_60:
	add.s32 	%r2007, %r3, 4608;
	setp.lt.s32 	%p402, %r2007, %r64;
	selp.b32 	%r102, 0, %r64, %p402;
	ld.shared.u32 	%r103, [%r66+18432];
	@%p402 bra 	$L__BB6_62;
	cvt.s64.s32 	%rd458, %r102;
	cvt.u64.u32 	%rd459, %r3;
	sub.s64 	%rd460, %rd459, %rd458;
	shl.b64 	%rd461, %rd460, 2;
	add.s64 	%rd462, %rd7, %rd461;
	st.global.u32 	[%rd462+18432], %r103;
	bra.uni 	$L__BB6_63;
$L__BB6_62:
	cvt.s64.s32 	%rd463, %r102;
	cvt.u64.u32 	%rd464, %r3;
	sub.s64 	%rd465, %rd464, %rd463;
	shl.b64 	%rd466, %rd465, 2;
	add.s64 	%rd467, %rd6, %rd466;
	st.global.u32 	[%rd467+18432], %r103;
$L__BB6_63:
	add.s32 	%r2008, %r3, 4864;
	setp.lt.s32 	%p403, %r2008, %r64;
	selp.b32 	%r104, 0, %r64, %p403;
	ld.shared.u32 	%r105, [%r66+19456];
	@%p403 bra 	$L__BB6_65;
	cvt.s64.s32 	%rd468, %r104;
	cvt.u64.u32 	%rd469, %r3;
	sub.s64 	%rd470, %rd469, %rd468;
	shl.b64 	%rd471, %rd470, 2;
	add.s64 	%rd472, %rd7, %rd471;
	st.global.u32 	[%rd472+19456], %r105;
	bra.uni 	$L__BB6_505;
$L__BB6_65:
	cvt.s64.s32 	%rd473, %r104;
	cvt.u64.u32 	%rd474, %r3;
	sub.s64 	%rd475, %rd474, %rd473;
	shl.b64 	%rd476, %rd475, 2;
	add.s64 	%rd477, %rd6, %rd476;
	st.global.u32 	[%rd477+19456], %r105;
	bra.uni 	$L__BB6_505;
$L__BB6_66:
	cvt.s64.s32 	%rd255, %r2;
	mov.u32 	%r108, %tid.x;
	mul.lo.s32 	%r1345, %r108, 20;
	cvt.u64.u32 	%rd256, %r1345;
	add.s64 	%rd257, %rd256, %rd255;
	shl.b64 	%rd258, %rd257, 2;
	add.s64 	%rd259, %rd2, %rd258;
	ld.global.u32 	%r109, [%rd259];
	ld.global.u32 	%r110, [%rd259+4];
	ld.global.u32 	%r111, [%rd259+8];
	ld.global.u32 	%r112, [%rd259+12];
	ld.global.u32 	%r113, [%rd259+16];
	ld.global.u32 	%r114, [%rd259+20];
	ld.global.u32 	%r115, [%rd259+24];
	ld.global.u32 	%r116, [%rd259+28];
	ld.global.u32 	%r117, [%rd259+32];
	ld.global.u32 	%r118, [%rd259+36];
	ld.global.u32 	%r119, [%rd259+40];
	ld.global.u32 	%r120, [%rd259+44];
	ld.global.u32 	%r121, [%rd259+48];
	ld.global.u32 	%r122, [%rd259+52];
	ld.global.u32 	%r123, [%rd259+56];
	ld.global.u32 	%r124, [%rd259+60];
	ld.global.u32 	%r125, [%rd259+64];
	ld.global.u32 	%r126, [%rd259+68];
	ld.global.u32 	%r127, [%rd259+72];
	ld.global.u32 	%r128, [%rd259+76];
	bar.sync 	0;
	add.s64 	%rd260, %rd5, %rd258;
	ld.global.u32 	%r1346, [%rd260];
	ld.global.u32 	%r1347, [%rd260+4];
	ld.global.u32 	%r1348, [%rd260+8];
	ld.global.u32 	%r1349, [%rd260+12];
	ld.global.u32 	%r1350, [%rd260+16];
	ld.global.u32 	%r1351, [%rd260+20];
	ld.global.u32 	%r1352, [%rd260+24];
	ld.global.u32 	%r1353, [%rd260+28];
	ld.global.u32 	%r1354, [%rd260+32];
	ld.global.u32 	%r1355, [%rd260+36];
	ld.global.u32 	%r1356, [%rd260+40];
	ld.global.u32 	%r1357, [%rd260+44];
	ld.global.u32 	%r1358, [%rd260+48];
	ld.global.u32 	%r1359, [%rd260+52];
	ld.global.u32 	%r1360, [%rd260+56];
	ld.global.u32 	%r1361, [%rd260+60];
	ld.global.u32 	%r1362, [%rd260+64];
	ld.global.u32 	%r1363, [%rd260+68];
	ld.global.u32 	%r1364, [%rd260+72];
	ld.global.u32 	%r1365, [%rd260+76];
	and.b32  	%r129, %r1346, 1;
	xor.b32  	%r130, %r129, 1;
	and.b32  	%r131, %r1347, 1;
	xor.b32  	%r1366, %r131, 1;
	and.b32  	%r132, %r1348, 1;
	xor.b32  	%r1367, %r132, 1;
	and.b32  	%r133, %r1349, 1;
	xor.b32  	%r1368, %r133, 1;
	and.b32  	%r134, %r1350, 1;
	xor.b32  	%r1369, %r134, 1;
	and.b32  	%r135, %r1351, 1;
	xor.b32  	%r1370, %r135, 1;
	and.b32  	%r136, %r1352, 1;
	xor.b32  	%r1371, %r136, 1;
	and.b32  	%r137, %r1353, 1;
	xor.b32  	%r1372, %r137, 1;
	and.b32  	%r138, %r1354, 1;
	xor.b32  	%r1373, %r138, 1;
	and.b32  	%r139, %r1355, 1;
	xor.b32  	%r1374, %r139, 1;
	and.b32  	%r140, %r1356, 1;
	xor.b32  	%r1375, %r140, 1;
	and.b32  	%r141, %r1357, 1;
	xor.b32  	%r1376, %r141, 1;
	and.b32  	%r142, %r1358, 1;
	xor.b32  	%r1377, %r142, 1;
	and.b32  	%r143, %r1359, 1;
	xor.b32  	%r1378, %r143, 1;
	and.b32  	%r144, %r1360, 1;
	xor.b32  	%r1379, %r144, 1;
	and.b32  	%r145, %r1361, 1;
	xor.b32  	%r1380, %r145, 1;
	and.b32  	%r146, %r1362, 1;
	xor.b32  	%r1381, %r146, 1;
	and.b32  	%r147, %r1363, 1;
	xor.b32  	%r148, %r147, 1;
	and.b32  	%r149, %r1364, 1;
	xor.b32  	%r150, %r149, 1;
	and.b32  	%r151, %r1365, 1;
	xor.b32  	%r1382, %r151, 1;
	bar.sync 	0;
	add.s32 	%r152, %r1366, %r130;
	add.s32 	%r1383, %r1367, %r152;
	add.s32 	%r153, %r1368, %r1383;
	add.s32 	%r1384, %r1369, %r153;
	add.s32 	%r1385, %r1370, %r1384;
	add.s32 	%r1386, %r1371, %r1385;
	add.s32 	%r1387, %r1372, %r1386;
	add.s32 	%r1388, %r1373, %r1387;
	add.s32 	%r1389, %r1374, %r1388;
	add.s32 	%r1390, %r1375, %r1389;
	add.s32 	%r1391, %r1376, %r1390;
	add.s32 	%r1392, %r1377, %r1391;
	add.s32 	%r1393, %r1378, %r1392;
	add.s32 	%r1394, %r1379, %r1393;
	add.s32 	%r1395, %r1380, %r1394;
	add.s32 	%r1396, %r1381, %r1395;
	add.s32 	%r1397, %r148, %r1396;
	add.s32 	%r1398, %r150, %r1397;
	add.s32 	%r1316, %r1382, %r1398;
	// begin inline asm
	mov.u32 %r1311, %laneid;
	// end inline asm
	mov.b32 	%r1314, 1;
	mov.b32 	%r1339, 0;
	mov.b32 	%r1341, -1;
	// begin inline asm
	{  .reg .s32 r0;  .reg .pred p;  shfl.sync.up.b32 r0|p, %r1316, %r1314, %r1339, %r1341;  @p add.s32 r0, r0, %r1316;  mov.s32 %r1312, r0;}
	// end inline asm
	mov.b32 	%r1320, 2;
	// begin inline asm
	{  .reg .s32 r0;  .reg .pred p;  shfl.sync.up.b32 r0|p, %r1312, %r1320, %r1339, %r1341;  @p add.s32 r0, r0, %r1312;  mov.s32 %r1318, r0;}
	// end inline asm
	mov.b32 	%r1326, 4;
	// begin inline asm
	{  .reg .s32 r0;  .reg .pred p;  shfl.sync.up.b32 r0|p, %r1318, %r1326, %r1339, %r1341;  @p add.s32 r0, r0, %r1318;  mov.s32 %r1324, r0;}
	// end inline asm
	mov.b32 	%r1332, 8;
	// begin inline asm
	{  .reg .s32 r0;  .reg .pred p;  shfl.sync.up.b32 r0|p, %r1324, %r1332, %r1339, %r1341;  @p add.s32 r0, r0, %r1324;  mov.s32 %r1330, r0;}
	// end inline asm
	mov.b32 	%r1338, 16;
	// begin inline asm
	{  .reg .s32 r0;  .reg .pred p;  shfl.sync.up.b32 r0|p, %r1330, %r1338, %r1339, %r1341;  @p add.s32 r0, r0, %r1330;  mov.s32 %r1336, r0;}
	// end inline asm
	setp.ne.s32 	%p274, %r1311, 31;
	@%p274 bra 	$L__BB6_68;
	shr.u32 	%r1399, %r108, 3;
	and.b32  	%r1400, %r1399, 124;
	mov.u32 	%r1401, _ZZN3cub18CUB_300001_SM_10006detail6select23DeviceSelectSweepKernelINS2_10policy_hubIiiiLb1ELNS0_10SelectImplE2EE10Policy1000EN6thrust24THRUST_300001_SM_1000_NS6detail15normal_iteratorINS9_10device_ptrIiEEEESE_NS2_27partition_distinct_output_tISE_SE_EEPiNS0_13ScanTileStateIiLb1EEE7is_evenIiENS0_8NullTypeEiNS2_19streaming_context_tIiLb0EEELS5_2EEEvT0_T1_T2_T3_T4_T5_T6_T7_iT8_NS1_7vsmem_tEE19static_temp_storage;
	add.s32 	%r1402, %r1401, %r1400;
	st.shared.u32 	[%r1402], %r1336;
$L__BB6_68:
	sub.s32 	%r1403, %r1336, %r1316;
	bar.sync 	0;
	ld.shared.v4.u32 	{%r1404, %r1405, %r1406, %r1407}, [_ZZN3cub18CUB_300001_SM_10006detail6select23DeviceSelectSweepKernelINS2_10policy_hubIiiiLb1ELNS0_10SelectImplE2EE10Policy1000EN6thrust24THRUST_300001_SM_1000_NS6detail15normal_iteratorINS9_10device_ptrIiEEEESE_NS2_27partition_distinct_output_tISE_SE_EEPiNS0_13ScanTileStateIiLb1EEE7is_evenIiENS0_8NullTypeEiNS2_19streaming_context_tIiLb0EEELS5_2EEEvT0_T1_T2_T3_T4_T5_T6_T7_iT8_NS1_7vsmem_tEE19static_temp_storage];
	shr.u32 	%r1408, %r108, 5;
	add.s32 	%r1409, %r1405, %r1404;
	setp.eq.s32 	%p275, %r1408, 2;
	selp.b32 	%r1410, %r1409, %r1404, %p275;
	add.s32 	%r1411, %r1409, %r1406;
	setp.eq.s32 	%p276, %r1408, 3;
	selp.b32 	%r1412, %r1411, %r1410, %p276;
	add.s32 	%r1413, %r1411, %r1407;
	setp.eq.s32 	%p277, %r1408, 4;
	selp.b32 	%r1414, %r1413, %r1412, %p277;
	ld.shared.v4.u32 	{%r1415, %r1416, %r1417, %r1418}, [_ZZN3cub18CUB_300001_SM_10006detail6select23DeviceSelectSweepKernelINS2_10policy_hubIiiiLb1ELNS0_10SelectImplE2EE10Policy1000EN6thrust24THRUST_300001_SM_1000_NS6detail15normal_iteratorINS9_10device_ptrIiEEEESE_NS2_27partition_distinct_output_tISE_SE_EEPiNS0_13ScanTileStateIiLb1EEE7is_evenIiENS0_8NullTypeEiNS2_19streaming_context_tIiLb0EEELS5_2EEEvT0_T1_T2_T3_T4_T5_T6_T7_iT8_NS1_7vsmem_tEE19static_temp_storage+16];
	add.s32 	%r1419, %r1413, %r1415;
	setp.eq.s32 	%p278, %r1408, 5;
	selp.b32 	%r1420, %r1419, %r1414, %p278;
	add.s32 	%r1421, %r1419, %r1416;
	setp.eq.s32 	%p279, %r1408, 6;
	selp.b32 	%r1422, %r1421, %r1420, %p279;
	add.s32 	%r1423, %r1421, %r1417;
	setp.eq.s32 	%p280, %r1408, 7;
	selp.b32 	%r1424, %r1423, %r1422, %p280;
	add.s32 	%r157, %r1423, %r1418;
	setp.gt.u32 	%p281, %r108, 31;
	setp.lt.u32 	%p282, %r108, 32;
	setp.eq.s32 	%p283, %r1311, 0;
	selp.b32 	%r1425, 0, %r1403, %p283;
	add.s32 	%r2016, %r1424, %r1425;
	selp.b32 	%r159, %r1403, %r2016, %p282;
	@%p281 bra 	$L__BB6_93;
	setp.ne.s32 	%p284, %r108, 0;
	mul.wide.s32 	%rd261, %r1, 8;
	add.s64 	%rd8, %rd1, %rd261;
	@%p284 bra 	$L__BB6_71;
	st.shared.u32 	[_ZZN3cub18CUB_300001_SM_10006detail6select23DeviceSelectSweepKernelINS2_10policy_hubIiiiLb1ELNS0_10SelectImplE2EE10Policy1000EN6thrust24THRUST_300001_SM_1000_NS6detail15normal_iteratorINS9_10device_ptrIiEEEESE_NS2_27partition_distinct_output_tISE_SE_EEPiNS0_13ScanTileStateIiLb1EEE7is_evenIiENS0_8NullTypeEiNS2_19streaming_context_tIiLb0EEELS5_2EEEvT0_T1_T2_T3_T4_T5_T6_T7_iT8_NS1_7vsmem_tEE19static_temp_storage+76], %r157;
	add.s64 	%rd262, %rd8, 256;
	mov.b32 	%r1426, 100;
	// begin inline asm
	st.relaxed.gpu.v2.u32 [%rd262], {%r1426, %r157};
	// end inline asm
$L__BB6_71:
	not.b32 	%r1428, %r108;
	add.s32 	%r2013, %r1, %r1428;
	mov.u32 	%r161, %nctaid.x;
	setp.gt.u32 	%p285, %r161, 499;
	@%p285 bra 	$L__BB6_73;
	membar.cta;
	bra.uni 	$L__BB6_74;
$L__BB6_73:
	mov.b32 	%r1429, 1165;
	// begin inline asm
	nanosleep.u32 %r1429;
	// end inline asm
$L__BB6_74:
	mul.wide.s32 	%rd264, %r2013, 8;
	add.s64 	%rd265, %rd1, %rd264;
	add.s64 	%rd263, %rd265, 256;
	// begin inline asm
	ld.relaxed.gpu.v2.u32 {%r2014, %r2010}, [%rd263];
	// end inline asm
$L__BB6_75:
	setp.eq.s32 	%p286, %r2014, 99;
	mov.b32 	%r1432, -1;
	vote.sync.any.pred 	%p287, %p286, %r1432;
	not.pred 	%p288, %p287;
	@%p288 bra 	$L__BB6_80;
	setp.gt.u32 	%p353, %r161, 499;
	@%p353 bra 	$L__BB6_78;
	membar.cta;
	bra.uni 	$L__BB6_79;
$L__BB6_78:
	mov.b32 	%r1724, 72;
	// begin inline asm
	nanosleep.u32 %r1724;
	// end inline asm
$L__BB6_79:
	// begin inline asm
	ld.relaxed.gpu.v2.u32 {%r2014, %r2010}, [%rd263];
	// end inline asm
	bra.uni 	$L__BB6_75;
$L__BB6_80:
	setp.eq.s32 	%p289, %r2014, 101;
	mov.b32 	%r1459, -1;
	vote.sync.ballot.b32 	%r1460, %p289, %r1459;
	// begin inline asm
	mov.u32 %r1434, %lanemask_ge;
	// end inline asm
	and.b32  	%r1461, %r1460, %r1434;
	or.b32  	%r1462, %r1461, -2147483648;
	add.s32 	%r1463, %r1462, -1;
	not.b32 	%r1464, %r1462;
	and.b32  	%r1465, %r1464, %r1463;
	popc.b32 	%r1438, %r1465;
	mov.b32 	%r1437, 1;
	// begin inline asm
	shfl.sync.down.b32 %r1435, %r2010, %r1437, %r1438, %r1459;
	// end inline asm
	setp.lt.s32 	%p291, %r1311, %r1438;
	selp.b32 	%r1466, %r1435, 0, %p291;
	add.s32 	%r1441, %r1466, %r2010;
	mov.b32 	%r1442, 2;
	// begin inline asm
	shfl.sync.down.b32 %r1440, %r1441, %r1442, %r1438, %r1459;
	// end inline asm
	add.s32 	%r171, %r1311, 2;
	setp.gt.s32 	%p292, %r171, %r1438;
	selp.b32 	%r1467, 0, %r1440, %p292;
	add.s32 	%r1446, %r1441, %r1467;
	mov.b32 	%r1447, 4;
	// begin inline asm
	shfl.sync.down.b32 %r1445, %r1446, %r1447, %r1438, %r1459;
	// end inline asm
	add.s32 	%r172, %r1311, 4;
	setp.gt.s32 	%p293, %r172, %r1438;
	selp.b32 	%r1468, 0, %r1445, %p293;
	add.s32 	%r1451, %r1446, %r1468;
	mov.b32 	%r1452, 8;
	// begin inline asm
	shfl.sync.down.b32 %r1450, %r1451, %r1452, %r1438, %r1459;
	// end inline asm
	add.s32 	%r173, %r1311, 8;
	setp.gt.s32 	%p294, %r173, %r1438;
	selp.b32 	%r1469, 0, %r1450, %p294;
	add.s32 	%r1456, %r1451, %r1469;
	mov.b32 	%r1457, 16;
	// begin inline asm
	shfl.sync.down.b32 %r1455, %r1456, %r1457, %r1438, %r1459;
	// end inline asm
	add.s32 	%r174, %r1311, 16;
	setp.gt.s32 	%p295, %r174, %r1438;
	selp.b32 	%r1470, 0, %r1455, %p295;
	add.s32 	%r2011, %r1456, %r1470;
	add.s64 	%rd10, %rd1, 256;
$L__BB6_81:
	setp.ne.s32 	%p296, %r2014, 101;
	mov.b32 	%r1471, -1;
	vote.sync.all.pred 	%p297, %p296, %r1471;
	not.pred 	%p298, %p297;
	@%p298 bra 	$L__BB6_89;
	mul.wide.s32 	%rd276, %r2013, 8;
	add.s64 	%rd277, %rd10, %rd276;
	add.s64 	%rd275, %rd277, -256;
	// begin inline asm
	ld.relaxed.gpu.v2.u32 {%r2014, %r2015}, [%rd275];
	// end inline asm
$L__BB6_83:
	setp.eq.s32 	%p342, %r2014, 99;
	mov.b32 	%r1682, -1;
	vote.sync.any.pred 	%p343, %p342, %r1682;
	not.pred 	%p344, %p343;
	@%p344 bra 	$L__BB6_88;
	setp.gt.u32 	%p352, %r161, 499;
	@%p352 bra 	$L__BB6_86;
	membar.cta;
	bra.uni 	$L__BB6_87;
$L__BB6_86:
	mov.b32 	%r1721, 72;
	// begin inline asm
	nanosleep.u32 %r1721;
	// end inline asm
$L__BB6_87:
	// begin inline asm
	ld.relaxed.gpu.v2.u32 {%r2014, %r2015}, [%rd275];
	// end inline asm
	bra.uni 	$L__BB6_83;
$L__BB6_88:
	setp.eq.s32 	%p345, %r2014, 101;
	mov.b32 	%r1708, -1;
	vote.sync.ballot.b32 	%r1709, %p345, %r1708;
	and.b32  	%r1710, %r1709, %r1434;
	or.b32  	%r1711, %r1710, -2147483648;
	add.s32 	%r1712, %r1711, -1;
	not.b32 	%r1713, %r1711;
	and.b32  	%r1714, %r1713, %r1712;
	popc.b32 	%r1687, %r1714;
	mov.b32 	%r1686, 1;
	// begin inline asm
	shfl.sync.down.b32 %r1684, %r2015, %r1686, %r1687, %r1708;
	// end inline asm
	setp.lt.s32 	%p347, %r1311, %r1687;
	selp.b32 	%r1715, %r1684, 0, %p347;
	add.s32 	%r1690, %r1715, %r2015;
	mov.b32 	%r1691, 2;
	// begin inline asm
	shfl.sync.down.b32 %r1689, %r1690, %r1691, %r1687, %r1708;
	// end inline asm
	setp.gt.s32 	%p348, %r171, %r1687;
	selp.b32 	%r1716, 0, %r1689, %p348;
	add.s32 	%r1695, %r1690, %r1716;
	mov.b32 	%r1696, 4;
	// begin inline asm
	shfl.sync.down.b32 %r1694, %r1695, %r1696, %r1687, %r1708;
	// end inline asm
	setp.gt.s32 	%p349, %r172, %r1687;
	selp.b32 	%r1717, 0, %r1694, %p349;
	add.s32 	%r1700, %r1695, %r1717;
	mov.b32 	%r1701, 8;
	// begin inline asm
	shfl.sync.down.b32 %r1699, %r1700, %r1701, %r1687, %r1708;
	// end inline asm
	setp.gt.s32 	%p350, %r173, %r1687;
	selp.b32 	%r1718, 0, %r1699, %p350;
	add.s32 	%r1705, %r1700, %r1718;
	mov.b32 	%r1706, 16;
	// begin inline asm
	shfl.sync.down.b32 %r1704, %r1705, %r1706, %r1687, %r1708;
	// end inline asm
	setp.gt.s32 	%p351, %r174, %r1687;
	selp.b32 	%r1719, 0, %r1704, %p351;
	add.s32 	%r1720, %r1719, %r2011;
	add.s32 	%r2011, %r1720, %r1705;
	add.s32 	%r2013, %r2013, -32;
	bra.uni 	$L__BB6_81;
$L__BB6_89:
	setp.ne.s32 	%p299, %r108, 0;
	@%p299 bra 	$L__BB6_91;
	add.s32 	%r1474, %r2011, %r157;
	add.s64 	%rd266, %rd8, 256;
	mov.b32 	%r1473, 101;
	// begin inline asm
	st.relaxed.gpu.v2.u32 [%rd266], {%r1473, %r1474};
	// end inline asm
	st.shared.u32 	[_ZZN3cub18CUB_300001_SM_10006detail6select23DeviceSelectSweepKernelINS2_10policy_hubIiiiLb1ELNS0_10SelectImplE2EE10Policy1000EN6thrust24THRUST_300001_SM_1000_NS6detail15normal_iteratorINS9_10device_ptrIiEEEESE_NS2_27partition_distinct_output_tISE_SE_EEPiNS0_13ScanTileStateIiLb1EEE7is_evenIiENS0_8NullTypeEiNS2_19streaming_context_tIiLb0EEELS5_2EEEvT0_T1_T2_T3_T4_T5_T6_T7_iT8_NS1_7vsmem_tEE19static_temp_storage+68], %r2011;
	st.shared.u32 	[_ZZN3cub18CUB_300001_SM_10006detail6select23DeviceSelectSweepKernelINS2_10policy_hubIiiiLb1ELNS0_10SelectImplE2EE10Policy1000EN6thrust24THRUST_300001_SM_1000_NS6detail15normal_iteratorINS9_10device_ptrIiEEEESE_NS2_27partition_distinct_output_tISE_SE_EEPiNS0_13ScanTileStateIiLb1EEE7is_evenIiENS0_8NullTypeEiNS2_19streaming_context_tIiLb0EEELS5_2EEEvT0_T1_T2_T3_T4_T5_T6_T7_iT8_NS1_7vsmem_tEE19static_temp_storage+72], %r1474;
$L__BB6_91:
	setp.ne.s32 	%p300, %r1311, 0;
	mov.u32 	%r2016, %r159;
	@%p300 bra 	$L__BB6_93;
	st.shared.u32 	[_ZZN3cub18CUB_300001_SM_10006detail6select23DeviceSelectSweepKernelINS2_10policy_hubIiiiLb1ELNS0_10SelectImplE2EE10Policy1000EN6thrust24THRUST_300001_SM_1000_NS6detail15normal_iteratorINS9_10device_ptrIiEEEESE_NS2_27partition_distinct_output_tISE_SE_EEPiNS0_13ScanTileStateIiLb1EEE7is_evenIiENS0_8NullTypeEiNS2_19streaming_context_tIiLb0EEELS5_2EEEvT0_T1_T2_T3_T4_T5_T6_T7_iT8_NS1_7vsmem_tEE19static_temp_storage+40], %r2011;
	mov.u32 	%r2016, %r2011;
$L__BB6_93:
	cvta.to.global.u64 	%rd12, %rd27;
	bar.sync 	0;
	setp.eq.s32 	%p301, %r108, 0;
	mov.u32 	%r1475, _ZZN3cub18CUB_300001_SM_10006detail6select23DeviceSelectSweepKernelINS2_10policy_hubIiiiLb1ELNS0_10SelectImplE2EE10Policy1000EN6thrust24THRUST_300001_SM_1000_NS6detail15normal_iteratorINS9_10device_ptrIiEEEESE_NS2_27partition_distinct_output_tISE_SE_EEPiNS0_13ScanTileStateIiLb1EEE7is_evenIiENS0_8NullTypeEiNS2_19streaming_context_tIiLb0EEELS5_2EEEvT0_T1_T2_T3_T4_T5_T6_T7_iT8_NS1_7vsmem_tEE19static_temp_storage;
	ld.shared.u32 	%r1476, [_ZZN3cub18CUB_300001_SM_10006detail6select23DeviceSelectSweepKernelINS2_10policy_hubIiiiLb1ELNS0_10SelectImplE2EE10Policy1000EN6thrust24THRUST_300001_SM_1000_NS6detail15normal_iteratorINS9_10device_ptrIiEEEESE_NS2_27partition_distinct_output_tISE_SE_EEPiNS0_13ScanTileStateIiLb1EEE7is_evenIiENS0_8NullTypeEiNS2_19streaming_context_tIiLb0EEELS5_2EEEvT0_T1_T2_T3_T4_T5_T6_T7_iT8_NS1_7vsmem_tEE19static_temp_storage+40];
	selp.b32 	%r1477, 0, %r1476, %p301;
	add.s32 	%r1478, %r1477, %r2016;
	add.s32 	%r1479, %r1478, %r130;
	add.s32 	%r1480, %r152, %r1478;
	xor.b32  	%r1481, %r132, 1;
	add.s32 	%r1482, %r1480, %r1481;
	add.s32 	%r1483, %r153, %r1478;
	xor.b32  	%r1484, %r134, 1;
	add.s32 	%r1485, %r1483, %r1484;
	xor.b32  	%r1486, %r135, 1;
	add.s32 	%r1487, %r1485, %r1486;
	xor.b32  	%r1488, %r136, 1;
	add.s32 	%r1489, %r1487, %r1488;
	xor.b32  	%r1490, %r137, 1;
	add.s32 	%r1491, %r1489, %r1490;
	xor.b32  	%r1492, %r138, 1;
	add.s32 	%r1493, %r1491, %r1492;
	xor.b32  	%r1494, %r139, 1;
	add.s32 	%r1495, %r1493, %r1494;
	xor.b32  	%r1496, %r140, 1;
	add.s32 	%r1497, %r1495, %r1496;
	xor.b32  	%r1498, %r141, 1;
	add.s32 	%r1499, %r1497, %r1498;
	xor.b32  	%r1500, %r142, 1;
	add.s32 	%r1501, %r1499, %r1500;
	xor.b32  	%r1502, %r143, 1;
	add.s32 	%r1503, %r1501, %r1502;
	xor.b32  	%r1504, %r144, 1;
	add.s32 	%r1505, %r1503, %r1504;
	xor.b32  	%r1506, %r145, 1;
	add.s32 	%r1507, %r1505, %r1506;
	xor.b32  	%r1508, %r146, 1;
	add.s32 	%r1509, %r1507, %r1508;
	add.s32 	%r1510, %r1509, %r148;
	add.s32 	%r1511, %r1510, %r150;
	ld.shared.u32 	%r1512, [_ZZN3cub18CUB_300001_SM_10006detail6select23DeviceSelectSweepKernelINS2_10policy_hubIiiiLb1ELNS0_10SelectImplE2EE10Policy1000EN6thrust24THRUST_300001_SM_1000_NS6detail15normal_iteratorINS9_10device_ptrIiEEEESE_NS2_27partition_distinct_output_tISE_SE_EEPiNS0_13ScanTileStateIiLb1EEE7is_evenIiENS0_8NullTypeEiNS2_19streaming_context_tIiLb0EEELS5_2EEEvT0_T1_T2_T3_T4_T5_T6_T7_iT8_NS1_7vsmem_tEE19static_temp_storage+76];
	ld.shared.u32 	%r1513, [_ZZN3cub18CUB_300001_SM_10006detail6select23DeviceSelectSweepKernelINS2_10policy_hubIiiiLb1ELNS0_10SelectImplE2EE10Policy1000EN6thrust24THRUST_300001_SM_1000_NS6detail15normal_iteratorINS9_10device_ptrIiEEEESE_NS2_27partition_distinct_output_tISE_SE_EEPiNS0_13ScanTileStateIiLb1EEE7is_evenIiENS0_8NullTypeEiNS2_19streaming_context_tIiLb0EEELS5_2EEEvT0_T1_T2_T3_T4_T5_T6_T7_iT8_NS1_7vsmem_tEE19static_temp_storage+68];
	sub.s32 	%r190, %r2, %r1513;
	bar.sync 	0;
	sub.s32 	%r191, 5120, %r1512;
	add.s32 	%r1514, %r1512, %r1513;
	sub.s32 	%r1515, %r1478, %r1513;
	mul.lo.s32 	%r1516, %r108, 20;
	sub.s32 	%r1517, %r1516, %r1515;
	setp.eq.s32 	%p302, %r129, 0;
	add.s32 	%r1518, %r1515, %r191;
	selp.b32 	%r1519, %r1518, %r1517, %p302;
	shl.b32 	%r1520, %r1519, 2;
	add.s32 	%r1521, %r1475, %r1520;
	st.shared.u32 	[%r1521], %r109;
	sub.s32 	%r1522, %r1513, %r1479;
	add.s32 	%r1523, %r1516, %r1522;
	add.s32 	%r1524, %r1523, 1;
	setp.eq.s32 	%p303, %r131, 0;
	add.s32 	%r1525, %r1518, %r130;
	selp.b32 	%r1526, %r1525, %r1524, %p303;
	shl.b32 	%r1527, %r1526, 2;
	add.s32 	%r1528, %r1475, %r1527;
	st.shared.u32 	[%r1528], %r110;
	sub.s32 	%r1529, %r1513, %r1480;
	add.s32 	%r1530, %r1516, %r1529;
	add.s32 	%r1531, %r1530, 2;
	setp.eq.s32 	%p304, %r132, 0;
	xor.b32  	%r1532, %r131, 1;
	add.s32 	%r1533, %r1525, %r1532;
	selp.b32 	%r1534, %r1533, %r1531, %p304;
	shl.b32 	%r1535, %r1534, 2;
	add.s32 	%r1536, %r1475, %r1535;
	st.shared.u32 	[%r1536], %r111;
	sub.s32 	%r1537, %r1513, %r1482;
	add.s32 	%r1538, %r1516, %r1537;
	add.s32 	%r1539, %r1538, 3;
	setp.eq.s32 	%p305, %r133, 0;
	add.s32 	%r1540, %r1533, %r1481;
	selp.b32 	%r1541, %r1540, %r1539, %p305;
	shl.b32 	%r1542, %r1541, 2;
	add.s32 	%r1543, %r1475, %r1542;
	st.shared.u32 	[%r1543], %r112;
	sub.s32 	%r1544, %r1513, %r1483;
	add.s32 	%r1545, %r1516, %r1544;
	add.s32 	%r1546, %r1545, 4;
	setp.eq.s32 	%p306, %r134, 0;
	xor.b32  	%r1547, %r133, 1;
	add.s32 	%r1548, %r1540, %r1547;
	selp.b32 	%r1549, %r1548, %r1546, %p306;
	shl.b32 	%r1550, %r1549, 2;
	add.s32 	%r1551, %r1475, %r1550;
	st.shared.u32 	[%r1551], %r113;
	sub.s32 	%r1552, %r1513, %r1485;
	add.s32 	%r1553, %r1516, %r1552;
	add.s32 	%r1554, %r1553, 5;
	setp.eq.s32 	%p307, %r135, 0;
	add.s32 	%r1555, %r1548, %r1484;
	selp.b32 	%r1556, %r1555, %r1554, %p307;
	shl.b32 	%r1557, %r1556, 2;
	add.s32 	%r1558, %r1475, %r1557;
	st.shared.u32 	[%r1558], %r114;
	sub.s32 	%r1559, %r1513, %r1487;
	add.s32 	%r1560, %r1516, %r1559;
	add.s32 	%r1561, %r1560, 6;
	setp.eq.s32 	%p308, %r136, 0;
	add.s32 	%r1562, %r1555, %r1486;
	selp.b32 	%r1563, %r1562, %r1561, %p308;
	shl.b32 	%r1564, %r1563, 2;
	add.s32 	%r1565, %r1475, %r1564;
	st.shared.u32 	[%r1565], %r115;
	sub.s32 	%r1566, %r1513, %r1489;
	add.s32 	%r1567, %r1516, %r1566;
	add.s32 	%r1568, %r1567, 7;
	setp.eq.s32 	%p309, %r137, 0;
	add.s32 	%r1569, %r1562, %r1488;
	selp.b32 	%r1570, %r1569, %r1568, %p309;
	shl.b32 	%r1571, %r1570, 2;
	add.s32 	%r1572, %r1475, %r1571;
	st.shared.u32 	[%r1572], %r116;
	sub.s32 	%r1573, %r1513, %r1491;
	add.s32 	%r1574, %r1516, %r1573;
	add.s32 	%r1575, %r1574, 8;
	setp.eq.s32 	%p310, %r138, 0;
	add.s32 	%r1576, %r1569, %r1490;
	selp.b32 	%r1577, %r1576, %r1575, %p310;
	shl.b32 	%r1578, %r1577, 2;
	add.s32 	%r1579, %r1475, %r1578;
	st.shared.u32 	[%r1579], %r117;
	sub.s32 	%r1580, %r1513, %r1493;
	add.s32 	%r1581, %r1516, %r1580;
	add.s32 	%r1582, %r1581, 9;
	setp.eq.s32 	%p311, %r139, 0;
	add.s32 	%r1583, %r1576, %r1492;
	selp.b32 	%r1584, %r1583, %r1582, %p311;
	shl.b32 	%r1585, %r1584, 2;
	add.s32 	%r1586, %r1475, %r1585;
	st.shared.u32 	[%r1586], %r118;
	sub.s32 	%r1587, %r1513, %r1495;
	add.s32 	%r1588, %r1516, %r1587;
	add.s32 	%r1589, %r1588, 10;
	setp.eq.s32 	%p312, %r140, 0;
	add.s32 	%r1590, %r1583, %r1494;
	selp.b32 	%r1591, %r1590, %r1589, %p312;
	shl.b32 	%r1592, %r1591, 2;
	add.s32 	%r1593, %r1475, %r1592;
	st.shared.u32 	[%r1593], %r119;
	sub.s32 	%r1594, %r1513, %r1497;
	add.s32 	%r1595, %r1516, %r1594;
	add.s32 	%r1596, %r1595, 11;
	setp.eq.s32 	%p313, %r141, 0;
	add.s32 	%r1597, %r1590, %r1496;
	selp.b32 	%r1598, %r1597, %r1596, %p313;
	shl.b32 	%r1599, %r1598, 2;
	add.s32 	%r1600, %r1475, %r1599;
	st.shared.u32 	[%r1600], %r120;
	sub.s32 	%r1601, %r1513, %r1499;
	add.s32 	%r1602, %r1516, %r1601;
	add.s32 	%r1603, %r1602, 12;
	setp.eq.s32 	%p314, %r142, 0;
	add.s32 	%r1604, %r1597, %r1498;
	selp.b32 	%r1605, %r1604, %r1603, %p314;
	shl.b32 	%r1606, %r1605, 2;
	add.s32 	%r1607, %r1475, %r1606;
	st.shared.u32 	[%r1607], %r121;
	sub.s32 	%r1608, %r1513, %r1501;
	add.s32 	%r1609, %r1516, %r1608;
	add.s32 	%r1610, %r1609, 13;
	setp.eq.s32 	%p315, %r143, 0;
	add.s32 	%r1611, %r1604, %r1500;
	selp.b32 	%r1612, %r1611, %r1610, %p315;
	shl.b32 	%r1613, %r1612, 2;
	add.s32 	%r1614, %r1475, %r1613;
	st.shared.u32 	[%r1614], %r122;
	sub.s32 	%r1615, %r1513, %r1503;
	add.s32 	%r1616, %r1516, %r1615;
	add.s32 	%r1617, %r1616, 14;
	setp.eq.s32 	%p316, %r144, 0;
	add.s32 	%r1618, %r1611, %r1502;
	selp.b32 	%r1619, %r1618, %r1617, %p316;
	shl.b32 	%r1620, %r1619, 2;
	add.s32 	%r1621, %r1475, %r1620;
	st.shared.u32 	[%r1621], %r123;
	sub.s32 	%r1622, %r1513, %r1505;
	add.s32 	%r1623, %r1516, %r1622;
	add.s32 	%r1624, %r1623, 15;
	setp.eq.s32 	%p317, %r145, 0;
	add.s32 	%r1625, %r1618, %r1504;
	selp.b32 	%r1626, %r1625, %r1624, %p317;
	shl.b32 	%r1627, %r1626, 2;
	add.s32 	%r1628, %r1475, %r1627;
	st.shared.u32 	[%r1628], %r124;
	sub.s32 	%r1629, %r1513, %r1507;
	add.s32 	%r1630, %r1516, %r1629;
	add.s32 	%r1631, %r1630, 16;
	setp.eq.s32 	%p318, %r146, 0;
	add.s32 	%r1632, %r1625, %r1506;
	selp.b32 	%r1633, %r1632, %r1631, %p318;
	shl.b32 	%r1634, %r1633, 2;
	add.s32 	%r1635, %r1475, %r1634;
	st.shared.u32 	[%r1635], %r125;
	sub.s32 	%r1636, %r1513, %r1509;
	add.s32 	%r1637, %r1516, %r1636;
	add.s32 	%r1638, %r1637, 17;
	setp.eq.s32 	%p319, %r147, 0;
	add.s32 	%r1639, %r1632, %r1508;
	selp.b32 	%r1640, %r1639, %r1638, %p319;
	shl.b32 	%r1641, %r1640, 2;
	add.s32 	%r1642, %r1475, %r1641;
	st.shared.u32 	[%r1642], %r126;
	sub.s32 	%r1643, %r1513, %r1510;
	add.s32 	%r1644, %r1516, %r1643;
	add.s32 	%r1645, %r1644, 18;
	setp.eq.s32 	%p320, %r149, 0;
	add.s32 	%r1646, %r1639, %r148;
	selp.b32 	%r1647, %r1646, %r1645, %p320;
	shl.b32 	%r1648, %r1647, 2;
	add.s32 	%r1649, %r1475, %r1648;
	st.shared.u32 	[%r1649], %r127;
	sub.s32 	%r1650, %r1513, %r1511;
	add.s32 	%r1651, %r1516, %r1650;
	add.s32 	%r1652, %r1651, 19;
	setp.eq.s32 	%p321, %r151, 0;
	add.s32 	%r1653, %r1646, %r150;
	selp.b32 	%r1654, %r1653, %r1652, %p321;
	shl.b32 	%r1655, %r1654, 2;
	add.s32 	%r1656, %r1475, %r1655;
	st.shared.u32 	[%r1656], %r128;
	bar.sync 	0;
	add.s32 	%r1657, %r1514, %r108;
	setp.lt.s32 	%p322, %r108, %r191;
	add.s32 	%r1658, %r1657, -5120;
	shl.b32 	%r1659, %r108, 2;
	add.s32 	%r192, %r1475, %r1659;
	ld.shared.u32 	%r193, [%r192];
	cvta.to.global.u64 	%rd267, %rd26;
	mul.wide.s32 	%rd268, %r1658, 4;
	add.s64 	%rd13, %rd267, %rd268;
	@%p322 bra 	$L__BB6_95;
	st.global.u32 	[%rd13], %r193;
	bra.uni 	$L__BB6_96;
$L__BB6_95:
	add.s32 	%r1660, %r190, %r108;
	mul.wide.s32 	%rd269, %r1660, 4;
	add.s64 	%rd270, %rd12, %rd269;
	st.global.u32 	[%rd270], %r193;
$L__BB6_96:
	add.s32 	%r1661, %r108, 256;
	setp.lt.s32 	%p323, %r1661, %r191;
	ld.shared.u32 	%r194, [%r192+1024];
	cvt.u64.u32 	%rd271, %r108;
	cvt.s64.s32 	%rd272, %r190;
	add.s64 	%rd273, %rd272, %rd271;
	shl.b64 	%rd274, %rd273, 2;
	add.s64 	%rd14, %rd12, %rd274;
	@%p323 bra 	$L__BB6_98;
	st.global.u32 	[%rd13+1024], %r194;
	bra.uni 	$L__BB6_99;
$L__BB6_98:
	st.global.u32 	[%rd14+1024], %r194;
$L__BB6_99:
	add.s32 	%r1662, %r108, 512;
	setp.lt.s32 	%p324, %r1662, %r191;
	ld.shared.u32 	%r195, [%r192+2048];
	@%p324 bra 	$L__BB6_101;
	st.global.u32 	[%rd13+2048], %r195;
	bra.uni 	$L__BB6_102;
$L__BB6_101:
	st.global.u32 	[%rd14+2048], %r195;
$L__BB6_102:
	add.s32 	%r1663, %r108, 768;
	setp.lt.s32 	%p325, %r1663, %r191;
	ld.shared.u32 	%r196, [%r192+3072];
	@%p325 bra 	$L__BB6_104;
	st.global.u32 	[%rd13+3072], %r196;
	bra.uni 	$L__BB6_105;
$L__BB6_104:
	st.global.u32 	[%rd14+3072], %r196;
$L__BB6_105:
	or.b32  	%r1664, %r108, 1024;
	setp.lt.s32 	%p326, %r1664, %r191;
	ld.shared.u32 	%r197, [%r192+4096];
	@%p326 bra 	$L__BB6_107;
	st.global.u32 	[%rd13+4096], %r197;
	bra.uni 	$L__BB6_108;
$L__BB6_107:
	st.global.u32 	[%rd14+4096], %r197;
$L__BB6_108:
	add.s32 	%r1665, %r108, 1280;
	setp.lt.s32 	%p327, %r1665, %r191;
	ld.shared.u32 	%r198, [%r192+5120];
	@%p327 bra 	$L__BB6_110;
	st.global.u32 	[%rd13+5120], %r198;
	bra.uni 	$L__BB6_111;
$L__BB6_110:
	st.global.u32 	[%rd14+5120], %r198;
$L__BB6_111:
	add.s32 	%r1666, %r108, 1536;
	setp.lt.s32 	%p328, %r1666, %r191;
	ld.shared.u32 	%r199, [%r192+6144];
	@%p328 bra 	$L__BB6_113;
	st.global.u32 	[%rd13+6144], %r199;
	bra.uni 	$L__BB6_114;
$L__BB6_113:
	st.global.u32 	[%rd14+6144], %r199;
$L__BB6_114:
	add.s32 	%r1667, %r108, 1792;
	setp.lt.s32 	%p329, %r1667, %r191;
	ld.shared.u32 	%r200, [%r192+7168];
	@%p329 bra 	$L__BB6_116;
	st.global.u32 	[%rd13+7168], %r200;
	bra.uni 	$L__BB6_117;
$L__BB6_116:
	st.global.u32 	[%rd14+7168], %r200;
$L__BB6_117:
	or.b32  	%r1668, %r108, 2048;
	setp.lt.s32 	%p330, %r1668, %r191;
	ld.shared.u32 	%r201, [%r192+8192];
	@%p330 bra 	$L__BB6_119;
	st.global.u32 	[%rd13+8192], %r201;
	bra.uni 	$L__BB6_120;
$L__BB6_119:
	st.global.u32 	[%rd14+8192], %r201;
$L__BB6_120:
	add.s32 	%r1669, %r108, 2304;
	setp.lt.s32 	%p331, %r1669, %r191;
	ld.shared.u32 	%r202, [%r192+9216];
	@%p331 bra 	$L__BB6_122;
	st.global.u32 	[%rd13+9216], %r202;
	bra.uni 	$L__BB6_123;
$L__BB6_122:
	st.global.u32 	[%rd14+9216], %r202;
$L__BB6_123:
	add.s32 	%r1670, %r108, 2560;
	setp.lt.s32 	%p332, %r1670, %r191;
	ld.shared.u32 	%r203, [%r192+10240];
	@%p332 bra 	$L__BB6_125;
	st.global.u32 	[%rd13+10240], %r203;
	bra.uni 	$L__BB6_126;
$L__BB6_125:
	st.global.u32 	[%rd14+10240], %r203;
$L__BB6_126:
	add.s32 	%r1671, %r108, 2816;
	setp.lt.s32 	%p333, %r1671, %r191;
	ld.shared.u32 	%r204, [%r192+11264];
	@%p333 bra 	$L__BB6_128;
	st.global.u32 	[%rd13+11264], %r204;
	bra.uni 	$L__BB6_129;
$L__BB6_128:
	st.global.u32 	[%rd14+11264], %r204;
$L__BB6_129:
	or.b32  	%r1672, %r108, 3072;
	setp.lt.s32 	%p334, %r1672, %r191;
	ld.shared.u32 	%r205, [%r192+12288];
	@%p334 bra 	$L__BB6_131;
	st.global.u32 	[%rd13+12288], %r205;
	bra.uni 	$L__BB6_132;
$L__BB6_131:
	st.global.u32 	[%rd14+12288], %r205;
$L__BB6_132:
	add.s32 	%r1673, %r108, 3328;
	setp.lt.s32 	%p335, %r1673, %r191;
	ld.shared.u32 	%r206, [%r192+13312];
	@%p335 bra 	$L__BB6_134;
	st.global.u32 	[%rd13+13312], %r206;
	bra.uni 	$L__BB6_135;
$L__BB6_134:
	st.global.u32 	[%rd14+13312], %r206;
$L__BB6_135:
	add.s32 	%r1674, %r108, 3584;
	setp.lt.s32 	%p336, %r1674, %r191;
	ld.shared.u32 	%r207, [%r192+14336];
	@%p336 bra 	$L__BB6_137;
	st.global.u32 	[%rd13+14336], %r207;
	bra.uni 	$L__BB6_138;
$L__BB6_137:
	st.global.u32 	[%rd14+14336], %r207;
$L__BB6_138:
	add.s32 	%r1675, %r108, 3840;
	setp.lt.s32 	%p337, %r1675, %r191;
	ld.shared.u32 	%r208, [%r192+15360];
	@%p337 bra 	$L__BB6_140;
	st.global.u32 	[%rd13+15360], %r208;
	bra.uni 	$L__BB6_141;
$L__BB6_140:
	st.global.u32 	[%rd14+15360], %r208;
$L__BB6_141:
	or.b32  	%r1676, %r108, 4096;
	setp.lt.s32 	%p338, %r1676, %r191;
	ld.shared.u32 	%r209, [%r192+16384];
	@%p338 bra 	$L__BB6_143;
	st.global.u32 	[%rd13+16384], %r209;
	bra.uni 	$L__BB6_144;
$L__BB6_143:
	st.global.u32 	[%rd14+16384], %r209;
$L__BB6_144:
	add.s32 	%r1677, %r108, 4352;
	setp.lt.s32 	%p339, %r1677, %r191;
	ld.shared.u32 	%r210, [%r192+17408];
	@%p339 bra 	$L__BB6_146;
	st.global.u32 	[%rd13+17408], %r210;
	bra.uni 	$L__BB6_147;
$L__BB6_146:
	st.global.u32 	[%rd14+17408], %r210;
$L__BB6_147:
	add.s32 	%r1678, %r108, 4608;
	setp.lt.s32 	%p340, %r1678, %r191;
	ld.shared.u32 	%r211, [%r192+18432];
	@%p340 bra 	$L__BB6_149;
	st.global.u32 	[%rd13+18432], %r211;
	bra.uni 	$L__BB6_150;
$L__BB6_149:
	st.global.u32 	[%rd14+18432], %r211;
$L__BB6_150:
	add.s32 	%r1679, %r108, 4864;
	setp.lt.s32 	%p341, %r1679, %r191;
	ld.shared.u32 	%r212, [%r192+19456];
	@%p341 bra 	$L__BB6_152;
	st.global.u32 	[%rd13+19456], %r212;
	bra.uni 	$L__BB6_505;
$L__BB6_152:
	st.global.u32 	[%rd14+19456], %r212;
	bra.uni 	$L__BB6_505;
$L__BB6_153:
	sub.s32 	%r213, %r561, %r2;
	setp.ne.s32 	%p2, %r1, 0;
	@%p2 bra 	$L__BB6_316;
	mov.u32 	%r214, %tid.x;
	mul.lo.s32 	%r215, %r214, 20;
	setp.ge.s32 	%p143, %r215, %r213;
	@%p143 bra 	$L__BB6_156;
	add.s32 	%r992, %r215, %r2;
	mul.wide.u32 	%rd54, %r992, 4;
	add.s64 	%rd55, %rd2, %rd54;
	ld.global.u32 	%r2017, [%rd55];
$L__BB6_156:
	add.s32 	%r218, %r215, 1;
	setp.ge.s32 	%p144, %r218, %r213;
	add.s32 	%r219, %r215, %r2;
	mul.wide.u32 	%rd56, %r219, 4;
	add.s64 	%rd15, %rd2, %rd56;
	@%p144 bra 	$L__BB6_158;
	ld.global.u32 	%r2018, [%rd15+4];
$L__BB6_158:
	add.s32 	%r222, %r215, 2;
	setp.ge.s32 	%p145, %r222, %r213;
	@%p145 bra 	$L__BB6_160;
	ld.global.u32 	%r2019, [%rd15+8];
$L__BB6_160:
	add.s32 	%r225, %r215, 3;
	setp.ge.s32 	%p146, %r225, %r213;
	@%p146 bra 	$L__BB6_162;
	ld.global.u32 	%r2020, [%rd15+12];
$L__BB6_162:
	add.s32 	%r228, %r215, 4;
	setp.ge.s32 	%p147, %r228, %r213;
	@%p147 bra 	$L__BB6_164;
	ld.global.u32 	%r2021, [%rd15+16];
$L__BB6_164:
	add.s32 	%r231, %r215, 5;
	setp.ge.s32 	%p148, %r231, %r213;
	@%p148 bra 	$L__BB6_166;
	ld.global.u32 	%r2022, [%rd15+20];
$L__BB6_166:
	add.s32 	%r234, %r215, 6;
	setp.ge.s32 	%p149, %r234, %r213;
	@%p149 bra 	$L__BB6_168;
	ld.global.u32 	%r2023, [%rd15+24];
$L__BB6_168:
	add.s32 	%r237, %r215, 7;
	setp.ge.s32 	%p150, %r237, %r213;
	@%p150 bra 	$L__BB6_170;
	ld.global.u32 	%r2024, [%rd15+28];
$L__BB6_170:
	add.s32 	%r240, %r215, 8;
	setp.ge.s32 	%p151, %r240, %r213;
	@%p151 bra 	$L__BB6_172;
	ld.global.u32 	%r2025, [%rd15+32];
$L__BB6_172:
	add.s32 	%r243, %r215, 9;
	setp.ge.s32 	%p152, %r243, %r213;
	@%p152 bra 	$L__BB6_174;
	ld.global.u32 	%r2026, [%rd15+36];
$L__BB6_174:
	add.s32 	%r246, %r215, 10;
	setp.ge.s32 	%p153, %r246, %r213;
	@%p153 bra 	$L__BB6_176;
	ld.global.u32 	%r2027, [%rd15+40];
$L__BB6_176:
	add.s32 	%r249, %r215, 11;
	setp.ge.s32 	%p154, %r249, %r213;
	@%p154 bra 	$L__BB6_178;
	ld.global.u32 	%r2028, [%rd15+44];
$L__BB6_178:
	add.s32 	%r252, %r215, 12;
	setp.ge.s32 	%p155, %r252, %r213;
	@%p155 bra 	$L__BB6_180;
	ld.global.u32 	%r2029, [%rd15+48];
$L__BB6_180:
	add.s32 	%r255, %r215, 13;
	setp.ge.s32 	%p156, %r255, %r213;
	@%p156 bra 	$L__BB6_182;
	ld.global.u32 	%r2030, [%rd15+52];
$L__BB6_182:
	add.s32 	%r258, %r215, 14;
	setp.ge.s32 	%p157, %r258, %r213;
	@%p157 bra 	$L__BB6_184;
	ld.global.u32 	%r2031, [%rd15+56];
$L__BB6_184:
	add.s32 	%r261, %r215, 15;
	setp.ge.s32 	%p158, %r261, %r213;
	@%p158 bra 	$L__BB6_186;
	ld.global.u32 	%r2032, [%rd15+60];
$L__BB6_186:
	add.s32 	%r264, %r215, 16;
	setp.ge.s32 	%p159, %r264, %r213;
	@%p159 bra 	$L__BB6_188;
	ld.global.u32 	%r2033, [%rd15+64];
$L__BB6_188:
	add.s32 	%r267, %r215, 17;
	setp.ge.s32 	%p160, %r267, %r213;
	@%p160 bra 	$L__BB6_190;
	ld.global.u32 	%r2034, [%rd15+68];
$L__BB6_190:
	add.s32 	%r270, %r215, 18;
	setp.ge.s32 	%p161, %r270, %r213;
	@%p161 bra 	$L__BB6_192;
	ld.global.u32 	%r2035, [%rd15+72];
$L__BB6_192:
	add.s32 	%r273, %r215, 19;
	setp.ge.s32 	%p162, %r273, %r213;
	@%p162 bra 	$L__BB6_194;
	ld.global.u32 	%r2036, [%rd15+76];
$L__BB6_194:
	setp.ge.s32 	%p163, %r215, %r213;
	bar.sync 	0;
	mov.b32 	%r2037, 1;
	@%p163 bra 	$L__BB6_196;
	add.s64 	%rd58, %rd5, %rd56;
	ld.global.u32 	%r1013, [%rd58];
	not.b32 	%r1014, %r1013;
	and.b32  	%r2037, %r1014, 1;
$L__BB6_196:
	setp.ge.s32 	%p164, %r218, %r213;
	add.s64 	%rd16, %rd5, %rd56;
	mov.b32 	%r2038, 1;
	@%p164 bra 	$L__BB6_198;
	ld.global.u32 	%r1016, [%rd16+4];
	not.b32 	%r1017, %r1016;
	and.b32  	%r2038, %r1017, 1;
$L__BB6_198:
	setp.ge.s32 	%p165, %r222, %r213;
	mov.b32 	%r2039, 1;
	@%p165 bra 	$L__BB6_200;
	ld.global.u32 	%r1019, [%rd16+8];
	not.b32 	%r1020, %r1019;
	and.b32  	%r2039, %r1020, 1;
$L__BB6_200:
	setp.ge.s32 	%p166, %r225, %r213;
	mov.b32 	%r2040, 1;
	@%p166 bra 	$L__BB6_202;
	ld.global.u32 	%r1022, [%rd16+12];
	not.b32 	%r1023, %r1022;
	and.b32  	%r2040, %r1023, 1;
$L__BB6_202:
	setp.ge.s32 	%p167, %r228, %r213;
	mov.b32 	%r2041, 1;
	@%p167 bra 	$L__BB6_204;
	ld.global.u32 	%r1025, [%rd16+16];
	not.b32 	%r1026, %r1025;
	and.b32  	%r2041, %r1026, 1;
$L__BB6_204:
	setp.ge.s32 	%p168, %r231, %r213;
	mov.b32 	%r2042, 1;
	@%p168 bra 	$L__BB6_206;
	ld.global.u32 	%r1028, [%rd16+20];
	not.b32 	%r1029, %r1028;
	and.b32  	%r2042, %r1029, 1;
$L__BB6_206:
	setp.ge.s32 	%p169, %r234, %r213;
	mov.b32 	%r2043, 1;
	@%p169 bra 	$L__BB6_208;
	ld.global.u32 	%r1031, [%rd16+24];
	not.b32 	%r1032, %r1031;
	and.b32  	%r2043, %r1032, 1;
$L__BB6_208:
	setp.ge.s32 	%p170, %r237, %r213;
	mov.b32 	%r2044, 1;
	@%p170 bra 	$L__BB6_210;
	ld.global.u32 	%r1034, [%rd16+28];
	not.b32 	%r1035, %r1034;
	and.b32  	%r2044, %r1035, 1;
$L__BB6_210:
	setp.ge.s32 	%p171, %r240, %r213;
	mov.b32 	%r2045, 1;
	@%p171 bra 	$L__BB6_212;
	ld.global.u32 	%r1037, [%rd16+32];
	not.b32 	%r1038, %r1037;
	and.b32  	%r2045, %r1038, 1;
$L__BB6_212:
	setp.ge.s32 	%p172, %r243, %r213;
	mov.b32 	%r2046, 1;
	@%p172 bra 	$L__BB6_214;
	ld.global.u32 	%r1040, [%rd16+36];
	not.b32 	%r1041, %r1040;
	and.b32  	%r2046, %r1041, 1;
$L__BB6_214:
	setp.ge.s32 	%p173, %r246, %r213;
	mov.b32 	%r2047, 1;
	@%p173 bra 	$L__BB6_216;
	ld.global.u32 	%r1043, [%rd16+40];
	not.b32 	%r1044, %r1043;
	and.b32  	%r2047, %r1044, 1;
$L__BB6_216:
	setp.ge.s32 	%p174, %r249, %r213;
	mov.b32 	%r2048, 1;
	@%p174 bra 	$L__BB6_218;
	ld.global.u32 	%r1046, [%rd16+44];
	not.b32 	%r1047, %r1046;
	and.b32  	%r2048, %r1047, 1;
$L__BB6_218:
	setp.ge.s32 	%p175, %r252, %r213;
	mov.b32 	%r2049, 1;
	@%p175 bra 	$L__BB6_220;
	ld.global.u32 	%r1049, [%rd16+48];
	not.b32 	%r1050, %r1049;
	and.b32  	%r2049, %r1050, 1;
$L__BB6_220:
	setp.ge.s32 	%p176, %r255, %r213;
	mov.b32 	%r2050, 1;
	@%p176 bra 	$L__BB6_222;
	ld.global.u32 	%r1052, [%rd16+52];
	not.b32 	%r1053, %r1052;
	and.b32  	%r2050, %r1053, 1;
$L__BB6_222:
	setp.ge.s32 	%p177, %r258, %r213;
	mov.b32 	%r2051, 1;
	@%p177 bra 	$L__BB6_224;
	ld.global.u32 	%r1055, [%rd16+56];
	not.b32 	%r1056, %r1055;
	and.b32  	%r2051, %r1056, 1;
$L__BB6_224:
	setp.ge.s32 	%p178, %r261, %r213;
	mov.b32 	%r2052, 1;
	@%p178 bra 	$L__BB6_226;
	ld.global.u32 	%r1058, [%rd16+60];
	not.b32 	%r1059, %r1058;
	and.b32  	%r2052, %r1059, 1;
$L__BB6_226:
	setp.ge.s32 	%p179, %r264, %r213;
	mov.b32 	%r2053, 1;
	@%p179 bra 	$L__BB6_228;
	ld.global.u32 	%r1061, [%rd16+64];
	not.b32 	%r1062, %r1061;
	and.b32  	%r2053, %r1062, 1;
$L__BB6_228:
	setp.ge.s32 	%p180, %r267, %r213;
	mov.b32 	%r2054, 1;
	@%p180 bra 	$L__BB6_230;
	ld.global.u32 	%r1064, [%rd16+68];
	not.b32 	%r1065, %r1064;
	and.b32  	%r2054, %r1065, 1;
$L__BB6_230:
	setp.ge.s32 	%p181, %r270, %r213;
	mov.b32 	%r2055, 1;
	@%p181 bra 	$L__BB6_232;
	ld.global.u32 	%r1067, [%rd16+72];
	not.b32 	%r1068, %r1067;
	and.b32  	%r2055, %r1068, 1;
$L__BB6_232:
	setp.ge.s32 	%p182, %r273, %r213;
	mov.b32 	%r2056, 1;
	@%p182 bra 	$L__BB6_234;
	ld.global.u32 	%r1070, [%rd16+76];
	not.b32 	%r1071, %r1070;
	and.b32  	%r2056, %r1071, 1;
$L__BB6_234:
	bar.sync 	0;
	add.s32 	%r1103, %r2038, %r2037;
	add.s32 	%r1104, %r2039, %r1103;
	add.s32 	%r1105, %r2040, %r1104;
	add.s32 	%r1106, %r2041, %r1105;
	add.s32 	%r1107, %r2042, %r1106;
	add.s32 	%r1108, %r2043, %r1107;
	add.s32 	%r1109, %r2044, %r1108;
	add.s32 	%r1110, %r2045, %r1109;
	add.s32 	%r1111, %r2046, %r1110;
	add.s32 	%r1112, %r2047, %r1111;
	add.s32 	%r1113, %r2048, %r1112;
	add.s32 	%r1114, %r2049, %r1113;
	add.s32 	%r1115, %r2050, %r1114;
	add.s32 	%r1116, %r2051, %r1115;
	add.s32 	%r1117, %r2052, %r1116;
	add.s32 	%r1118, %r2053, %r1117;
	add.s32 	%r1119, %r2054, %r1118;
	add.s32 	%r1120, %r2055, %r1119;
	add.s32 	%r1077, %r2056, %r1120;
	// begin inline asm
	mov.u32 %r1072, %laneid;
	// end inline asm
	mov.b32 	%r1075, 1;
	mov.b32 	%r1100, 0;
	mov.b32 	%r1102, -1;
	// begin inline asm
	{  .reg .s32 r0;  .reg .pred p;  shfl.sync.up.b32 r0|p, %r1077, %r1075, %r1100, %r1102;  @p add.s32 r0, r0, %r1077;  mov.s32 %r1073, r0;}
	// end inline asm
	mov.b32 	%r1081, 2;
	// begin inline asm
	{  .reg .s32 r0;  .reg .pred p;  shfl.sync.up.b32 r0|p, %r1073, %r1081, %r1100, %r1102;  @p add.s32 r0, r0, %r1073;  mov.s32 %r1079, r0;}
	// end inline asm
	mov.b32 	%r1087, 4;
	// begin inline asm
	{  .reg .s32 r0;  .reg .pred p;  shfl.sync.up.b32 r0|p, %r1079, %r1087, %r1100, %r1102;  @p add.s32 r0, r0, %r1079;  mov.s32 %r1085, r0;}
	// end inline asm
	mov.b32 	%r1093, 8;
	// begin inline asm
	{  .reg .s32 r0;  .reg .pred p;  shfl.sync.up.b32 r0|p, %r1085, %r1093, %r1100, %r1102;  @p add.s32 r0, r0, %r1085;  mov.s32 %r1091, r0;}
	// end inline asm
	mov.b32 	%r1099, 16;
	// begin inline asm
	{  .reg .s32 r0;  .reg .pred p;  shfl.sync.up.b32 r0|p, %r1091, %r1099, %r1100, %r1102;  @p add.s32 r0, r0, %r1091;  mov.s32 %r1097, r0;}
	// end inline asm
	setp.ne.s32 	%p183, %r1072, 31;
	@%p183 bra 	$L__BB6_236;
	shr.u32 	%r1121, %r214, 3;
	and.b32  	%r1122, %r1121, 124;
	mov.u32 	%r1123, _ZZN3cub18CUB_300001_SM_10006detail6select23DeviceSelectSweepKernelINS2_10policy_hubIiiiLb1ELNS0_10SelectImplE2EE10Policy1000EN6thrust24THRUST_300001_SM_1000_NS6detail15normal_iteratorINS9_10device_ptrIiEEEESE_NS2_27partition_distinct_output_tISE_SE_EEPiNS0_13ScanTileStateIiLb1EEE7is_evenIiENS0_8NullTypeEiNS2_19streaming_context_tIiLb0EEELS5_2EEEvT0_T1_T2_T3_T4_T5_T6_T7_iT8_NS1_7vsmem_tEE19static_temp_storage;
	add.s32 	%r1124, %r1123, %r1122;
	st.shared.u32 	[%r1124], %r1097;
$L__BB6_236:
	bar.sync 	0;
	mov.u32 	%r1125, _ZZN3cub18CUB_300001_SM_10006detail6select23DeviceSelectSweepKernelINS2_10policy_hubIiiiLb1ELNS0_10SelectImplE2EE10Policy1000EN6thrust24THRUST_300001_SM_1000_NS6detail15normal_iteratorINS9_10device_ptrIiEEEESE_NS2_27partition_distinct_output_tISE_SE_EEPiNS0_13ScanTileStateIiLb1EEE7is_evenIiENS0_8NullTypeEiNS2_19streaming_context_tIiLb0EEELS5_2EEEvT0_T1_T2_T3_T4_T5_T6_T7_iT8_NS1_7vsmem_tEE19static_temp_storage;
	ld.shared.v4.u32 	{%r1126, %r1127, %r1128, %r1129}, [_ZZN3cub18CUB_300001_SM_10006detail6select23DeviceSelectSweepKernelINS2_10policy_hubIiiiLb1ELNS0_10SelectImplE2EE10Policy1000EN6thrust24THRUST_300001_SM_1000_NS6detail15normal_iteratorINS9_10device_ptrIiEEEESE_NS2_27partition_distinct_output_tISE_SE_EEPiNS0_13ScanTileStateIiLb1EEE7is_evenIiENS0_8NullTypeEiNS2_19streaming_context_tIiLb0EEELS5_2EEEvT0_T1_T2_T3_T4_T5_T6_T7_iT8_NS1_7vsmem_tEE19static_temp_storage];
	shr.u32 	%r1130, %r214, 5;
	add.s32 	%r1131, %r1127, %r1126;
	setp.eq.s32 	%p184, %r1130, 2;
	selp.b32 	%r1132, %r1131, %r1126, %p184;
	add.s32 	%r1133, %r1131, %r1128;
	setp.eq.s32 	%p185, %r1130, 3;
	selp.b32 	%r1134, %r1133, %r1132, %p185;
	add.s32 	%r1135, %r1133, %r1129;
	setp.eq.s32 	%p186, %r1130, 4;
	selp.b32 	%r1136, %r1135, %r1134, %p186;
	ld.shared.v4.u32 	{%r1137, %r1138, %r1139, %r1140}, [_ZZN3cub18CUB_300001_SM_10006detail6select23DeviceSelectSweepKernelINS2_10policy_hubIiiiLb1ELNS0_10SelectImplE2EE10Policy1000EN6thrust24THRUST_300001_SM_1000_NS6detail15normal_iteratorINS9_10device_ptrIiEEEESE_NS2_27partition_distinct_output_tISE_SE_EEPiNS0_13ScanTileStateIiLb1EEE7is_evenIiENS0_8NullTypeEiNS2_19streaming_context_tIiLb0EEELS5_2EEEvT0_T1_T2_T3_T4_T5_T6_T7_iT8_NS1_7vsmem_tEE19static_temp_storage+16];
	add.s32 	%r1141, %r1135, %r1137;
	setp.eq.s32 	%p187, %r1130, 5;
	selp.b32 	%r1142, %r1141, %r1136, %p187;
	add.s32 	%r1143, %r1141, %r1138;
	setp.eq.s32 	%p188, %r1130, 6;
	selp.b32 	%r1144, %r1143, %r1142, %p188;
	add.s32 	%r1145, %r1143, %r1139;
	setp.eq.s32 	%p189, %r1130, 7;
	selp.b32 	%r1146, %r1145, %r1144, %p189;
	setp.lt.u32 	%p190, %r214, 32;
	selp.b32 	%r1147, 0, %r1146, %p190;
	setp.eq.s32 	%p191, %r1072, 0;
	add.s32 	%r1154, %r2044, %r1108;
	add.s32 	%r1155, %r2045, %r1154;
	add.s32 	%r1156, %r2046, %r1155;
	add.s32 	%r1157, %r2047, %r1156;
	add.s32 	%r1158, %r2048, %r1157;
	add.s32 	%r1159, %r2049, %r1158;
	add.s32 	%r1160, %r2050, %r1159;
	add.s32 	%r1161, %r2051, %r1160;
	add.s32 	%r1162, %r2052, %r1161;
	add.s32 	%r1163, %r2053, %r1162;
	add.s32 	%r1164, %r2054, %r1163;
	add.s32 	%r1165, %r2055, %r1164;
	add.s32 	%r1166, %r2056, %r1165;
	sub.s32 	%r1167, %r1097, %r1166;
	selp.b32 	%r1168, 0, %r1167, %p191;
	add.s32 	%r1169, %r1147, %r1168;
	add.s32 	%r1170, %r1169, %r2037;
	add.s32 	%r1171, %r1103, %r1169;
	add.s32 	%r1172, %r1104, %r1169;
	add.s32 	%r1173, %r1105, %r1169;
	add.s32 	%r1174, %r1106, %r1169;
	add.s32 	%r1175, %r1107, %r1169;
	add.s32 	%r1176, %r1108, %r1169;
	add.s32 	%r1177, %r1154, %r1169;
	add.s32 	%r1178, %r1155, %r1169;
	add.s32 	%r1179, %r1156, %r1169;
	add.s32 	%r1180, %r1157, %r1169;
	add.s32 	%r1181, %r1158, %r1169;
	add.s32 	%r1182, %r1159, %r1169;
	add.s32 	%r1183, %r1160, %r1169;
	add.s32 	%r1184, %r1161, %r1169;
	add.s32 	%r1185, %r1162, %r1169;
	add.s32 	%r1186, %r1163, %r1169;
	add.s32 	%r1187, %r1164, %r1169;
	add.s32 	%r1188, %r1165, %r1169;
	add.s32 	%r1189, %r213, %r1140;
	add.s32 	%r1190, %r1189, %r1145;
	add.s32 	%r2105, %r1190, -5120;
	bar.sync 	0;
	sub.s32 	%r319, %r213, %r2105;
	sub.s32 	%r1191, %r215, %r1169;
	setp.eq.s32 	%p192, %r2037, 0;
	add.s32 	%r1192, %r1169, %r319;
	selp.b32 	%r1193, %r1191, %r1192, %p192;
	shl.b32 	%r1194, %r1193, 2;
	add.s32 	%r1195, %r1125, %r1194;
	st.shared.u32 	[%r1195], %r2017;
	sub.s32 	%r1196, %r215, %r1170;
	add.s32 	%r1197, %r1196, 1;
	setp.eq.s32 	%p193, %r2038, 0;
	add.s32 	%r1198, %r1192, %r2037;
	selp.b32 	%r1199, %r1197, %r1198, %p193;
	shl.b32 	%r1200, %r1199, 2;
	add.s32 	%r1201, %r1125, %r1200;
	st.shared.u32 	[%r1201], %r2018;
	sub.s32 	%r1202, %r215, %r1171;
	add.s32 	%r1203, %r1202, 2;
	setp.eq.s32 	%p194, %r2039, 0;
	add.s32 	%r1204, %r1198, %r2038;
	selp.b32 	%r1205, %r1203, %r1204, %p194;
	shl.b32 	%r1206, %r1205, 2;
	add.s32 	%r1207, %r1125, %r1206;
	st.shared.u32 	[%r1207], %r2019;
	sub.s32 	%r1208, %r215, %r1172;
	add.s32 	%r1209, %r1208, 3;
	setp.eq.s32 	%p195, %r2040, 0;
	add.s32 	%r1210, %r1204, %r2039;
	selp.b32 	%r1211, %r1209, %r1210, %p195;
	shl.b32 	%r1212, %r1211, 2;
	add.s32 	%r1213, %r1125, %r1212;
	st.shared.u32 	[%r1213], %r2020;
	sub.s32 	%r1214, %r215, %r1173;
	add.s32 	%r1215, %r1214, 4;
	setp.eq.s32 	%p196, %r2041, 0;
	add.s32 	%r1216, %r1210, %r2040;
	selp.b32 	%r1217, %r1215, %r1216, %p196;
	shl.b32 	%r1218, %r1217, 2;
	add.s32 	%r1219, %r1125, %r1218;
	st.shared.u32 	[%r1219], %r2021;
	sub.s32 	%r1220, %r215, %r1174;
	add.s32 	%r1221, %r1220, 5;
	setp.eq.s32 	%p197, %r2042, 0;
	add.s32 	%r1222, %r1216, %r2041;
	selp.b32 	%r1223, %r1221, %r1222, %p197;
	shl.b32 	%r1224, %r1223, 2;
	add.s32 	%r1225, %r1125, %r1224;
	st.shared.u32 	[%r1225], %r2022;
	sub.s32 	%r1226, %r215, %r1175;
	add.s32 	%r1227, %r1226, 6;
	setp.eq.s32 	%p198, %r2043, 0;
	add.s32 	%r1228, %r1222, %r2042;
	selp.b32 	%r1229, %r1227, %r1228, %p198;
	shl.b32 	%r1230, %r1229, 2;
	add.s32 	%r1231, %r1125, %r1230;
	st.shared.u32 	[%r1231], %r2023;
	sub.s32 	%r1232, %r215, %r1176;
	add.s32 	%r1233, %r1232, 7;
	setp.eq.s32 	%p199, %r2044, 0;
	add.s32 	%r1234, %r1228, %r2043;
	selp.b32 	%r1235, %r1233, %r1234, %p199;
	shl.b32 	%r1236, %r1235, 2;
	add.s32 	%r1237, %r1125, %r1236;
	st.shared.u32 	[%r1237], %r2024;
	sub.s32 	%r1238, %r240, %r1177;
	setp.eq.s32 	%p200, %r2045, 0;
	add.s32 	%r1239, %r1234, %r2044;
	selp.b32 	%r1240, %r1238, %r1239, %p200;
	shl.b32 	%r1241, %r1240, 2;
	add.s32 	%r1242, %r1125, %r1241;
	st.shared.u32 	[%r1242], %r2025;
	sub.s32 	%r1243, %r215, %r1178;
	add.s32 	%r1244, %r1243, 9;
	setp.eq.s32 	%p201, %r2046, 0;
	add.s32 	%r1245, %r1239, %r2045;
	selp.b32 	%r1246, %r1244, %r1245, %p201;
	shl.b32 	%r1247, %r1246, 2;
	add.s32 	%r1248, %r1125, %r1247;
	st.shared.u32 	[%r1248], %r2026;
	sub.s32 	%r1249, %r215, %r1179;
	add.s32 	%r1250, %r1249, 10;
	setp.eq.s32 	%p202, %r2047, 0;
	add.s32 	%r1251, %r1245, %r2046;
	selp.b32 	%r1252, %r1250, %r1251, %p202;
	shl.b32 	%r1253, %r1252, 2;
	add.s32 	%r1254, %r1125, %r1253;
	st.shared.u32 	[%r1254], %r2027;
	sub.s32 	%r1255, %r215, %r1180;
	add.s32 	%r1256, %r1255, 11;
	setp.eq.s32 	%p203, %r2048, 0;
	add.s32 	%r1257, %r1251, %r2047;
	selp.b32 	%r1258, %r1256, %r1257, %p203;
	shl.b32 	%r1259, %r1258, 2;
	add.s32 	%r1260, %r1125, %r1259;
	st.shared.u32 	[%r1260], %r2028;
	sub.s32 	%r1261, %r215, %r1181;
	add.s32 	%r1262, %r1261, 12;
	setp.eq.s32 	%p204, %r2049, 0;
	add.s32 	%r1263, %r1257, %r2048;
	selp.b32 	%r1264, %r1262, %r1263, %p204;
	shl.b32 	%r1265, %r1264, 2;
	add.s32 	%r1266, %r1125, %r1265;
	st.shared.u32 	[%r1266], %r2029;
	sub.s32 	%r1267, %r215, %r1182;
	add.s32 	%r1268, %r1267, 13;
	setp.eq.s32 	%p205, %r2050, 0;
	add.s32 	%r1269, %r1263, %r2049;
	selp.b32 	%r1270, %r1268, %r1269, %p205;
	shl.b32 	%r1271, %r1270, 2;
	add.s32 	%r1272, %r1125, %r1271;
	st.shared.u32 	[%r1272], %r2030;
	sub.s32 	%r1273, %r215, %r1183;
	add.s32 	%r1274, %r1273, 14;
	setp.eq.s32 	%p206, %r2051, 0;
	add.s32 	%r1275, %r1269, %r2050;
	selp.b32 	%r1276, %r1274, %r1275, %p206;
	shl.b32 	%r1277, %r1276, 2;
	add.s32 	%r1278, %r1125, %r1277;
	st.shared.u32 	[%r1278], %r2031;
	sub.s32 	%r1279, %r261, %r1184;
	setp.eq.s32 	%p207, %r2052, 0;
	add.s32 	%r1280, %r1275, %r2051;
	selp.b32 	%r1281, %r1279, %r1280, %p207;
	shl.b32 	%r1282, %r1281, 2;
	add.s32 	%r1283, %r1125, %r1282;
	st.shared.u32 	[%r1283], %r2032;
	sub.s32 	%r1284, %r215, %r1185;
	add.s32 	%r1285, %r1284, 16;
	setp.eq.s32 	%p208, %r2053, 0;
	add.s32 	%r1286, %r1280, %r2052;
	selp.b32 	%r1287, %r1285, %r1286, %p208;
	shl.b32 	%r1288, %r1287, 2;
	add.s32 	%r1289, %r1125, %r1288;
	st.shared.u32 	[%r1289], %r2033;
	sub.s32 	%r1290, %r215, %r1186;
	add.s32 	%r1291, %r1290, 17;
	setp.eq.s32 	%p209, %r2054, 0;
	add.s32 	%r1292, %r1286, %r2053;
	selp.b32 	%r1293, %r1291, %r1292, %p209;
	shl.b32 	%r1294, %r1293, 2;
	add.s32 	%r1295, %r1125, %r1294;
	st.shared.u32 	[%r1295], %r2034;
	sub.s32 	%r1296, %r215, %r1187;
	add.s32 	%r1297, %r1296, 18;
	setp.eq.s32 	%p210, %r2055, 0;
	add.s32 	%r1298, %r1292, %r2054;
	selp.b32 	%r1299, %r1297, %r1298, %p210;
	shl.b32 	%r1300, %r1299, 2;
	add.s32 	%r1301, %r1125, %r1300;
	st.shared.u32 	[%r1301], %r2035;
	sub.s32 	%r1302, %r215, %r1188;
	add.s32 	%r1303, %r1302, 19;
	setp.eq.s32 	%p211, %r2056, 0;
	add.s32 	%r1304, %r1298, %r2055;
	selp.b32 	%r1305, %r1303, %r1304, %p211;
	shl.b32 	%r1306, %r1305, 2;
	add.s32 	%r1307, %r1125, %r1306;
	st.shared.u32 	[%r1307], %r2036;
	bar.sync 	0;
	setp.lt.s32 	%p212, %r214, %r319;
	selp.b32 	%r1308, 0, %r319, %p212;
	sub.s32 	%r320, %r214, %r1308;
	shl.b32 	%r1309, %r214, 2;
	add.s32 	%r321, %r1125, %r1309;
	ld.shared.u32 	%r322, [%r321];
	setp.ge.s32 	%p213, %r214, %r213;
	@%p213 bra 	$L__BB6_240;
	setp.lt.s32 	%p214, %r214, %r319;
	@%p214 bra 	$L__BB6_239;
	mul.wide.s32 	%rd60, %r320, 4;
	add.s64 	%rd61, %rd3, %rd60;
	st.global.u32 	[%rd61], %r322;
	bra.uni 	$L__BB6_240;
$L__BB6_239:
	mul.wide.s32 	%rd62, %r320, 4;
	add.s64 	%rd63, %rd4, %rd62;
	st.global.u32 	[%rd63], %r322;
$L__BB6_240:
	add.s32 	%r323, %r214, 256;
	setp.lt.s32 	%p215, %r323, %r319;
	selp.b32 	%r324, 0, %r319, %p215;
	ld.shared.u32 	%r325, [%r321+1024];
	setp.ge.s32 	%p216, %r323, %r213;
	@%p216 bra 	$L__BB6_244;
	setp.lt.s32 	%p217, %r323, %r319;
	@%p217 bra 	$L__BB6_243;
	cvt.s64.s32 	%rd64, %r324;
	cvt.u64.u32 	%rd65, %r214;
	sub.s64 	%rd66, %rd65, %rd64;
	shl.b64 	%rd67, %rd66, 2;
	add.s64 	%rd68, %rd3, %rd67;
	st.global.u32 	[%rd68+1024], %r325;
	bra.uni 	$L__BB6_244;
$L__BB6_243:
	cvt.s64.s32 	%rd69, %r324;
	cvt.u64.u32 	%rd70, %r214;
	sub.s64 	%rd71, %rd70, %rd69;
	shl.b64 	%rd72, %rd71, 2;
	add.s64 	%rd73, %rd4, %rd72;
	st.global.u32 	[%rd73+1024], %r325;
$L__BB6_244:
	add.s32 	%r326, %r214, 512;
	setp.lt.s32 	%p218, %r326, %r319;
	selp.b32 	%r327, 0, %r319, %p218;
	ld.shared.u32 	%r328, [%r321+2048];
	setp.ge.s32 	%p219, %r326, %r213;
	@%p219 bra 	$L__BB6_248;
	setp.lt.s32 	%p220, %r326, %r319;
	@%p220 bra 	$L__BB6_247;
	cvt.s64.s32 	%rd74, %r327;
	cvt.u64.u32 	%rd75, %r214;
	sub.s64 	%rd76, %rd75, %rd74;
	shl.b64 	%rd77, %rd76, 2;
	add.s64 	%rd78, %rd3, %rd77;
	st.global.u32 	[%rd78+2048], %r328;
	bra.uni 	$L__BB6_248;
$L__BB6_247:
	cvt.s64.s32 	%rd79, %r327;
	cvt.u64.u32 	%rd80, %r214;
	sub.s64 	%rd81, %rd80, %rd79;
	shl.b64 	%rd82, %rd81, 2;
	add.s64 	%rd83, %rd4, %rd82;
	st.global.u32 	[%rd83+2048], %r328;
$L__BB6_248:
	add.s32 	%r329, %r214, 768;
	setp.lt.s32 	%p221, %r329, %r319;
	selp.b32 	%r330, 0, %r319, %p221;
	ld.shared.u32 	%r331, [%r321+3072];
	setp.ge.s32 	%p222, %r329, %r213;
	@%p222 bra 	$L__BB6_252;
	setp.lt.s32 	%p223, %r329, %r319;
	@%p223 bra 	$L__BB6_251;
	cvt.s64.s32 	%rd84, %r330;
	cvt.u64.u32 	%rd85, %r214;
	sub.s64 	%rd86, %rd85, %rd84;
	shl.b64 	%rd87, %rd86, 2;
	add.s64 	%rd88, %rd3, %rd87;
	st.global.u32 	[%rd88+3072], %r331;
	bra.uni 	$L__BB6_252;
$L__BB6_251:
	cvt.s64.s32 	%rd89, %r330;
	cvt.u64.u32 	%rd90, %r214;
	sub.s64 	%rd91, %rd90, %rd89;
	shl.b64 	%rd92, %rd91, 2;
	add.s64 	%rd93, %rd4, %rd92;
	st.global.u32 	[%rd93+3072], %r331;
$L__BB6_252:
	or.b32  	%r332, %r214, 1024;
	setp.lt.s32 	%p224, %r332, %r319;
	selp.b32 	%r333, 0, %r319, %p224;
	ld.shared.u32 	%r334, [%r321+4096];
	setp.ge.s32 	%p225, %r332, %r213;
	@%p225 bra 	$L__BB6_256;
	setp.lt.s32 	%p226, %r332, %r319;
	@%p226 bra 	$L__BB6_255;
	cvt.s64.s32 	%rd94, %r333;
	cvt.u64.u32 	%rd95, %r214;
	sub.s64 	%rd96, %rd95, %rd94;
	shl.b64 	%rd97, %rd96, 2;
	add.s64 	%rd98, %rd3, %rd97;
	st.global.u32 	[%rd98+4096], %r334;
	bra.uni 	$L__BB6_256;
$L__BB6_255:
	cvt.s64.s32 	%rd99, %r333;
	cvt.u64.u32 	%rd100, %r214;
	sub.s64 	%rd101, %rd100, %rd99;
	shl.b64 	%rd102, %rd101, 2;
	add.s64 	%rd103, %rd4, %rd102;
	st.global.u32 	[%rd103+4096], %r334;
$L__BB6_256:
	add.s32 	%r335, %r214, 1280;
	setp.lt.s32 	%p227, %r335, %r319;
	selp.b32 	%r336, 0, %r319, %p227;
	ld.shared.u32 	%r337, [%r321+5120];
	setp.ge.s32 	%p228, %r335, %r213;
	@%p228 bra 	$L__BB6_260;
	setp.lt.s32 	%p229, %r335, %r319;
	@%p229 bra 	$L__BB6_259;
	cvt.s64.s32 	%rd104, %r336;
	cvt.u64.u32 	%rd105, %r214;
	sub.s64 	%rd106, %rd105, %rd104;
	shl.b64 	%rd107, %rd106, 2;
	add.s64 	%rd108, %rd3, %rd107;
	st.global.u32 	[%rd108+5120], %r337;
	bra.uni 	$L__BB6_260;
$L__BB6_259:
	cvt.s64.s32 	%rd109, %r336;
	cvt.u64.u32 	%rd110, %r214;
	sub.s64 	%rd111, %rd110, %rd109;
	shl.b64 	%rd112, %rd111, 2;
	add.s64 	%rd113, %rd4, %rd112;
	st.global.u32 	[%rd113+5120], %r337;
$L__BB6_260:
	add.s32 	%r338, %r214, 1536;
	setp.lt.s32 	%p230, %r338, %r319;
	selp.b32 	%r339, 0, %r319, %p230;
	ld.shared.u32 	%r340, [%r321+6144];
	setp.ge.s32 	%p231, %r338, %r213;
	@%p231 bra 	$L__BB6_264;
	setp.lt.s32 	%p232, %r338, %r319;
	@%p232 bra 	$L__BB6_263;
	cvt.s64.s32 	%rd114, %r339;
	cvt.u64.u32 	%rd115, %r214;
	sub.s64 	%rd116, %rd115, %rd114;
	shl.b64 	%rd117, %rd116, 2;
	add.s64 	%rd118, %rd3, %rd117;
	st.global.u32 	[%rd118+6144], %r340;
	bra.uni 	$L__BB6_264;
$L__BB6_263:
	cvt.s64.s32 	%rd119, %r339;
	cvt.u64.u32 	%rd120, %r214;
	sub.s64 	%rd121, %rd120, %rd119;
	shl.b64 	%rd122, %rd121, 2;
	add.s64 	%rd123, %rd4, %rd122;
	st.global.u32 	[%rd123+6144], %r340;
$L__BB6_264:
	add.s32 	%r341, %r214, 1792;
	setp.lt.s32 	%p233, %r341, %r319;
	selp.b32 	%r342, 0, %r319, %p233;
	ld.shared.u32 	%r343, [%r321+7168];
	setp.ge.s32 	%p234, %r341, %r213;
	@%p234 bra 	$L__BB6_268;
	setp.lt.s32 	%p235, %r341, %r319;
	@%p235 bra 	$L__BB6_267;
	cvt.s64.s32 	%rd124, %r342;
	cvt.u64.u32 	%rd125, %r214;
	sub.s64 	%rd126, %rd125, %rd124;
	shl.b64 	%rd127, %rd126, 2;
	add.s64 	%rd128, %rd3, %rd127;
	st.global.u32 	[%rd128+7168], %r343;
	bra.uni 	$L__BB6_268;
$L__BB6_267:
	cvt.s64.s32 	%rd129, %r342;
	cvt.u64.u32 	%rd130, %r214;
	sub.s64 	%rd131, %rd130, %rd129;
	shl.b64 	%rd132, %rd131, 2;
	add.s64 	%rd133, %rd4, %rd132;
	st.global.u32 	[%rd133+7168], %r343;
$L__BB6_268:
	or.b32  	%r344, %r214, 2048;
	setp.lt.s32 	%p236, %r344, %r319;
	selp.b32 	%r345, 0, %r319, %p236;
	ld.shared.u32 	%r346, [%r321+8192];
	setp.ge.s32 	%p237, %r344, %r213;
	@%p237 bra 	$L__BB6_272;
	setp.lt.s32 	%p238, %r344, %r319;
	@%p238 bra 	$L__BB6_271;
	cvt.s64.s32 	%rd134, %r345;
	cvt.u64.u32 	%rd135, %r214;
	sub.s64 	%rd136, %rd135, %rd134;
	shl.b64 	%rd137, %rd136, 2;
	add.s64 	%rd138, %rd3, %rd137;
	st.global.u32 	[%rd138+8192], %r346;
	bra.uni 	$L__BB6_272;
$L__BB6_271:
	cvt.s64.s32 	%rd139, %r345;
	cvt.u64.u32 	%rd140, %r214;
	sub.s64 	%rd141, %rd140, %rd139;
	shl.b64 	%rd142, %rd141, 2;
	add.s64 	%rd143, %rd4, %rd142;
	st.global.u32 	[%rd143+8192], %r346;
$L__BB6_272:
	add.s32 	%r347, %r214, 2304;
	setp.lt.s32 	%p239, %r347, %r319;
	selp.b32 	%r348, 0, %r319, %p239;
	ld.shared.u32 	%r349, [%r321+9216];
	setp.ge.s32 	%p240, %r347, %r213;
	@%p240 bra 	$L__BB6_276;
	setp.lt.s32 	%p241, %r347, %r319;
	@%p241 bra 	$L__BB6_275;
	cvt.s64.s32 	%rd144, %r348;
	cvt.u64.u32 	%rd145, %r214;
	sub.s64 	%rd146, %rd145, %rd144;
	shl.b64 	%rd147, %rd146, 2;
	add.s64 	%rd148, %rd3, %rd147;
	st.global.u32 	[%rd148+9216], %r349;
	bra.uni 	$L__BB6_276;
$L__BB6_275:
	cvt.s64.s32 	%rd149, %r348;
	cvt.u64.u32 	%rd150, %r214;
	sub.s64 	%rd151, %rd150, %rd149;
	shl.b64 	%rd152, %rd151, 2;
	add.s64 	%rd153, %rd4, %rd152;
	st.global.u32 	[%rd153+9216], %r349;
$L__BB6_276:
	add.s32 	%r350, %r214, 2560;
	setp.lt.s32 	%p242, %r350, %r319;
	selp.b32 	%r351, 0, %r319, %p242;
	ld.shared.u32 	%r352, [%r321+10240];
	setp.ge.s32 	%p243, %r350, %r213;
	@%p243 bra 	$L__BB6_280;
	setp.lt.s32 	%p244, %r350, %r319;
	@%p244 bra 	$L__BB6_279;
	cvt.s64.s32 	%rd154, %r351;
	cvt.u64.u32 	%rd155, %r214;
	sub.s64 	%rd156, %rd155, %rd154;
	shl.b64 	%rd157, %rd156, 2;
	add.s64 	%rd158, %rd3, %rd157;
	st.global.u32 	[%rd158+10240], %r352;
	bra.uni 	$L__BB6_280;
$L__BB6_279:
	cvt.s64.s32 	%rd159, %r351;
	cvt.u64.u32 	%rd160, %r214;
	sub.s64 	%rd161, %rd160, %rd159;
	shl.b64 	%rd162, %rd161, 2;
	add.s64 	%rd163, %rd4, %rd162;
	st.global.u32 	[%rd163+10240], %r352;
$L__BB6_280:
	add.s32 	%r353, %r214, 2816;
	setp.lt.s32 	%p245, %r353, %r319;
	selp.b32 	%r354, 0, %r319, %p245;
	ld.shared.u32 	%r355, [%r321+11264];
	setp.ge.s32 	%p246, %r353, %r213;
	@%p246 bra 	$L__BB6_284;
	setp.lt.s32 	%p247, %r353, %r319;
	@%p247 bra 	$L__BB6_283;
	cvt.s64.s32 	%rd164, %r354;
	cvt.u64.u32 	%rd165, %r214;
	sub.s64 	%rd166, %rd165, %rd164;
	shl.b64 	%rd167, %rd166, 2;
	add.s64 	%rd168, %rd3, %rd167;
	st.global.u32 	[%rd168+11264], %r355;
	bra.uni 	$L__BB6_284;
$L__BB6_283:
	cvt.s64.s32 	%rd169, %r354;
	cvt.u64.u32 	%rd170, %r214;
	sub.s64 	%rd171, %rd170, %rd169;
	shl.b64 	%rd172, %rd171, 2;
	add.s64 	%rd173, %rd4, %rd172;
	st.global.u32 	[%rd173+11264], %r355;
$L__BB6_284:
	or.b32  	%r356, %r214, 3072;
	setp.lt.s32 	%p248, %r356, %r319;
	selp.b32 	%r357, 0, %r319, %p248;
	ld.shared.u32 	%r358, [%r321+12288];
	setp.ge.s32 	%p249, %r356, %r213;
	@%p249 bra 	$L__BB6_288;
	setp.lt.s32 	%p250, %r356, %r319;
	@%p250 bra 	$L__BB6_287;
	cvt.s64.s32 	%rd174, %r357;
	cvt.u64.u32 	%rd175, %r214;
	sub.s64 	%rd176, %rd175, %rd174;
	shl.b64 	%rd177, %rd176, 2;
	add.s64 	%rd178, %rd3, %rd177;
	st.global.u32 	[%rd178+12288], %r358;
	bra.uni 	$L__BB6_288;
$L__BB6_287:
	cvt.s64.s32 	%rd179, %r357;
	cvt.u64.u32 	%rd180, %r214;
	sub.s64 	%rd181, %rd180, %rd179;
	shl.b64 	%rd182, %rd181, 2;
	add.s64 	%rd183, %rd4, %rd182;
	st.global.u32 	[%rd183+12288], %r358;
$L__BB6_288:
	add.s32 	%r359, %r214, 3328;
	setp.lt.s32 	%p251, %r359, %r319;
	selp.b32 	%r360, 0, %r319, %p251;
	ld.shared.u32 	%r361, [%r321+13312];
	setp.ge.s32 	%p252, %r359, %r213;
	@%p252 bra 	$L__BB6_292;
	setp.lt.s32 	%p253, %r359, %r319;
	@%p253 bra 	$L__BB6_291;
	cvt.s64.s32 	%rd184, %r360;
	cvt.u64.u32 	%rd185, %r214;
	sub.s64 	%rd186, %rd185, %rd184;
	shl.b64 	%rd187, %rd186, 2;
	add.s64 	%rd188, %rd3, %rd187;
	st.global.u32 	[%rd188+13312], %r361;
	bra.uni 	$L__BB6_292;
$L__BB6_291:
	cvt.s64.s32 	%rd189, %r360;
	cvt.u64.u32 	%rd190, %r214;
	sub.s64 	%rd191, %rd190, %rd189;
	shl.b64 	%rd192, %rd191, 2;
	add.s64 	%rd193, %rd4, %rd192;
	st.global.u32 	[%rd193+13312], %r361;
$L__BB6_292:
	add.s32 	%r362, %r214, 3584;
	setp.lt.s32 	%p254, %r362, %r319;
	selp.b32 	%r363, 0, %r319, %p254;
	ld.shared.u32 	%r364, [%r321+14336];
	setp.ge.s32 	%p255, %r362, %r213;
	@%p255 bra 	$L__BB6_296;
	setp.lt.s32 	%p256, %r362, %r319;
	@%p256 bra 	$L__BB6_295;
	cvt.s64.s32 	%rd194, %r363;
	cvt.u64.u32 	%rd195, %r214;
	sub.s64 	%rd196, %rd195, %rd194;
	shl.b64 	%rd197, %rd196, 2;
	add.s64 	%rd198, %rd3, %rd197;
	st.global.u32 	[%rd198+14336], %r364;
	bra.uni 	$L__BB6_296;
$L__BB6_295:
	cvt.s64.s32 	%rd199, %r363;
	cvt.u64.u32 	%rd200, %r214;
	sub.s64 	%rd201, %rd200, %rd199;
	shl.b64 	%rd202, %rd201, 2;
	add.s64 	%rd203, %rd4, %rd202;
	st.global.u32 	[%rd203+14336], %r364;
$L__BB6_296:
	add.s32 	%r365, %r214, 3840;
	setp.lt.s32 	%p257, %r365, %r319;
	selp.b32 	%r366, 0, %r319, %p257;
	ld.shared.u32 	%r367, [%r321+15360];
	setp.ge.s32 	%p258, %r365, %r213;
	@%p258 bra 	$L__BB6_300;
	setp.lt.s32 	%p259, %r365, %r319;
	@%p259 bra 	$L__BB6_299;
	cvt.s64.s32 	%rd204, %r366;
	cvt.u64.u32 	%rd205, %r214;
	sub.s64 	%rd206, %rd205, %rd204;
	shl.b64 	%rd207, %rd206, 2;
	add.s64 	%rd208, %rd3, %rd207;
	st.global.u32 	[%rd208+15360], %r367;
	bra.uni 	$L__BB6_300;
$L__BB6_299:
	cvt.s64.s32 	%rd209, %r366;
	cvt.u64.u32 	%rd210, %r214;
	sub.s64 	%rd211, %rd210, %rd209;
	shl.b64 	%rd212, %rd211, 2;
	add.s64 	%rd213, %rd4, %rd212;
	st.global.u32 	[%rd213+15360], %r367;
$L__BB6_300:
	or.b32  	%r368, %r214, 4096;
	setp.lt.s32 	%p260, %r368, %r319;
	selp.b32 	%r369, 0, %r319, %p260;
	ld.shared.u32 	%r370, [%r321+16384];
	setp.ge.s32 	%p261, %r368, %r213;
	@%p261 bra 	$L__BB6_304;
	setp.lt.s32 	%p262, %r368, %r319;
	@%p262 bra 	$L__BB6_303;
	cvt.s64.s32 	%rd214, %r369;
	cvt.u64.u32 	%rd215, %r214;
	sub.s64 	%rd216, %rd215, %rd214;
	shl.b64 	%rd217, %rd216, 2;
	add.s64 	%rd218, %rd3, %rd217;
	st.global.u32 	[%rd218+16384], %r370;
	bra.uni 	$L__BB6_304;
$L__BB6_303:
	cvt.s64.s32 	%rd219, %r369;
	cvt.u64.u32 	%rd220, %r214;
	sub.s64 	%rd221, %rd220, %rd219;
	shl.b64 	%rd222, %rd221, 2;
	add.s64 	%rd223, %rd4, %rd222;
	st.global.u32 	[%rd223+16384], %r370;
$L__BB6_304:
	add.s32 	%r371, %r214, 4352;
	setp.lt.s32 	%p263, %r371, %r319;
	selp.b32 	%r372, 0, %r319, %p263;
	ld.shared.u32 	%r373, [%r321+17408];
	setp.ge.s32 	%p264, %r371, %r213;
	@%p264 bra 	$L__BB6_308;
	setp.lt.s32 	%p265, %r371, %r319;
	@%p265 bra 	$L__BB6_307;
	cvt.s64.s32 	%rd224, %r372;
	cvt.u64.u32 	%rd225, %r214;
	sub.s64 	%rd226, %rd225, %rd224;
	shl.b64 	%rd227, %rd226, 2;
	add.s64 	%rd228, %rd3, %rd227;
	st.global.u32 	[%rd228+17408], %r373;
	bra.uni 	$L__BB6_308;
$L__BB6_307:
	cvt.s64.s32 	%rd229, %r372;
	cvt.u64.u32 	%rd230, %r214;
	sub.s64 	%rd231, %rd230, %rd229;
	shl.b64 	%rd232, %rd231, 2;
	add.s64 	%rd233, %rd4, %rd232;
	st.global.u32 	[%rd233+17408], %r373;
$L__BB6_308:
	add.s32 	%r374, %r214, 4608;
	setp.lt.s32 	%p266, %r374, %r319;
	selp.b32 	%r375, 0, %r319, %p266;
	ld.shared.u32 	%r376, [%r321+18432];
	setp.ge.s32 	%p267, %r374, %r213;
	@%p267 bra 	$L__BB6_312;
	setp.lt.s32 	%p268, %r374, %r319;
	@%p268 bra 	$L__BB6_311;
	cvt.s64.s32 	%rd234, %r375;
	cvt.u64.u32 	%rd235, %r214;
	sub.s64 	%rd236, %rd235, %rd234;
	shl.b64 	%rd237, %rd236, 2;
	add.s64 	%rd238, %rd3, %rd237;
	st.global.u32 	[%rd238+18432], %r376;
	bra.uni 	$L__BB6_312;
$L__BB6_311:
	cvt.s64.s32 	%rd239, %r375;
	cvt.u64.u32 	%rd240, %r214;
	sub.s64 	%rd241, %rd240, %rd239;
	shl.b64 	%rd242, %rd241, 2;
	add.s64 	%rd243, %rd4, %rd242;
	st.global.u32 	[%rd243+18432], %r376;
$L__BB6_312:
	add.s32 	%r377, %r214, 4864;
	setp.lt.s32 	%p269, %r377, %r319;
	selp.b32 	%r378, 0, %r319, %p269;
	ld.shared.u32 	%r379, [%r321+19456];
	setp.ge.s32 	%p270, %r377, %r213;
	@%p270 bra 	$L__BB6_503;
	setp.lt.s32 	%p271, %r377, %r319;
	@%p271 bra 	$L__BB6_315;
	cvt.s64.s32 	%rd244, %r378;
	cvt.u64.u32 	%rd245, %r214;
	sub.s64 	%rd246, %rd245, %rd244;
	shl.b64 	%rd247, %rd246, 2;
	add.s64 	%rd248, %rd3, %rd247;
	st.global.u32 	[%rd248+19456], %r379;
	bra.uni 	$L__BB6_503;
$L__BB6_315:
	cvt.s64.s32 	%rd249, %r378;
	cvt.u64.u32 	%rd250, %r214;
	sub.s64 	%rd251, %rd250, %rd249;
	shl.b64 	%rd252, %rd251, 2;
	add.s64 	%rd253, %rd4, %rd252;
	st.global.u32 	[%rd253+19456], %r379;
	bra.uni 	$L__BB6_503;
$L__BB6_316:
	cvt.s64.s32 	%rd31, %r2;
	mov.u32 	%r380, %tid.x;
	mul.lo.s32 	%r381, %r380, 20;
	setp.ge.s32 	%p3, %r381, %r213;
	cvt.u64.u32 	%rd32, %r381;
	add.s64 	%rd17, %rd32, %rd31;
	shl.b64 	%rd33, %rd17, 2;
	add.s64 	%rd18, %rd2, %rd33;
	@%p3 bra 	$L__BB6_318;
	ld.global.u32 	%r2057, [%rd18];
$L__BB6_318:
	add.s32 	%r384, %r381, 1;
	setp.ge.s32 	%p4, %r384, %r213;
	@%p4 bra 	$L__BB6_320;
	ld.global.u32 	%r2058, [%rd18+4];
$L__BB6_320:
	add.s32 	%r387, %r381, 2;
	setp.ge.s32 	%p5, %r387, %r213;
	@%p5 bra 	$L__BB6_322;
	ld.global.u32 	%r2059, [%rd18+8];
$L__BB6_322:
	add.s32 	%r390, %r381, 3;
	setp.ge.s32 	%p6, %r390, %r213;
	@%p6 bra 	$L__BB6_324;
	ld.global.u32 	%r2060, [%rd18+12];
$L__BB6_324:
	add.s32 	%r393, %r381, 4;
	setp.ge.s32 	%p7, %r393, %r213;
	@%p7 bra 	$L__BB6_326;
	ld.global.u32 	%r2061, [%rd18+16];
$L__BB6_326:
	add.s32 	%r396, %r381, 5;
	setp.ge.s32 	%p8, %r396, %r213;
	@%p8 bra 	$L__BB6_328;
	ld.global.u32 	%r2062, [%rd18+20];
$L__BB6_328:
	add.s32 	%r399, %r381, 6;
	setp.ge.s32 	%p9, %r399, %r213;
	@%p9 bra 	$L__BB6_330;
	ld.global.u32 	%r2063, [%rd18+24];
$L__BB6_330:
	add.s32 	%r402, %r381, 7;
	setp.ge.s32 	%p10, %r402, %r213;
	@%p10 bra 	$L__BB6_332;
	ld.global.u32 	%r2064, [%rd18+28];
$L__BB6_332:
	add.s32 	%r405, %r381, 8;
	setp.ge.s32 	%p11, %r405, %r213;
	@%p11 bra 	$L__BB6_334;
	ld.global.u32 	%r2065, [%rd18+32];
$L__BB6_334:
	add.s32 	%r408, %r381, 9;
	setp.ge.s32 	%p12, %r408, %r213;
	@%p12 bra 	$L__BB6_336;
	ld.global.u32 	%r2066, [%rd18+36];
$L__BB6_336:
	add.s32 	%r411, %r381, 10;
	setp.ge.s32 	%p13, %r411, %r213;
	@%p13 bra 	$L__BB6_338;
	ld.global.u32 	%r2067, [%rd18+40];
$L__BB6_338:
	add.s32 	%r414, %r381, 11;
	setp.ge.s32 	%p14, %r414, %r213;
	@%p14 bra 	$L__BB6_340;
	ld.global.u32 	%r2068, [%rd18+44];
$L__BB6_340:
	add.s32 	%r417, %r381, 12;
	setp.ge.s32 	%p15, %r417, %r213;
	@%p15 bra 	$L__BB6_342;
	ld.global.u32 	%r2069, [%rd18+48];
$L__BB6_342:
	add.s32 	%r420, %r381, 13;
	setp.ge.s32 	%p16, %r420, %r213;
	@%p16 bra 	$L__BB6_344;
	ld.global.u32 	%r2070, [%rd18+52];
$L__BB6_344:
	add.s32 	%r423, %r381, 14;
	setp.ge.s32 	%p17, %r423, %r213;
	@%p17 bra 	$L__BB6_346;
	ld.global.u32 	%r2071, [%rd18+56];
$L__BB6_346:
	add.s32 	%r426, %r381, 15;
	setp.ge.s32 	%p18, %r426, %r213;
	@%p18 bra 	$L__BB6_348;
	ld.global.u32 	%r2072, [%rd18+60];
$L__BB6_348:
	add.s32 	%r429, %r381, 16;
	setp.ge.s32 	%p19, %r429, %r213;
	@%p19 bra 	$L__BB6_350;
	ld.global.u32 	%r2073, [%rd18+64];
$L__BB6_350:
	add.s32 	%r432, %r381, 17;
	setp.ge.s32 	%p20, %r432, %r213;
	@%p20 bra 	$L__BB6_352;
	ld.global.u32 	%r2074, [%rd18+68];
$L__BB6_352:
	add.s32 	%r435, %r381, 18;
	setp.ge.s32 	%p21, %r435, %r213;
	@%p21 bra 	$L__BB6_354;
	ld.global.u32 	%r2075, [%rd18+72];
$L__BB6_354:
	add.s32 	%r438, %r381, 19;
	setp.ge.s32 	%p22, %r438, %r213;
	@%p22 bra 	$L__BB6_356;
	ld.global.u32 	%r2076, [%rd18+76];
$L__BB6_356:
	setp.ge.s32 	%p23, %r381, %r213;
	bar.sync 	0;
	add.s64 	%rd19, %rd5, %rd33;
	mov.b32 	%r2077, 1;
	@%p23 bra 	$L__BB6_358;
	ld.global.u32 	%r588, [%rd19];
	not.b32 	%r589, %r588;
	and.b32  	%r2077, %r589, 1;
$L__BB6_358:
	setp.ge.s32 	%p24, %r384, %r213;
	mov.b32 	%r2078, 1;
	@%p24 bra 	$L__BB6_360;
	ld.global.u32 	%r591, [%rd19+4];
	not.b32 	%r592, %r591;
	and.b32  	%r2078, %r592, 1;
$L__BB6_360:
	setp.ge.s32 	%p25, %r387, %r213;
	mov.b32 	%r2079, 1;
	@%p25 bra 	$L__BB6_362;
	ld.global.u32 	%r594, [%rd19+8];
	not.b32 	%r595, %r594;
	and.b32  	%r2079, %r595, 1;
$L__BB6_362:
	setp.ge.s32 	%p26, %r390, %r213;
	mov.b32 	%r2080, 1;
	@%p26 bra 	$L__BB6_364;
	ld.global.u32 	%r597, [%rd19+12];
	not.b32 	%r598, %r597;
	and.b32  	%r2080, %r598, 1;
$L__BB6_364:
	setp.ge.s32 	%p27, %r393, %r213;
	mov.b32 	%r2081, 1;
	@%p27 bra 	$L__BB6_366;
	ld.global.u32 	%r600, [%rd19+16];
	not.b32 	%r601, %r600;
	and.b32  	%r2081, %r601, 1;
$L__BB6_366:
	setp.ge.s32 	%p28, %r396, %r213;
	mov.b32 	%r2082, 1;
	@%p28 bra 	$L__BB6_368;
	ld.global.u32 	%r603, [%rd19+20];
	not.b32 	%r604, %r603;
	and.b32  	%r2082, %r604, 1;
$L__BB6_368:
	setp.ge.s32 	%p29, %r399, %r213;
	mov.b32 	%r2083, 1;
	@%p29 bra 	$L__BB6_370;
	ld.global.u32 	%r606, [%rd19+24];
	not.b32 	%r607, %r606;
	and.b32  	%r2083, %r607, 1;
$L__BB6_370:
	setp.ge.s32 	%p30, %r402, %r213;
	mov.b32 	%r2084, 1;
	@%p30 bra 	$L__BB6_372;
	ld.global.u32 	%r609, [%rd19+28];
	not.b32 	%r610, %r609;
	and.b32  	%r2084, %r610, 1;
$L__BB6_372:
	setp.ge.s32 	%p31, %r405, %r213;
	mov.b32 	%r2085, 1;
	@%p31 bra 	$L__BB6_374;
	ld.global.u32 	%r612, [%rd19+32];
	not.b32 	%r613, %r612;
	and.b32  	%r2085, %r613, 1;
$L__BB6_374:
	setp.ge.s32 	%p32, %r408, %r213;
	mov.b32 	%r2086, 1;
	@%p32 bra 	$L__BB6_376;
	ld.global.u32 	%r615, [%rd19+36];
	not.b32 	%r616, %r615;
	and.b32  	%r2086, %r616, 1;
$L__BB6_376:
	setp.ge.s32 	%p33, %r411, %r213;
	mov.b32 	%r2087, 1;
	@%p33 bra 	$L__BB6_378;
	ld.global.u32 	%r618, [%rd19+40];
	not.b32 	%r619, %r618;
	and.b32  	%r2087, %r619, 1;
$L__BB6_378:
	setp.ge.s32 	%p34, %r414, %r213;
	mov.b32 	%r2088, 1;
	@%p34 bra 	$L__BB6_380;
	ld.global.u32 	%r621, [%rd19+44];
	not.b32 	%r622, %r621;
	and.b32  	%r2088, %r622, 1;
$L__BB6_380:
	setp.ge.s32 	%p35, %r417, %r213;
	mov.b32 	%r2089, 1;
	@%p35 bra 	$L__BB6_382;
	ld.global.u32 	%r624, [%rd19+48];
	not.b32 	%r625, %r624;
	and.b32  	%r2089, %r625, 1;
$L__BB6_382:
	setp.ge.s32 	%p36, %r420, %r213;
	mov.b32 	%r2090, 1;
	@%p36 bra 	$L__BB6_384;
	ld.global.u32 	%r627, [%rd19+52];
	not.b32 	%r628, %r627;
	and.b32  	%r2090, %r628, 1;
$L__BB6_384:
	setp.ge.s32 	%p37, %r423, %r213;
	mov.b32 	%r2091, 1;
	@%p37 bra 	$L__BB6_386;
	ld.global.u32 	%r630, [%rd19+56];
	not.b32 	%r631, %r630;
	and.b32  	%r2091, %r631, 1;
$L__BB6_386:
	setp.ge.s32 	%p38, %r426, %r213;
	mov.b32 	%r2092, 1;
	@%p38 bra 	$L__BB6_388;
	ld.global.u32 	%r633, [%rd19+60];
	not.b32 	%r634, %r633;
	and.b32  	%r2092, %r634, 1;
$L__BB6_388:
	setp.ge.s32 	%p39, %r429, %r213;
	mov.b32 	%r2093, 1;
	@%p39 bra 	$L__BB6_390;
	ld.global.u32 	%r636, [%rd19+64];
	not.b32 	%r637, %r636;
	and.b32  	%r2093, %r637, 1;
$L__BB6_390:
	setp.ge.s32 	%p40, %r432, %r213;
	mov.b32 	%r2094, 1;
	@%p40 bra 	$L__BB6_392;
	ld.global.u32 	%r639, [%rd19+68];
	not.b32 	%r640, %r639;
	and.b32  	%r2094, %r640, 1;
$L__BB6_392:
	setp.ge.s32 	%p41, %r435, %r213;
	mov.b32 	%r2095, 1;
	@%p41 bra 	$L__BB6_394;
	ld.global.u32 	%r642, [%rd19+72];
	not.b32 	%r643, %r642;
	and.b32  	%r2095, %r643, 1;
$L__BB6_394:
	setp.ge.s32 	%p42, %r438, %r213;
	mov.b32 	%r2096, 1;
	@%p42 bra 	$L__BB6_396;
	ld.global.u32 	%r645, [%rd19+76];
	not.b32 	%r646, %r645;
	and.b32  	%r2096, %r646, 1;
$L__BB6_396:
	bar.sync 	0;
	add.s32 	%r678, %r2078, %r2077;
	add.s32 	%r679, %r2079, %r678;
	add.s32 	%r680, %r2080, %r679;
	add.s32 	%r681, %r2081, %r680;
	add.s32 	%r682, %r2082, %r681;
	add.s32 	%r683, %r2083, %r682;
	add.s32 	%r684, %r2084, %r683;
	add.s32 	%r685, %r2085, %r684;
	add.s32 	%r686, %r2086, %r685;
	add.s32 	%r687, %r2087, %r686;
	add.s32 	%r688, %r2088, %r687;
	add.s32 	%r689, %r2089, %r688;
	add.s32 	%r690, %r2090, %r689;
	add.s32 	%r691, %r2091, %r690;
	add.s32 	%r692, %r2092, %r691;
	add.s32 	%r693, %r2093, %r692;
	add.s32 	%r694, %r2094, %r693;
	add.s32 	%r695, %r2095, %r694;
	add.s32 	%r652, %r2096, %r695;
	// begin inline asm
	mov.u32 %r647, %laneid;
	// end inline asm
	mov.b32 	%r650, 1;
	mov.b32 	%r675, 0;
	mov.b32 	%r677, -1;
	// begin inline asm
	{  .reg .s32 r0;  .reg .pred p;  shfl.sync.up.b32 r0|p, %r652, %r650, %r675, %r677;  @p add.s32 r0, r0, %r652;  mov.s32 %r648, r0;}
	// end inline asm
	mov.b32 	%r656, 2;
	// begin inline asm
	{  .reg .s32 r0;  .reg .pred p;  shfl.sync.up.b32 r0|p, %r648, %r656, %r675, %r677;  @p add.s32 r0, r0, %r648;  mov.s32 %r654, r0;}
	// end inline asm
	mov.b32 	%r662, 4;
	// begin inline asm
	{  .reg .s32 r0;  .reg .pred p;  shfl.sync.up.b32 r0|p, %r654, %r662, %r675, %r677;  @p add.s32 r0, r0, %r654;  mov.s32 %r660, r0;}
	// end inline asm
	mov.b32 	%r668, 8;
	// begin inline asm
	{  .reg .s32 r0;  .reg .pred p;  shfl.sync.up.b32 r0|p, %r660, %r668, %r675, %r677;  @p add.s32 r0, r0, %r660;  mov.s32 %r666, r0;}
	// end inline asm
	mov.b32 	%r674, 16;
	// begin inline asm
	{  .reg .s32 r0;  .reg .pred p;  shfl.sync.up.b32 r0|p, %r666, %r674, %r675, %r677;  @p add.s32 r0, r0, %r666;  mov.s32 %r672, r0;}
	// end inline asm
	setp.ne.s32 	%p43, %r647, 31;
	@%p43 bra 	$L__BB6_398;
	shr.u32 	%r696, %r380, 3;
	and.b32  	%r697, %r696, 124;
	mov.u32 	%r698, _ZZN3cub18CUB_300001_SM_10006detail6select23DeviceSelectSweepKernelINS2_10policy_hubIiiiLb1ELNS0_10SelectImplE2EE10Policy1000EN6thrust24THRUST_300001_SM_1000_NS6detail15normal_iteratorINS9_10device_ptrIiEEEESE_NS2_27partition_distinct_output_tISE_SE_EEPiNS0_13ScanTileStateIiLb1EEE7is_evenIiENS0_8NullTypeEiNS2_19streaming_context_tIiLb0EEELS5_2EEEvT0_T1_T2_T3_T4_T5_T6_T7_iT8_NS1_7vsmem_tEE19static_temp_storage;
	add.s32 	%r699, %r698, %r697;
	st.shared.u32 	[%r699], %r672;
$L__BB6_398:
	sub.s32 	%r700, %r672, %r652;
	bar.sync 	0;
	ld.shared.v4.u32 	{%r701, %r702, %r703, %r704}, [_ZZN3cub18CUB_300001_SM_10006detail6select23DeviceSelectSweepKernelINS2_10policy_hubIiiiLb1ELNS0_10SelectImplE2EE10Policy1000EN6thrust24THRUST_300001_SM_1000_NS6detail15normal_iteratorINS9_10device_ptrIiEEEESE_NS2_27partition_distinct_output_tISE_SE_EEPiNS0_13ScanTileStateIiLb1EEE7is_evenIiENS0_8NullTypeEiNS2_19streaming_context_tIiLb0EEELS5_2EEEvT0_T1_T2_T3_T4_T5_T6_T7_iT8_NS1_7vsmem_tEE19static_temp_storage];
	shr.u32 	%r705, %r380, 5;
	add.s32 	%r706, %r702, %r701;
	setp.eq.s32 	%p44, %r705, 2;
	selp.b32 	%r707, %r706, %r701, %p44;
	add.s32 	%r708, %r706, %r703;
	setp.eq.s32 	%p45, %r705, 3;
	selp.b32 	%r709, %r708, %r707, %p45;
	add.s32 	%r710, %r708, %r704;
	setp.eq.s32 	%p46, %r705, 4;
	selp.b32 	%r711, %r710, %r709, %p46;
	ld.shared.v4.u32 	{%r712, %r713, %r714, %r715}, [_ZZN3cub18CUB_300001_SM_10006detail6select23DeviceSelectSweepKernelINS2_10policy_hubIiiiLb1ELNS0_10SelectImplE2EE10Policy1000EN6thrust24THRUST_300001_SM_1000_NS6detail15normal_iteratorINS9_10device_ptrIiEEEESE_NS2_27partition_distinct_output_tISE_SE_EEPiNS0_13ScanTileStateIiLb1EEE7is_evenIiENS0_8NullTypeEiNS2_19streaming_context_tIiLb0EEELS5_2EEEvT0_T1_T2_T3_T4_T5_T6_T7_iT8_NS1_7vsmem_tEE19static_temp_storage+16];
	add.s32 	%r716, %r710, %r712;
	setp.eq.s32 	%p47, %r705, 5;
	selp.b32 	%r717, %r716, %r711, %p47;
	add.s32 	%r718, %r716, %r713;
	setp.eq.s32 	%p48, %r705, 6;
	selp.b32 	%r719, %r718, %r717, %p48;
	add.s32 	%r720, %r718, %r714;
	setp.eq.s32 	%p49, %r705, 7;
	selp.b32 	%r721, %r720, %r719, %p49;
	add.s32 	%r484, %r720, %r715;
	setp.gt.u32 	%p50, %r380, 31;
	setp.lt.u32 	%p51, %r380, 32;
	setp.eq.s32 	%p52, %r647, 0;
	selp.b32 	%r722, 0, %r700, %p52;
	add.s32 	%r2104, %r721, %r722;
	selp.b32 	%r486, %r700, %r2104, %p51;
	@%p50 bra 	$L__BB6_423;
	setp.ne.s32 	%p53, %r380, 0;
	mul.wide.s32 	%rd35, %r1, 8;
	add.s64 	%rd20, %rd1, %rd35;
	@%p53 bra 	$L__BB6_401;
	st.shared.u32 	[_ZZN3cub18CUB_300001_SM_10006detail6select23DeviceSelectSweepKernelINS2_10policy_hubIiiiLb1ELNS0_10SelectImplE2EE10Policy1000EN6thrust24THRUST_300001_SM_1000_NS6detail15normal_iteratorINS9_10device_ptrIiEEEESE_NS2_27partition_distinct_output_tISE_SE_EEPiNS0_13ScanTileStateIiLb1EEE7is_evenIiENS0_8NullTypeEiNS2_19streaming_context_tIiLb0EEELS5_2EEEvT0_T1_T2_T3_T4_T5_T6_T7_iT8_NS1_7vsmem_tEE19static_temp_storage+76], %r484;
	add.s64 	%rd36, %rd20, 256;
	mov.b32 	%r723, 100;
	// begin inline asm
	st.relaxed.gpu.v2.u32 [%rd36], {%r723, %r484};
	// end inline asm
$L__BB6_401:
	not.b32 	%r725, %r380;
	add.s32 	%r2101, %r1, %r725;
	mov.u32 	%r488, %nctaid.x;
	setp.gt.u32 	%p54, %r488, 499;
	@%p54 bra 	$L__BB6_403;
	membar.cta;
	bra.uni 	$L__BB6_404;
$L__BB6_403:
	mov.b32 	%r726, 1165;
	// begin inline asm
	nanosleep.u32 %r726;
	// end inline asm
$L__BB6_404:
	mul.wide.s32 	%rd38, %r2101, 8;
	add.s64 	%rd39, %rd1, %rd38;
	add.s64 	%rd37, %rd39, 256;
	// begin inline asm
	ld.relaxed.gpu.v2.u32 {%r2102, %r2098}, [%rd37];
	// end inline asm
$L__BB6_405:
	setp.eq.s32 	%p55, %r2102, 99;
	mov.b32 	%r729, -1;
	vote.sync.any.pred 	%p56, %p55, %r729;
	not.pred 	%p57, %p56;
	@%p57 bra 	$L__BB6_410;
	setp.gt.u32 	%p142, %r488, 499;
	@%p142 bra 	$L__BB6_408;
	membar.cta;
	bra.uni 	$L__BB6_409;
$L__BB6_408:
	mov.b32 	%r988, 72;
	// begin inline asm
	nanosleep.u32 %r988;
	// end inline asm
$L__BB6_409:
	// begin inline asm
	ld.relaxed.gpu.v2.u32 {%r2102, %r2098}, [%rd37];
	// end inline asm
	bra.uni 	$L__BB6_405;
$L__BB6_410:
	setp.eq.s32 	%p58, %r2102, 101;
	mov.b32 	%r756, -1;
	vote.sync.ballot.b32 	%r757, %p58, %r756;
	// begin inline asm
	mov.u32 %r731, %lanemask_ge;
	// end inline asm
	and.b32  	%r758, %r757, %r731;
	or.b32  	%r759, %r758, -2147483648;
	add.s32 	%r760, %r759, -1;
	not.b32 	%r761, %r759;
	and.b32  	%r762, %r761, %r760;
	popc.b32 	%r735, %r762;
	mov.b32 	%r734, 1;
	// begin inline asm
	shfl.sync.down.b32 %r732, %r2098, %r734, %r735, %r756;
	// end inline asm
	setp.lt.s32 	%p60, %r647, %r735;
	selp.b32 	%r763, %r732, 0, %p60;
	add.s32 	%r738, %r763, %r2098;
	mov.b32 	%r739, 2;
	// begin inline asm
	shfl.sync.down.b32 %r737, %r738, %r739, %r735, %r756;
	// end inline asm
	add.s32 	%r498, %r647, 2;
	setp.gt.s32 	%p61, %r498, %r735;
	selp.b32 	%r764, 0, %r737, %p61;
	add.s32 	%r743, %r738, %r764;
	mov.b32 	%r744, 4;
	// begin inline asm
	shfl.sync.down.b32 %r742, %r743, %r744, %r735, %r756;
	// end inline asm
	add.s32 	%r499, %r647, 4;
	setp.gt.s32 	%p62, %r499, %r735;
	selp.b32 	%r765, 0, %r742, %p62;
	add.s32 	%r748, %r743, %r765;
	mov.b32 	%r749, 8;
	// begin inline asm
	shfl.sync.down.b32 %r747, %r748, %r749, %r735, %r756;
	// end inline asm
	add.s32 	%r500, %r647, 8;
	setp.gt.s32 	%p63, %r500, %r735;
	selp.b32 	%r766, 0, %r747, %p63;
	add.s32 	%r753, %r748, %r766;
	mov.b32 	%r754, 16;
	// begin inline asm
	shfl.sync.down.b32 %r752, %r753, %r754, %r735, %r756;
	// end inline asm
	add.s32 	%r501, %r647, 16;
	setp.gt.s32 	%p64, %r501, %r735;
	selp.b32 	%r767, 0, %r752, %p64;
	add.s32 	%r2099, %r753, %r767;
	add.s64 	%rd22, %rd1, 256;
$L__BB6_411:
	setp.ne.s32 	%p65, %r2102, 101;
	mov.b32 	%r768, -1;
	vote.sync.all.pred 	%p66, %p65, %r768;
	not.pred 	%p67, %p66;
	@%p67 bra 	$L__BB6_419;
	mul.wide.s32 	%rd50, %r2101, 8;
	add.s64 	%rd51, %rd22, %rd50;
	add.s64 	%rd49, %rd51, -256;
	// begin inline asm
	ld.relaxed.gpu.v2.u32 {%r2102, %r2103}, [%rd49];
	// end inline asm
$L__BB6_413:
	setp.eq.s32 	%p131, %r2102, 99;
	mov.b32 	%r946, -1;
	vote.sync.any.pred 	%p132, %p131, %r946;
	not.pred 	%p133, %p132;
	@%p133 bra 	$L__BB6_418;
	setp.gt.u32 	%p141, %r488, 499;
	@%p141 bra 	$L__BB6_416;
	membar.cta;
	bra.uni 	$L__BB6_417;
$L__BB6_416:
	mov.b32 	%r985, 72;
	// begin inline asm
	nanosleep.u32 %r985;
	// end inline asm
$L__BB6_417:
	// begin inline asm
	ld.relaxed.gpu.v2.u32 {%r2102, %r2103}, [%rd49];
	// end inline asm
	bra.uni 	$L__BB6_413;
$L__BB6_418:
	setp.eq.s32 	%p134, %r2102, 101;
	mov.b32 	%r972, -1;
	vote.sync.ballot.b32 	%r973, %p134, %r972;
	and.b32  	%r974, %r973, %r731;
	or.b32  	%r975, %r974, -2147483648;
	add.s32 	%r976, %r975, -1;
	not.b32 	%r977, %r975;
	and.b32  	%r978, %r977, %r976;
	popc.b32 	%r951, %r978;
	mov.b32 	%r950, 1;
	// begin inline asm
	shfl.sync.down.b32 %r948, %r2103, %r950, %r951, %r972;
	// end inline asm
	setp.lt.s32 	%p136, %r647, %r951;
	selp.b32 	%r979, %r948, 0, %p136;
	add.s32 	%r954, %r979, %r2103;
	mov.b32 	%r955, 2;
	// begin inline asm
	shfl.sync.down.b32 %r953, %r954, %r955, %r951, %r972;
	// end inline asm
	setp.gt.s32 	%p137, %r498, %r951;
	selp.b32 	%r980, 0, %r953, %p137;
	add.s32 	%r959, %r954, %r980;
	mov.b32 	%r960, 4;
	// begin inline asm
	shfl.sync.down.b32 %r958, %r959, %r960, %r951, %r972;
	// end inline asm
	setp.gt.s32 	%p138, %r499, %r951;
	selp.b32 	%r981, 0, %r958, %p138;
	add.s32 	%r964, %r959, %r981;
	mov.b32 	%r965, 8;
	// begin inline asm
	shfl.sync.down.b32 %r963, %r964, %r965, %r951, %r972;
	// end inline asm
	setp.gt.s32 	%p139, %r500, %r951;
	selp.b32 	%r982, 0, %r963, %p139;
	add.s32 	%r969, %r964, %r982;
	mov.b32 	%r970, 16;
	// begin inline asm
	shfl.sync.down.b32 %r968, %r969, %r970, %r951, %r972;
	// end inline asm
	setp.gt.s32 	%p140, %r501, %r951;
	selp.b32 	%r983, 0, %r968, %p140;
	add.s32 	%r984, %r983, %r2099;
	add.s32 	%r2099, %r984, %r969;
	add.s32 	%r2101, %r2101, -32;
	bra.uni 	$L__BB6_411;
$L__BB6_419:
	setp.ne.s32 	%p68, %r380, 0;
	@%p68 bra 	$L__BB6_421;
	add.s32 	%r771, %r2099, %r484;
	add.s64 	%rd40, %rd20, 256;
	mov.b32 	%r770, 101;
	// begin inline asm
	st.relaxed.gpu.v2.u32 [%rd40], {%r770, %r771};
	// end inline asm
	st.shared.u32 	[_ZZN3cub18CUB_300001_SM_10006detail6select23DeviceSelectSweepKernelINS2_10policy_hubIiiiLb1ELNS0_10SelectImplE2EE10Policy1000EN6thrust24THRUST_300001_SM_1000_NS6detail15normal_iteratorINS9_10device_ptrIiEEEESE_NS2_27partition_distinct_output_tISE_SE_EEPiNS0_13ScanTileStateIiLb1EEE7is_evenIiENS0_8NullTypeEiNS2_19streaming_context_tIiLb0EEELS5_2EEEvT0_T1_T2_T3_T4_T5_T6_T7_iT8_NS1_7vsmem_tEE19static_temp_storage+68], %r2099;
	st.shared.u32 	[_ZZN3cub18CUB_300001_SM_10006detail6select23DeviceSelectSweepKernelINS2_10policy_hubIiiiLb1ELNS0_10SelectImplE2EE10Policy1000EN6thrust24THRUST_300001_SM_1000_NS6detail15normal_iteratorINS9_10device_ptrIiEEEESE_NS2_27partition_distinct_output_tISE_SE_EEPiNS0_13ScanTileStateIiLb1EEE7is_evenIiENS0_8NullTypeEiNS2_19streaming_context_tIiLb0EEELS5_2EEEvT0_T1_T2_T3_T4_T5_T6_T7_iT8_NS1_7vsmem_tEE19static_temp_storage+72], %r771;
$L__BB6_421:
	setp.ne.s32 	%p69, %r647, 0;
	mov.u32 	%r2104, %r486;
	@%p69 bra 	$L__BB6_423;
	st.shared.u32 	[_ZZN3cub18CUB_300001_SM_10006detail6select23DeviceSelectSweepKernelINS2_10policy_hubIiiiLb1ELNS0_10SelectImplE2EE10Policy1000EN6thrust24THRUST_300001_SM_1000_NS6detail15normal_iteratorINS9_10device_ptrIiEEEESE_NS2_27partition_distinct_output_tISE_SE_EEPiNS0_13ScanTileStateIiLb1EEE7is_evenIiENS0_8NullTypeEiNS2_19streaming_context_tIiLb0EEELS5_2EEEvT0_T1_T2_T3_T4_T5_T6_T7_iT8_NS1_7vsmem_tEE19static_temp_storage+40], %r2099;
	mov.u32 	%r2104, %r2099;
$L__BB6_423:
	bar.sync 	0;
	setp.eq.s32 	%p70, %r380, 0;
	mov.u32 	%r772, _ZZN3cub18CUB_300001_SM_10006detail6select23DeviceSelectSweepKernelINS2_10policy_hubIiiiLb1ELNS0_10SelectImplE2EE10Policy1000EN6thrust24THRUST_300001_SM_1000_NS6detail15normal_iteratorINS9_10device_ptrIiEEEESE_NS2_27partition_distinct_output_tISE_SE_EEPiNS0_13ScanTileStateIiLb1EEE7is_evenIiENS0_8NullTypeEiNS2_19streaming_context_tIiLb0EEELS5_2EEEvT0_T1_T2_T3_T4_T5_T6_T7_iT8_NS1_7vsmem_tEE19static_temp_storage;
	ld.shared.u32 	%r773, [_ZZN3cub18CUB_300001_SM_10006detail6select23DeviceSelectSweepKernelINS2_10policy_hubIiiiLb1ELNS0_10SelectImplE2EE10Policy1000EN6thrust24THRUST_300001_SM_1000_NS6detail15normal_iteratorINS9_10device_ptrIiEEEESE_NS2_27partition_distinct_output_tISE_SE_EEPiNS0_13ScanTileStateIiLb1EEE7is_evenIiENS0_8NullTypeEiNS2_19streaming_context_tIiLb0EEELS5_2EEEvT0_T1_T2_T3_T4_T5_T6_T7_iT8_NS1_7vsmem_tEE19static_temp_storage+40];
	selp.b32 	%r774, 0, %r773, %p70;
	add.s32 	%r775, %r774, %r2104;
	add.s32 	%r776, %r775, %r2077;
	add.s32 	%r778, %r678, %r775;
	add.s32 	%r779, %r778, %r2079;
	add.s32 	%r780, %r779, %r2080;
	add.s32 	%r781, %r780, %r2081;
	add.s32 	%r782, %r781, %r2082;
	add.s32 	%r783, %r782, %r2083;
	add.s32 	%r784, %r783, %r2084;
	add.s32 	%r785, %r784, %r2085;
	add.s32 	%r786, %r785, %r2086;
	add.s32 	%r787, %r786, %r2087;
	add.s32 	%r788, %r787, %r2088;
	add.s32 	%r789, %r788, %r2089;
	add.s32 	%r790, %r789, %r2090;
	add.s32 	%r791, %r790, %r2091;
	add.s32 	%r792, %r791, %r2092;
	add.s32 	%r793, %r792, %r2093;
	add.s32 	%r794, %r793, %r2094;
	add.s32 	%r795, %r794, %r2095;
	ld.shared.v2.u32 	{%r796, %r797}, [_ZZN3cub18CUB_300001_SM_10006detail6select23DeviceSelectSweepKernelINS2_10policy_hubIiiiLb1ELNS0_10SelectImplE2EE10Policy1000EN6thrust24THRUST_300001_SM_1000_NS6detail15normal_iteratorINS9_10device_ptrIiEEEESE_NS2_27partition_distinct_output_tISE_SE_EEPiNS0_13ScanTileStateIiLb1EEE7is_evenIiENS0_8NullTypeEiNS2_19streaming_context_tIiLb0EEELS5_2EEEvT0_T1_T2_T3_T4_T5_T6_T7_iT8_NS1_7vsmem_tEE19static_temp_storage+72];
	ld.shared.u32 	%r798, [_ZZN3cub18CUB_300001_SM_10006detail6select23DeviceSelectSweepKernelINS2_10policy_hubIiiiLb1ELNS0_10SelectImplE2EE10Policy1000EN6thrust24THRUST_300001_SM_1000_NS6detail15normal_iteratorINS9_10device_ptrIiEEEESE_NS2_27partition_distinct_output_tISE_SE_EEPiNS0_13ScanTileStateIiLb1EEE7is_evenIiENS0_8NullTypeEiNS2_19streaming_context_tIiLb0EEELS5_2EEEvT0_T1_T2_T3_T4_T5_T6_T7_iT8_NS1_7vsmem_tEE19static_temp_storage+68];
	sub.s32 	%r517, %r2, %r798;
	sub.s32 	%r799, 5120, %r213;
	sub.s32 	%r2105, %r796, %r799;
	sub.s32 	%r800, %r799, %r797;
	bar.sync 	0;
	add.s32 	%r519, %r800, %r213;
	sub.s32 	%r801, %r775, %r798;
	sub.s32 	%r802, %r381, %r801;
	setp.eq.s32 	%p71, %r2077, 0;
	add.s32 	%r803, %r801, %r519;
	selp.b32 	%r804, %r802, %r803, %p71;
	shl.b32 	%r805, %r804, 2;
	add.s32 	%r806, %r772, %r805;
	st.shared.u32 	[%r806], %r2057;
	sub.s32 	%r807, %r798, %r776;
	add.s32 	%r808, %r381, %r807;
	add.s32 	%r809, %r808, 1;
	setp.eq.s32 	%p72, %r2078, 0;
	add.s32 	%r810, %r803, %r2077;
	selp.b32 	%r811, %r809, %r810, %p72;
	shl.b32 	%r812, %r811, 2;
	add.s32 	%r813, %r772, %r812;
	st.shared.u32 	[%r813], %r2058;
	sub.s32 	%r814, %r798, %r778;
	add.s32 	%r815, %r381, %r814;
	add.s32 	%r816, %r815, 2;
	setp.eq.s32 	%p73, %r2079, 0;
	add.s32 	%r817, %r810, %r2078;
	selp.b32 	%r818, %r816, %r817, %p73;
	shl.b32 	%r819, %r818, 2;
	add.s32 	%r820, %r772, %r819;
	st.shared.u32 	[%r820], %r2059;
	sub.s32 	%r821, %r798, %r779;
	add.s32 	%r822, %r381, %r821;
	add.s32 	%r823, %r822, 3;
	setp.eq.s32 	%p74, %r2080, 0;
	add.s32 	%r824, %r817, %r2079;
	selp.b32 	%r825, %r823, %r824, %p74;
	shl.b32 	%r826, %r825, 2;
	add.s32 	%r827, %r772, %r826;
	st.shared.u32 	[%r827], %r2060;
	sub.s32 	%r828, %r798, %r780;
	add.s32 	%r829, %r381, %r828;
	add.s32 	%r830, %r829, 4;
	setp.eq.s32 	%p75, %r2081, 0;
	add.s32 	%r831, %r824, %r2080;
	selp.b32 	%r832, %r830, %r831, %p75;
	shl.b32 	%r833, %r832, 2;
	add.s32 	%r834, %r772, %r833;
	st.shared.u32 	[%r834], %r2061;
	sub.s32 	%r835, %r798, %r781;
	add.s32 	%r836, %r381, %r835;
	add.s32 	%r837, %r836, 5;
	setp.eq.s32 	%p76, %r2082, 0;
	add.s32 	%r838, %r831, %r2081;
	selp.b32 	%r839, %r837, %r838, %p76;
	shl.b32 	%r840, %r839, 2;
	add.s32 	%r841, %r772, %r840;
	st.shared.u32 	[%r841], %r2062;
	sub.s32 	%r842, %r798, %r782;
	add.s32 	%r843, %r381, %r842;
	add.s32 	%r844, %r843, 6;
	setp.eq.s32 	%p77, %r2083, 0;
	add.s32 	%r845, %r838, %r2082;
	selp.b32 	%r846, %r844, %r845, %p77;
	shl.b32 	%r847, %r846, 2;
	add.s32 	%r848, %r772, %r847;
	st.shared.u32 	[%r848], %r2063;
	sub.s32 	%r849, %r798, %r783;
	add.s32 	%r850, %r381, %r849;
	add.s32 	%r851, %r850, 7;
	setp.eq.s32 	%p78, %r2084, 0;
	add.s32 	%r852, %r845, %r2083;
	selp.b32 	%r853, %r851, %r852, %p78;
	shl.b32 	%r854, %r853, 2;
	add.s32 	%r855, %r772, %r854;
	st.shared.u32 	[%r855], %r2064;
	sub.s32 	%r856, %r798, %r784;
	add.s32 	%r857, %r381, %r856;
	add.s32 	%r858, %r857, 8;
	setp.eq.s32 	%p79, %r2085, 0;
	add.s32 	%r859, %r852, %r2084;
	selp.b32 	%r860, %r858, %r859, %p79;
	shl.b32 	%r861, %r860, 2;
	add.s32 	%r862, %r772, %r861;
	st.shared.u32 	[%r862], %r2065;
	sub.s32 	%r863, %r798, %r785;
	add.s32 	%r864, %r381, %r863;
	add.s32 	%r865, %r864, 9;
	setp.eq.s32 	%p80, %r2086, 0;
	add.s32 	%r866, %r859, %r2085;
	selp.b32 	%r867, %r865, %r866, %p80;
	shl.b32 	%r868, %r867, 2;
	add.s32 	%r869, %r772, %r868;
	st.shared.u32 	[%r869], %r2066;
	sub.s32 	%r870, %r798, %r786;
	add.s32 	%r871, %r381, %r870;
	add.s32 	%r872, %r871, 10;
	setp.eq.s32 	%p81, %r2087, 0;
	add.s32 	%r873, %r866, %r2086;
	selp.b32 	%r874, %r872, %r873, %p81;
	shl.b32 	%r875, %r874, 2;
	add.s32 	%r876, %r772, %r875;
	st.shared.u32 	[%r876], %r2067;
	sub.s32 	%r877, %r798, %r787;
	add.s32 	%r878, %r381, %r877;
	add.s32 	%r879, %r878, 11;
	setp.eq.s32 	%p82, %r2088, 0;
	add.s32 	%r880, %r873, %r2087;
	selp.b32 	%r881, %r879, %r880, %p82;
	shl.b32 	%r882, %r881, 2;
	add.s32 	%r883, %r772, %r882;
	st.shared.u32 	[%r883], %r2068;
	sub.s32 	%r884, %r798, %r788;
	add.s32 	%r885, %r381, %r884;
	add.s32 	%r886, %r885, 12;
	setp.eq.s32 	%p83, %r2089, 0;
	add.s32 	%r887, %r880, %r2088;
	selp.b32 	%r888, %r886, %r887, %p83;
	shl.b32 	%r889, %r888, 2;
	add.s32 	%r890, %r772, %r889;
	st.shared.u32 	[%r890], %r2069;
	sub.s32 	%r891, %r798, %r789;
	add.s32 	%r892, %r381, %r891;
	add.s32 	%r893, %r892, 13;
	setp.eq.s32 	%p84, %r2090, 0;
	add.s32 	%r894, %r887, %r2089;
	selp.b32 	%r895, %r893, %r894, %p84;
	shl.b32 	%r896, %r895, 2;
	add.s32 	%r897, %r772, %r896;
	st.shared.u32 	[%r897], %r2070;
	sub.s32 	%r898, %r798, %r790;
	add.s32 	%r899, %r381, %r898;
	add.s32 	%r900, %r899, 14;
	setp.eq.s32 	%p85, %r2091, 0;
	add.s32 	%r901, %r894, %r2090;
	selp.b32 	%r902, %r900, %r901, %p85;
	shl.b32 	%r903, %r902, 2;
	add.s32 	%r904, %r772, %r903;
	st.shared.u32 	[%r904], %r2071;
	sub.s32 	%r905, %r798, %r791;
	add.s32 	%r906, %r381, %r905;
	add.s32 	%r907, %r906, 15;
	setp.eq.s32 	%p86, %r2092, 0;
	add.s32 	%r908, %r901, %r2091;
	selp.b32 	%r909, %r907, %r908, %p86;
	shl.b32 	%r910, %r909, 2;
	add.s32 	%r911, %r772, %r910;
	st.shared.u32 	[%r911], %r2072;
	sub.s32 	%r912, %r798, %r792;
	add.s32 	%r913, %r381, %r912;
	add.s32 	%r914, %r913, 16;
	setp.eq.s32 	%p87, %r2093, 0;
	add.s32 	%r915, %r908, %r2092;
	selp.b32 	%r916, %r914, %r915, %p87;
	shl.b32 	%r917, %r916, 2;
	add.s32 	%r918, %r772, %r917;
	st.shared.u32 	[%r918], %r2073;
	sub.s32 	%r919, %r798, %r793;
	add.s32 	%r920, %r381, %r919;
	add.s32 	%r921, %r920, 17;
	setp.eq.s32 	%p88, %r2094, 0;
	add.s32 	%r922, %r915, %r2093;
	selp.b32 	%r923, %r921, %r922, %p88;
	shl.b32 	%r924, %r923, 2;
	add.s32 	%r925, %r772, %r924;
	st.shared.u32 	[%r925], %r2074;
	sub.s32 	%r926, %r798, %r794;
	add.s32 	%r927, %r381, %r926;
	add.s32 	%r928, %r927, 18;
	setp.eq.s32 	%p89, %r2095, 0;
	add.s32 	%r929, %r922, %r2094;
	selp.b32 	%r930, %r928, %r929, %p89;
	shl.b32 	%r931, %r930, 2;
	add.s32 	%r932, %r772, %r931;
	st.shared.u32 	[%r932], %r2075;
	sub.s32 	%r933, %r798, %r795;
	add.s32 	%r934, %r381, %r933;
	add.s32 	%r935, %r934, 19;
	setp.eq.s32 	%p90, %r2096, 0;
	add.s32 	%r936, %r929, %r2095;
	selp.b32 	%r937, %r935, %r936, %p90;
	shl.b32 	%r938, %r937, 2;
	add.s32 	%r939, %r772, %r938;
	st.shared.u32 	[%r939], %r2076;
	bar.sync 	0;
	sub.s32 	%r940, %r798, %r519;
	add.s32 	%r941, %r940, %r380;
	shl.b32 	%r942, %r380, 2;
	add.s32 	%r520, %r772, %r942;
	ld.shared.u32 	%r521, [%r520];
	setp.ge.s32 	%p91, %r380, %r213;
	cvta.to.global.u64 	%rd41, %rd26;
	mul.wide.s32 	%rd42, %r941, 4;
	add.s64 	%rd24, %rd41, %rd42;
	@%p91 bra 	$L__BB6_427;
	setp.lt.s32 	%p92, %r380, %r519;
	@%p92 bra 	$L__BB6_426;
	st.global.u32 	[%rd24], %r521;
	bra.uni 	$L__BB6_427;
$L__BB6_426:
	add.s32 	%r943, %r517, %r380;
	mul.wide.s32 	%rd43, %r943, 4;
	add.s64 	%rd44, %rd4, %rd43;
	st.global.u32 	[%rd44], %r521;
$L__BB6_427:
	add.s32 	%r522, %r380, 256;
	ld.shared.u32 	%r523, [%r520+1024];
	setp.ge.s32 	%p93, %r522, %r213;
	cvt.u64.u32 	%rd45, %r380;
	cvt.s64.s32 	%rd46, %r517;
	add.s64 	%rd47, %rd46, %rd45;
	shl.b64 	%rd48, %rd47, 2;
	add.s64 	%rd25, %rd4, %rd48;
	@%p93 bra 	$L__BB6_431;
	setp.lt.s32 	%p94, %r522, %r519;
	@%p94 bra 	$L__BB6_430;
	st.global.u32 	[%rd24+1024], %r523;
	bra.uni 	$L__BB6_431;
$L__BB6_430:
	st.global.u32 	[%rd25+1024], %r523;
$L__BB6_431:
	add.s32 	%r524, %r380, 512;
	ld.shared.u32 	%r525, [%r520+2048];
	setp.ge.s32 	%p95, %r524, %r213;
	@%p95 bra 	$L__BB6_435;
	setp.lt.s32 	%p96, %r524, %r519;
	@%p96 bra 	$L__BB6_434;
	st.global.u32 	[%rd24+2048], %r525;
	bra.uni 	$L__BB6_435;
$L__BB6_434:
	st.global.u32 	[%rd25+2048], %r525;
$L__BB6_435:
	add.s32 	%r526, %r380, 768;
	ld.shared.u32 	%r527, [%r520+3072];
	setp.ge.s32 	%p97, %r526, %r213;
	@%p97 bra 	$L__BB6_439;
	setp.lt.s32 	%p98, %r526, %r519;
	@%p98 bra 	$L__BB6_438;
	st.global.u32 	[%rd24+3072], %r527;
	bra.uni 	$L__BB6_439;
$L__BB6_438:
	st.global.u32 	[%rd25+3072], %r527;
$L__BB6_439:
	or.b32  	%r528, %r380, 1024;
	ld.shared.u32 	%r529, [%r520+4096];
	setp.ge.s32 	%p99, %r528, %r213;
	@%p99 bra 	$L__BB6_443;
	setp.lt.s32 	%p100, %r528, %r519;
	@%p100 bra 	$L__BB6_442;
	st.global.u32 	[%rd24+4096], %r529;
	bra.uni 	$L__BB6_443;
$L__BB6_442:
	st.global.u32 	[%rd25+4096], %r529;
$L__BB6_443:
	add.s32 	%r530, %r380, 1280;
	ld.shared.u32 	%r531, [%r520+5120];
	setp.ge.s32 	%p101, %r530, %r213;
	@%p101 bra 	$L__BB6_447;
	setp.lt.s32 	%p102, %r530, %r519;
	@%p102 bra 	$L__BB6_446;
	st.global.u32 	[%rd24+5120], %r531;
	bra.uni 	$L__BB6_447;
$L__BB6_446:
	st.global.u32 	[%rd25+5120], %r531;
$L__BB6_447:
	add.s32 	%r532, %r380, 1536;
	ld.shared.u32 	%r533, [%r520+6144];
	setp.ge.s32 	%p103, %r532, %r213;
	@%p103 bra 	$L__BB6_451;
	setp.lt.s32 	%p104, %r532, %r519;
	@%p104 bra 	$L__BB6_450;
	st.global.u32 	[%rd24+6144], %r533;
	bra.uni 	$L__BB6_451;
$L__BB6_450:
	st.global.u32 	[%rd25+6144], %r533;
$L__BB6_451:
	add.s32 	%r534, %r380, 1792;
	ld.shared.u32 	%r535, [%r520+7168];
	setp.ge.s32 	%p105, %r534, %r213;
	@%p105 bra 	$L__BB6_455;
	setp.lt.s32 	%p106, %r534, %r519;
	@%p106 bra 	$L__BB6_454;
	st.global.u32 	[%rd24+7168], %r535;
	bra.uni 	$L__BB6_455;
$L__BB6_454:
	st.global.u32 	[%rd25+7168], %r535;
$L__BB6_455:
	or.b32  	%r536, %r380, 2048;
	ld.shared.u32 	%r537, [%r520+8192];
	setp.ge.s32 	%p107, %r536, %r213;
	@%p107 bra 	$L__BB6_459;
	setp.lt.s32 	%p108, %r536, %r519;
	@%p108 bra 	$L__BB6_458;
	st.global.u32 	[%rd24+8192], %r537;
	bra.uni 	$L__BB6_459;
$L__BB6_458:
	st.global.u32 	[%rd25+8192], %r537;
$L__BB6_459:
	add.s32 	%r538, %r380, 2304;
	ld.shared.u32 	%r539, [%r520+9216];
	setp.ge.s32 	%p109, %r538, %r213;
	@%p109 bra 	$L__BB6_463;
	setp.lt.s32 	%p110, %r538, %r519;
	@%p110 bra 	$L__BB6_462;
	st.global.u32 	[%rd24+9216], %r539;
	bra.uni 	$L__BB6_463;
$L__BB6_462:
	st.global.u32 	[%rd25+9216], %r539;
$L__BB6_463:
	add.s32 	%r540, %r380, 2560;
	ld.shared.u32 	%r541, [%r520+10240];
	setp.ge.s32 	%p111, %r540, %r213;
	@%p111 bra 	$L__BB6_467;
	setp.lt.s32 	%p112, %r540, %r519;
	@%p112 bra 	$L__BB6_466;
	st.global.u32 	[%rd24+10240], %r541;
	bra.uni 	$L__BB6_467;
$L__BB6_466:
	st.global.u32 	[%rd25+10240], %r541;
$L__BB6_467:
	add.s32 	%r542, %r380, 2816;
	ld.shared.u32 	%r543, [%r520+11264];
	setp.ge.s32 	%p113, %r542, %r213;
	@%p113 bra 	$L__BB6_471;
	setp.lt.s32 	%p114, %r542, %r519;
	@%p114 bra 	$L__BB6_470;
	st.global.u32 	[%rd24+11264], %r543;
	bra.uni 	$L__BB6_471;
$L__BB6_470:
	st.global.u32 	[%rd25+11264], %r543;
$L__BB6_471:
	or.b32  	%r544, %r380, 3072;
	ld.shared.u32 	%r545, [%r520+12288];
	setp.ge.s32 	%p115, %r544, %r213;
	@%p115 bra 	$L__BB6_475;
	setp.lt.s32 	%p116, %r544, %r519;
	@%p116 bra 	$L__BB6_474;
	st.global.u32 	[%rd24+12288], %r545;
	bra.uni 	$L__BB6_475;
$L__BB6_474:
	st.global.u32 	[%rd25+12288], %r545;
$L__BB6_475:
	add.s32 	%r546, %r380, 3328;
	ld.shared.u32 	%r547, [%r520+13312];
	setp.ge.s32 	%p117, %r546, %r213;
	@%p117 bra 	$L__BB6_479;
	setp.lt.s32 	%p118, %r546, %r519;
	@%p118 bra 	$L__BB6_478;
	st.global.u32 	[%rd24+13312], %r547;
	bra.uni 	$L__BB6_479;
$L__BB6_478:
	st.global.u32 	[%rd25+13312], %r547;
$L__BB6_479:
	add.s32 	%r548, %r380, 3584;
	ld.shared.u32 	%r549, [%r520+14336];
	setp.ge.s32 	%p119, %r548, %r213;
	@%p119 bra 	$L__BB6_483;
	setp.lt.s32 	%p120, %r548, %r519;
	@%p120 bra 	$L__BB6_482;
	st.global.u32 	[%rd24+14336], %r549;
	bra.uni 	$L__BB6_483;
$L__BB6_482:
	st.global.u32 	[%rd25+14336], %r549;
$L__BB6_483:
	add.s32 	%r550, %r380, 3840;
	ld.shared.u32 	%r551, [%r520+15360];
	setp.ge.s32 	%p121, %r550, %r213;
	@%p121 bra 	$L__BB6_487;
	setp.lt.s32 	%p122, %r550, %r519;
	@%p122 bra 	$L__BB6_486;
	st.global.u32 	[%rd24+15360], %r551;
	bra.uni 	$L__BB6_487;
$L__BB6_486:
	st.global.u32 	[%rd25+15360], %r551;
$L__BB6_487:
	or.b32  	%r552, %r380, 4096;
	ld.shared.u32 	%r553, [%r520+16384];
	setp.ge.s32 	%p123, %r552, %r213;
	@%p123 bra 	$L__BB6_491;
	setp.lt.s32 	%p124, %r552, %r519;
	@%p124 bra 	$L__BB6_490;
	st.global.u32 	[%rd24+16384], %r553;
	bra.uni 	$L__BB6_491;
$L__BB6_490:
	st.global.u32 	[%rd25+16384], %r553;
$L__BB6_491:
	add.s32 	%r554, %r380, 4352;
	ld.shared.u32 	%r555, [%r520+17408];
	setp.ge.s32 	%p125, %r554, %r213;
	@%p125 bra 	$L__BB6_495;
	setp.lt.s32 	%p126, %r554, %r519;
	@%p126 bra 	$L__BB6_494;
	st.global.u32 	[%rd24+17408], %r555;
	bra.uni 	$L__BB6_495;
$L__BB6_494:
	st.global.u32 	[%rd25+17408], %r555;
$L__BB6_495:
	add.s32 	%r556, %r380, 4608;
	ld.shared.u32 	%r557, [%r520+18432];
	setp.ge.s32 	%p127, %r556, %r213;
	@%p127 bra 	$L__BB6_499;
	setp.lt.s32 	%p128, %r556, %r519;
	@%p128 bra 	$L__BB6_498;
	st.global.u32 	[%rd24+18432], %r557;
	bra.uni 	$L__BB6_499;
$L__BB6_498:
	st.global.u32 	[%rd25+18432], %r557;
$L__BB6_499:
	add.s32 	%r558, %r380, 4864;
	ld.shared.u32 	%r559, [%r520+19456];
	setp.ge.s32 	%p129, %r558, %r213;
	@%p129 bra 	$L__BB6_503;
	setp.lt.s32 	%p130, %r558, %r519;
	@%p130 bra 	$L__BB6_502;
	st.global.u32 	[%rd24+19456], %r559;
	bra.uni 	$L__BB6_503;
$L__BB6_502:
	st.global.u32 	[%rd25+19456], %r559;
$L__BB6_503:
	mov.u32 	%r1310, %tid.x;
	setp.ne.s32 	%p272, %r1310, 0;
	@%p272 bra 	$L__BB6_505;
	ld.param.u64 	%rd478, [_ZN3cub18CUB_300001_SM_10006detail6select23DeviceSelectSweepKernelINS2_10policy_hubIiiiLb1ELNS0_10SelectImplE2EE10Policy1000EN6thrust24THRUST_300001_SM_1000_NS6detail15normal_iteratorINS9_10device_ptrIiEEEESE_NS2_27partition_distinct_output_tISE_SE_EEPiNS0_13ScanTileStateIiLb1EEE7is_evenIiENS0_8NullTypeEiNS2_19streaming_context_tIiLb0EEELS5_2EEEvT0_T1_T2_T3_T4_T5_T6_T7_iT8_NS1_7vsmem_tE_param_3];
	cvta.to.global.u64 	%rd254, %rd478;
	st.global.u32 	[%rd254], %r2105;
$L__BB6_505:
	ret;

}
	// .globl	_ZN3cub18CUB_300001_SM_10006detail6select23DeviceSelectSweepKernelINS2_10policy_hubIiilLb1ELNS0_10SelectImplE2EE10Policy1000EN6thrust24THRUST_300001_SM_1000_NS6detail15normal_iteratorINS9_10device_ptrIiEEEESE_NS2_27partition_distinct_output_tISE_SE_EEPlNS0_13ScanTileStateIiLb1EEE7is_evenIiENS0_8NullTypeEiNS2_19streaming_context_tIlLb1EEELS5_2EEEvT0_T1_T2_T3_T4_T5_T6_T7_iT8_NS1_7vsmem_tE
.visible .entry _ZN3cub18CUB_300001_SM_10006detail6select23DeviceSelectSweepKernelINS2_10policy_hubIiilLb1ELNS0_10SelectImplE2EE10Policy1000EN6thrust24THRUST_300001_SM_1000_NS6detail15normal_iteratorINS9_10device_ptrIiEEEESE_NS2_27partition_distinct_output_tISE_SE_EEPlNS0_13ScanTileStateIiLb1EEE7is_evenIiENS0_8NullTypeEiNS2_19streaming_context_tIlLb1EEELS5_2EEEvT0_T1_T2_T3_T4_T5_T6_T7_iT8_NS1_7vsmem_tE(
	.param .align 8 .b8 _ZN3cub18CUB_300001_SM_10006detail6select23DeviceSelectSweepKernelINS2_10policy_hubIiilLb1ELNS0_10SelectImplE2EE10Policy1000EN6thrust24THRUST_300001_SM_1000_NS6detail15normal_iteratorINS9_10device_ptrIiEEEESE_NS2_27partition_distinct_output_tISE_SE_EEPlNS0_13ScanTileStateIiLb1EEE7is_evenIiENS0_8NullTypeEiNS2_19streaming_context_tIlLb1EEELS5_2EEEvT0_T1_T2_T3_T4_T5_T6_T7_iT8_NS1_7vsmem_tE_param_0[8],
	.param .align 8 .b8 _ZN3cub18CUB_300001_SM_10006detail6select23DeviceSelectSweepKernelINS2_10policy_hubIiilLb1ELNS0_10SelectImplE2EE10Policy1000EN6thrust24THRUST_300001_SM_1000_NS6detail15normal_iteratorINS9_10device_ptrIiEEEESE_NS2_27partition_distinct_output_tISE_SE_EEPlNS0_13ScanTileStateIiLb1EEE7is_evenIiENS0_8NullTypeEiNS2_19streaming_context_tIlLb1EEELS5_2EEEvT0_T1_T2_T3_T4_T5_T6_T7_iT8_NS1_7vsmem_tE_param_1[8],
	.param .align 8 .b8 _ZN3cub18CUB_300001_SM_10006detail6select23DeviceSelectSweepKernelINS2_10policy_hubIiilLb1ELNS0_10SelectImplE2EE10Policy1000EN6thrust24THRUST_300001_SM_1000_NS6detail15normal_iteratorINS9_10device_ptrIiEEEESE_NS2_27partition_distinct_output_tISE_SE_EEPlNS0_13ScanTileStateIiLb1EEE7is_evenIiENS0_8NullTypeEiNS2_19streaming_context_tIlLb1EEELS5_2EEEvT0_T1_T2_T3_T4_T5_T6_T7_iT8_NS1_7vsmem_tE_param_2[16],
	.param .u64 .ptr .align 1 _ZN3cub18CUB_300001_SM_10006detail6select23DeviceSelectSweepKernelINS2_10policy_hubIiilLb1ELNS0_10SelectImplE2EE10Policy1000EN6thrust24THRUST_300001_SM_1000_NS6detail15normal_iteratorINS9_10device_ptrIiEEEESE_NS2_27partition_distinct_output_tISE_SE_EEPlNS0_13ScanTileStateIiLb1EEE7is_evenIiENS0_8NullTypeEiNS2_19streaming_context_tIlLb1EEELS5_2EEEvT0_T1_T2_T3_T4_T5_T6_T7_iT8_NS1_7vsmem_tE_param_3,
	.param .align 8 .b8 _ZN3cub18CUB_300001_SM_10006detail6select23DeviceSelectSweepKernelINS2_10policy_hubIiilLb1ELNS0_10SelectImplE2EE10Policy1000EN6thrust24THRUST_300001_SM_1000_NS6detail15normal_iteratorINS9_10device_ptrIiEEEESE_NS2_27partition_distinct_output_tISE_SE_EEPlNS0_13ScanTileStateIiLb1EEE7is_evenIiENS0_8NullTypeEiNS2_19streaming_context_tIlLb1EEELS5_2EEEvT0_T1_T2_T3_T4_T5_T6_T7_iT8_NS1_7vsmem_tE_param_4[8],
	.param .align 1 .b8 _ZN3cub18CUB_300001_SM_10006detail6select23DeviceSelectSweepKernelINS2_10policy_hubIiilLb1ELNS0_10SelectImplE2EE10Policy1000EN6thrust24THRUST_300001_SM_1000_NS6detail15normal_iteratorINS9_10device_ptrIiEEEESE_NS2_27partition_distinct_output_tISE_SE_EEPlNS0_13ScanTileStateIiLb1EEE7is_evenIiENS0_8NullTypeEiNS2_19streaming_context_tIlLb1EEELS5_2EEEvT0_T1_T2_T3_T4_T5_T6_T7_iT8_NS1_7vsmem_tE_param_5[1],
	.param .align 1 .b8 _ZN3cub18CUB_300001_SM_10006detail6select23DeviceSelectSweepKernelINS2_10policy_hubIiilLb1ELNS0_10SelectImplE2EE10Policy1000EN6thrust24THRUST_300001_SM_1000_NS6detail15normal_iteratorINS9_10device_ptrIiEEEESE_NS2_27partition_distinct_output_tISE_SE_EEPlNS0_13ScanTileStateIiLb1EEE7is_evenIiENS0_8NullTypeEiNS2_19streaming_context_tIlLb1EEELS5_2EEEvT0_T1_T2_T3_T4_T5_T6_T7_iT8_NS1_7vsmem_tE_param_6[1],
	.param .u32 _ZN3cub18CUB_300001_SM_10006detail6select23DeviceSelectSweepKernelINS2_10policy_hubIiilLb1ELNS0_10SelectImplE2EE10Policy1000EN6thrust24THRUST_300001_SM_1000_NS6detail15normal_iteratorINS9_10device_ptrIiEEEESE_NS2_27partition_distinct_output_tISE_SE_EEPlNS0_13ScanTileStateIiLb1EEE7is_evenIiENS0_8NullTypeEiNS2_19streaming_context_tIlLb1EEELS5_2EEEvT0_T1_T2_T3_T4_T5_T6_T7_iT8_NS1_7vsmem_tE_param_7,
	.param .u32 _ZN3cub18CUB_300001_SM_10006detail6select23DeviceSelectSweepKernelINS2_10policy_hubIiilLb1ELNS0_10SelectImplE2EE10Policy1000EN6thrust24THRUST_300001_SM_1000_NS6detail15normal_iteratorINS9_10device_ptrIiEEEESE_NS2_27partition_distinct_output_tISE_SE_EEPlNS0_13ScanTileStateIiLb1EEE7is_evenIiENS0_8NullTypeEiNS2_19streaming_context_tIlLb1EEELS5_2EEEvT0_T1_T2_T3_T4_T5_T6_T7_iT8_NS1_7vsmem_tE_param_8,
	.param .align 8 .b8 _ZN3cub18CUB_300001_SM_10006detail6select23DeviceSelectSweepKernelINS2_10policy_hubIiilLb1ELNS0_10SelectImplE2EE10Policy1000EN6thrust24THRUST_300001_SM_1000_NS6detail15normal_iteratorINS9_10device_ptrIiEEEESE_NS2_27partition_distinct_output_tISE_SE_EEPlNS0_13ScanTileStateIiLb1EEE7is_evenIiENS0_8NullTypeEiNS2_19streaming_context_tIlLb1EEELS5_2EEEvT0_T1_T2_T3_T4_T5_T6_T7_iT8_NS1_7vsmem_tE_param_9[40],
	.param .align 8 .b8 _ZN3cub18CUB_300001_SM_10006detail6select23DeviceSelectSweepKernelINS2_10policy_hubIiilLb1ELNS0_10SelectImplE2EE10Policy1000EN6thrust24THRUST_300001_SM_1000_NS6detail15normal_iteratorINS9_10device_ptrIiEEEESE_NS2_27partition_distinct_output_tISE_SE_EEPlNS0_13ScanTileStateIiLb1EEE7is_evenIiENS0_8NullTypeEiNS2_19streaming_context_tIlLb1EEELS5_2EEEvT0_T1_T2_T3_T4_T5_T6_T7_iT8_NS1_7vsmem_tE_param_10[8]
)
.maxntid 640
{
	.reg .pred 	%p<373>;
	.reg .b16 	%rs<18>;
	.reg .b32 	%r<2034>;
	.reg .b64 	%rd<644>;
	// demoted variable
	.shared .align 16 .b8 _ZZN3cub18CUB_300001_SM_10006detail6select23DeviceSelectSweepKernelINS2_10policy_hubIiilLb1ELNS0_10SelectImplE2EE10Policy1000EN6thrust24THRUST_300001_SM_1000_NS6detail15normal_iteratorINS9_10device_ptrIiEEEESE_NS2_27partition_distinct_output_tISE_SE_EEPlNS0_13ScanTileStateIiLb1EEE7is_evenIiENS0_8NullTypeEiNS2_19streaming_context_tIlLb1EEELS5_2EEEvT0_T1_T2_T3_T4_T5_T6_T7_iT8_NS1_7vsmem_tEE19static_temp_storage[35840];
	ld.param.u64 	%rd53, [_ZN3cub18CUB_300001_SM_10006detail6select23DeviceSelectSweepKernelINS2_10policy_hubIiilLb1ELNS0_10SelectImplE2EE10Policy1000EN6thrust24THRUST_300001_SM_1000_NS6detail15normal_iteratorINS9_10device_ptrIiEEEESE_NS2_27partition_distinct_output_tISE_SE_EEPlNS0_13ScanTileStateIiLb1EEE7is_evenIiENS0_8NullTypeEiNS2_19streaming_context_tIlLb1EEELS5_2EEEvT0_T1_T2_T3_T4_T5_T6_T7_iT8_NS1_7vsmem_tE_param_2+8];
	ld.param.u64 	%rd52, [_ZN3cub18CUB_300001_SM_10006detail6select23DeviceSelectSweepKernelINS2_10policy_hubIiilLb1ELNS0_10SelectImplE2EE10Policy1000EN6thrust24THRUST_300001_SM_1000_NS6detail15normal_iteratorINS9_10device_ptrIiEEEESE_NS2_27partition_distinct_output_tISE_SE_EEPlNS0_13ScanTileStateIiLb1EEE7is_evenIiENS0_8NullTypeEiNS2_19streaming_context_tIlLb1EEELS5_2EEEvT0_T1_T2_T3_T4_T5_T6_T7_iT8_NS1_7vsmem_tE_param_2];
	ld.param.u64 	%rd2, [_ZN3cub18CUB_300001_SM_10006detail6select23DeviceSelectSweepKernelINS2_10policy_hubIiilLb1ELNS0_10SelectImplE2EE10Policy1000EN6thrust24THRUST_300001_SM_1000_NS6detail15normal_iteratorINS9_10device_ptrIiEEEESE_NS2_27partition_distinct_output_tISE_SE_EEPlNS0_13ScanTileStateIiLb1EEE7is_evenIiENS0_8NullTypeEiNS2_19streaming_context_tIlLb1EEELS5_2EEEvT0_T1_T2_T3_T4_T5_T6_T7_iT8_NS1_7vsmem_tE_param_4];
	ld.param.u64 	%rd56, [_ZN3cub18CUB_300001_SM_10006detail6select23DeviceSelectSweepKernelINS2_10policy_hubIiilLb1ELNS0_10SelectImplE2EE10Policy1000EN6thrust24THRUST_300001_SM_1000_NS6detail15normal_iteratorINS9_10device_ptrIiEEEESE_NS2_27partition_distinct_output_tISE_SE_EEPlNS0_13ScanTileStateIiLb1EEE7is_evenIiENS0_8NullTypeEiNS2_19streaming_context_tIlLb1EEELS5_2EEEvT0_T1_T2_T3_T4_T5_T6_T7_iT8_NS1_7vsmem_tE_param_1];
	ld.param.u64 	%rd57, [_ZN3cub18CUB_300001_SM_10006detail6select23DeviceSelectSweepKernelINS2_10policy_hubIiilLb1ELNS0_10SelectImplE2EE10Policy1000EN6thrust24THRUST_300001_SM_1000_NS6detail15normal_iteratorINS9_10device_ptrIiEEEESE_NS2_27partition_distinct_output_tISE_SE_EEPlNS0_13ScanTileStateIiLb1EEE7is_evenIiENS0_8NullTypeEiNS2_19streaming_context_tIlLb1EEELS5_2EEEvT0_T1_T2_T3_T4_T5_T6_T7_iT8_NS1_7vsmem_tE_param_0];
	ld.param.u32 	%r415, [_ZN3cub18CUB_300001_SM_10006detail6select23DeviceSelectSweepKernelINS2_10policy_hubIiilLb1ELNS0_10SelectImplE2EE10Policy1000EN6thrust24THRUST_300001_SM_1000_NS6detail15normal_iteratorINS9_10device_ptrIiEEEESE_NS2_27partition_distinct_output_tISE_SE_EEPlNS0_13ScanTileStateIiLb1EEE7is_evenIiENS0_8NullTypeEiNS2_19streaming_context_tIlLb1EEELS5_2EEEvT0_T1_T2_T3_T4_T5_T6_T7_iT8_NS1_7vsmem_tE_param_8];
	mov.b64 	%rd55, _ZN3cub18CUB_300001_SM_10006detail6select23DeviceSelectSweepKernelINS2_10policy_hubIiilLb1ELNS0_10SelectImplE2EE10Policy1000EN6thrust24THRUST_300001_SM_1000_NS6detail15normal_iteratorINS9_10device_ptrIiEEEESE_NS2_27partition_distinct_output_tISE_SE_EEPlNS0_13ScanTileStateIiLb1EEE7is_evenIiENS0_8NullTypeEiNS2_19streaming_context_tIlLb1EEELS5_2EEEvT0_T1_T2_T3_T4_T5_T6_T7_iT8_NS1_7vsmem_tE_param_9;
	mov.u64 	%rd1, %rd55;
	cvta.to.global.u64 	%rd3, %rd57;
	cvta.to.global.u64 	%rd4, %rd56;
	mov.u32 	%r416, %ctaid.x;
	mov.u32 	%r417, %nctaid.y;
	mov.u32 	%r418, %ctaid.y;
	mad.lo.s32 	%r1, %r416, %r417, %r418;
	mul.lo.s32 	%r2, %r1, 8960;
	add.s32 	%r419, %r415, -1;
	setp.ge.s32 	%p1, %r1, %r419;
	@%p1 bra 	$L__BB7_116;
	setp.ne.s32 	%p239, %r1, 0;
	@%p239 bra 	$L__BB7_52;
	mov.u64 	%rd450, %rd55;
	ld.param.u8 	%rs15, [%rd450];
	setp.eq.s16 	%p320, %rs15, 0;
	ld.param.u64 	%rd451, [%rd450+16];
	selp.b64 	%rd452, %rd451, 0, %p320;
	mov.u32 	%r1706, %ctaid.x;
	mov.u32 	%r1707, %nctaid.y;
	mov.u32 	%r1708, %ctaid.y;
	mad.lo.s32 	%r1709, %r1706, %r1707, %r1708;
	mul.lo.s32 	%r1710, %r1709, 8960;
	cvt.u64.u32 	%rd453, %r1710;
	add.s64 	%rd454, %rd452, %rd453;
	mov.u32 	%r3, %tid.x;
	mul.lo.s32 	%r1711, %r3, 14;
	cvt.u64.u32 	%rd455, %r1711;
	add.s64 	%rd456, %rd454, %rd455;
	shl.b64 	%rd457, %rd456, 2;
	add.s64 	%rd458, %rd3, %rd457;
	ld.global.u32 	%r4, [%rd458];
	ld.global.u32 	%r5, [%rd458+4];
	ld.global.u32 	%r6, [%rd458+8];
	ld.global.u32 	%r7, [%rd458+12];
	ld.global.u32 	%r8, [%rd458+16];
	ld.global.u32 	%r9, [%rd458+20];
	ld.global.u32 	%r10, [%rd458+24];
	ld.global.u32 	%r11, [%rd458+28];
	ld.global.u32 	%r12, [%rd458+32];
	ld.global.u32 	%r13, [%rd458+36];
	ld.global.u32 	%r14, [%rd458+40];
	ld.global.u32 	%r15, [%rd458+44];
	ld.global.u32 	%r16, [%rd458+48];
	ld.global.u32 	%r17, [%rd458+52];
	bar.sync 	0;
	add.s64 	%rd459, %rd4, %rd457;
	ld.global.u32 	%r1712, [%rd459];
	ld.global.u32 	%r1713, [%rd459+4];
	ld.global.u32 	%r1714, [%rd459+8];
	ld.global.u32 	%r1715, [%rd459+12];
	ld.global.u32 	%r1716, [%rd459+16];
	ld.global.u32 	%r1717, [%rd459+20];
	ld.global.u32 	%r1718, [%rd459+24];
	ld.global.u32 	%r1719, [%rd459+28];
	ld.global.u32 	%r1720, [%rd459+32];
	ld.global.u32 	%r1721, [%rd459+36];
	ld.global.u32 	%r1722, [%rd459+40];
	ld.global.u32 	%r1723, [%rd459+44];
	ld.global.u32 	%r1724, [%rd459+48];
	ld.global.u32 	%r1725, [%rd459+52];
	and.b32  	%r18, %r1712, 1;
	xor.b32  	%r1726, %r18, 1;
	and.b32  	%r19, %r1713, 1;
	xor.b32  	%r1727, %r19, 1;
	and.b32  	%r20, %r1714, 1;
	xor.b32  	%r1728, %r20, 1;
	and.b32  	%r21, %r1715, 1;
	xor.b32  	%r1729, %r21, 1;
	and.b32  	%r22, %r1716, 1;
	xor.b32  	%r1730, %r22, 1;
	and.b32  	%r23, %r1717, 1;
	xor.b32  	%r1731, %r23, 1;
	and.b32  	%r24, %r1718, 1;
	xor.b32  	%r1732, %r24, 1;
	and.b32  	%r25, %r1719, 1;
	xor.b32  	%r1733, %r25, 1;
	and.b32  	%r26, %r1720, 1;
	xor.b32  	%r1734, %r26, 1;
	and.b32  	%r27, %r1721, 1;
	xor.b32  	%r1735, %r27, 1;
	and.b32  	%r28, %r1722, 1;
	xor.b32  	%r1736, %r28, 1;
	and.b32  	%r29, %r1723, 1;
	xor.b32  	%r1737, %r29, 1;
	and.b32  	%r30, %r1724, 1;
	xor.b32  	%r1738, %r30, 1;
	and.b32  	%r31, %r1725, 1;
	xor.b32  	%r1739, %r31, 1;
	bar.sync 	0;
	add.s32 	%r1740, %r1727, %r1726;
	add.s32 	%r1741, %r1728, %r1740;
	add.s32 	%r1742, %r1729, %r1741;
	add.s32 	%r1743, %r1730, %r1742;
	add.s32 	%r1744, %r1731, %r1743;
	add.s32 	%r1745, %r1732, %r1744;
	add.s32 	%r1746, %r1733, %r1745;
	add.s32 	%r1747, %r1734, %r1746;
	add.s32 	%r1748, %r1735, %r1747;
	add.s32 	%r1749, %r1736, %r1748;
	add.s32 	%r1750, %r1737, %r1749;
	add.s32 	%r1751, %r1738, %r1750;
	add.s32 	%r1680, %r1739, %r1751;
	// begin inline asm
	mov.u32 %r1675, %laneid;
	// end inline asm
	mov.b32 	%r1678, 1;
	mov.b32 	%r1703, 0;
	mov.b32 	%r1705, -1;
	// begin inline asm
	{  .reg .s32 r0;  .reg .pred p;  shfl.sync.up.b32 r0|p, %r1680, %r1678, %r1703, %r1705;  @p add.s32 r0, r0, %r1680;  mov.s32 %r1676, r0;}
	// end inline asm
	mov.b32 	%r1684, 2;
	// begin inline asm
	{  .reg .s32 r0;  .reg .pred p;  shfl.sync.up.b32 r0|p, %r1676, %r1684, %r1703, %r1705;  @p add.s32 r0, r0, %r1676;  mov.s32 %r1682, r0;}
	// end inline asm
	mov.b32 	%r1690, 4;
	// begin inline asm
	{  .reg .s32 r0;  .reg .pred p;  shfl.sync.up.b32 r0|p, %r1682, %r1690, %r1703, %r1705;  @p add.s32 r0, r0, %r1682;  mov.s32 %r1688, r0;}
	// end inline asm
	mov.b32 	%r1696, 8;
	// begin inline asm
	{  .reg .s32 r0;  .reg .pred p;  shfl.sync.up.b32 r0|p, %r1688, %r1696, %r1703, %r1705;  @p add.s32 r0, r0, %r1688;  mov.s32 %r1694, r0;}
	// end inline asm
	mov.b32 	%r1702, 16;
	// begin inline asm
	{  .reg .s32 r0;  .reg .pred p;  shfl.sync.up.b32 r0|p, %r1694, %r1702, %r1703, %r1705;  @p add.s32 r0, r0, %r1694;  mov.s32 %r1700, r0;}
	// end inline asm
	setp.ne.s32 	%p321, %r1675, 31;
	@%p321 bra 	$L__BB7_4;
	shr.u32 	%r1752, %r3, 3;
	and.b32  	%r1753, %r1752, 124;
	mov.u32 	%r1754, _ZZN3cub18CUB_300001_SM_10006detail6select23DeviceSelectSweepKernelINS2_10policy_hubIiilLb1ELNS0_10SelectImplE2EE10Policy1000EN6thrust24THRUST_300001_SM_1000_NS6detail15normal_iteratorINS9_10device_ptrIiEEEESE_NS2_27partition_distinct_output_tISE_SE_EEPlNS0_13ScanTileStateIiLb1EEE7is_evenIiENS0_8NullTypeEiNS2_19streaming_context_tIlLb1EEELS5_2EEEvT0_T1_T2_T3_T4_T5_T6_T7_iT8_NS1_7vsmem_tEE19static_temp_storage;
	add.s32 	%r1755, %r1754, %r1753;
	st.shared.u32 	[%r1755], %r1700;
$L__BB7_4:
	bar.sync 	0;
	ld.shared.v4.u32 	{%r1756, %r1757, %r1758, %r1759}, [_ZZN3cub18CUB_300001_SM_10006detail6select23DeviceSelectSweepKernelINS2_10policy_hubIiilLb1ELNS0_10SelectImplE2EE10Policy1000EN6thrust24THRUST_300001_SM_1000_NS6detail15normal_iteratorINS9_10device_ptrIiEEEESE_NS2_27partition_distinct_output_tISE_SE_EEPlNS0_13ScanTileStateIiLb1EEE7is_evenIiENS0_8NullTypeEiNS2_19streaming_context_tIlLb1EEELS5_2EEEvT0_T1_T2_T3_T4_T5_T6_T7_iT8_NS1_7vsmem_tEE19static_temp_storage];
	shr.u32 	%r1760, %r3, 5;
	add.s32 	%r1761, %r1757, %r1756;
	setp.eq.s32 	%p322, %r1760, 2;
	selp.b32 	%r1762, %r1761, %r1756, %p322;
	add.s32 	%r1763, %r1761, %r1758;
	setp.eq.s32 	%p323, %r1760, 3;
	selp.b32 	%r1764, %r1763, %r1762, %p323;
	add.s32 	%r1765, %r1763, %r1759;
	setp.eq.s32 	%p324, %r1760, 4;
	selp.b32 	%r1766, %r1765, %r1764, %p324;
	ld.shared.v4.u32 	{%r1767, %r1768, %r1769, %r1770}, [_ZZN3cub18CUB_300001_SM_10006detail6select23DeviceSelectSweepKernelINS2_10policy_hubIiilLb1ELNS0_10SelectImplE2EE10Policy1000EN6thrust24THRUST_300001_SM_1000_NS6detail15normal_iteratorINS9_10device_ptrIiEEEESE_NS2_27partition_distinct_output_tISE_SE_EEPlNS0_13ScanTileStateIiLb1EEE7is_evenIiENS0_8NullTypeEiNS2_19streaming_context_tIlLb1EEELS5_2EEEvT0_T1_T2_T3_T4_T5_T6_T7_iT8_NS1_7vsmem_tEE19static_temp_storage+16];
	add.s32 	%r1771, %r1765, %r1767;
	setp.eq.s32 	%p325, %r1760, 5;
	selp.b32 	%r1772, %r1771, %r1766, %p325;
	add.s32 	%r1773, %r1771, %r1768;
	setp.eq.s32 	%p326, %r1760, 6;
	selp.b32 	%r1774, %r1773, %r1772, %p326;
	add.s32 	%r1775, %r1773, %r1769;
	setp.eq.s32 	%p327, %r1760, 7;
	selp.b32 	%r1776, %r1775, %r1774, %p327;
	add.s32 	%r1777, %r1775, %r1770;
	setp.eq.s32 	%p328, %r1760, 8;
	selp.b32 	%r1778, %r1777, %r1776, %p328;
	ld.shared.v4.u32 	{%r1779, %r1780, %r1781, %r1782}, [_ZZN3cub18CUB_300001_SM_10006detail6select23DeviceSelectSweepKernelINS2_10policy_hubIiilLb1ELNS0_10SelectImplE2EE10Policy1000EN6thrust24THRUST_300001_SM_1000_NS6detail15normal_iteratorINS9_10device_ptrIiEEEESE_NS2_27partition_distinct_output_tISE_SE_EEPlNS0_13ScanTileStateIiLb1EEE7is_evenIiENS0_8NullTypeEiNS2_19streaming_context_tIlLb1EEELS5_2EEEvT0_T1_T2_T3_T4_T5_T6_T7_iT8_NS1_7vsmem_tEE19static_temp_storage+32];
	add.s32 	%r1783, %r1777, %r1779;
	setp.eq.s32 	%p329, %r1760, 9;
	selp.b32 	%r1784, %r1783, %r1778, %p329;
	add.s32 	%r1785, %r1783, %r1780;
	setp.eq.s32 	%p330, %r1760, 10;
	selp.b32 	%r1786, %r1785, %r1784, %p330;
	add.s32 	%r1787, %r1785, %r1781;
	setp.eq.s32 	%p331, %r1760, 11;
	selp.b32 	%r1788, %r1787, %r1786, %p331;
	add.s32 	%r1789, %r1787, %r1782;
	setp.eq.s32 	%p332, %r1760, 12;
	selp.b32 	%r1790, %r1789, %r1788, %p332;
	ld.shared.v4.u32 	{%r1791, %r1792, %r1793, %r1794}, [_ZZN3cub18CUB_300001_SM_10006detail6select23DeviceSelectSweepKernelINS2_10policy_hubIiilLb1ELNS0_10SelectImplE2EE10Policy1000EN6thrust24THRUST_300001_SM_1000_NS6detail15normal_iteratorINS9_10device_ptrIiEEEESE_NS2_27partition_distinct_output_tISE_SE_EEPlNS0_13ScanTileStateIiLb1EEE7is_evenIiENS0_8NullTypeEiNS2_19streaming_context_tIlLb1EEELS5_2EEEvT0_T1_T2_T3_T4_T5_T6_T7_iT8_NS1_7vsmem_tEE19static_temp_storage+48];
	add.s32 	%r1795, %r1789, %r1791;
	setp.eq.s32 	%p333, %r1760, 13;
	selp.b32 	%r1796, %r1795, %r1790, %p333;
	add.s32 	%r1797, %r1795, %r1792;
	setp.eq.s32 	%p334, %r1760, 14;
	selp.b32 	%r1798, %r1797, %r1796, %p334;
	add.s32 	%r1799, %r1797, %r1793;
	setp.eq.s32 	%p335, %r1760, 15;
	selp.b32 	%r1800, %r1799, %r1798, %p335;
	add.s32 	%r1801, %r1799, %r1794;
	setp.eq.s32 	%p336, %r1760, 16;
	selp.b32 	%r1802, %r1801, %r1800, %p336;
	ld.shared.v4.u32 	{%r1803, %r1804, %r1805, %r1806}, [_ZZN3cub18CUB_300001_SM_10006detail6select23DeviceSelectSweepKernelINS2_10policy_hubIiilLb1ELNS0_10SelectImplE2EE10Policy1000EN6thrust24THRUST_300001_SM_1000_NS6detail15normal_iteratorINS9_10device_ptrIiEEEESE_NS2_27partition_distinct_output_tISE_SE_EEPlNS0_13ScanTileStateIiLb1EEE7is_evenIiENS0_8NullTypeEiNS2_19streaming_context_tIlLb1EEELS5_2EEEvT0_T1_T2_T3_T4_T5_T6_T7_iT8_NS1_7vsmem_tEE19static_temp_storage+64];
	add.s32 	%r1807, %r1801, %r1803;
	setp.eq.s32 	%p337, %r1760, 17;
	selp.b32 	%r1808, %r1807, %r1802, %p337;
	add.s32 	%r1809, %r1807, %r1804;
	setp.eq.s32 	%p338, %r1760, 18;
	selp.b32 	%r1810, %r1809, %r1808, %p338;
	add.s32 	%r1811, %r1809, %r1805;
	setp.eq.s32 	%p339, %r1760, 19;
	selp.b32 	%r1812, %r1811, %r1810, %p339;
	add.s32 	%r35, %r1811, %r1806;
	setp.lt.u32 	%p340, %r3, 32;
	selp.b32 	%r1813, 0, %r1812, %p340;
	setp.eq.s32 	%p341, %r1675, 0;
	sub.s32 	%r1814, %r1700, %r1680;
	selp.b32 	%r1815, 0, %r1814, %p341;
	add.s32 	%r36, %r1813, %r1815;
	setp.ne.s32 	%p342, %r3, 0;
	@%p342 bra 	$L__BB7_6;
	add.s64 	%rd460, %rd2, 256;
	mov.b32 	%r1816, 101;
	// begin inline asm
	st.relaxed.gpu.v2.u32 [%rd460], {%r1816, %r35};
	// end inline asm
$L__BB7_6:
	bar.sync 	0;
	sub.s32 	%r37, 8960, %r35;
	mul.lo.s32 	%r1818, %r3, 14;
	sub.s32 	%r1819, %r1818, %r36;
	setp.eq.s32 	%p343, %r18, 0;
	add.s32 	%r1820, %r36, %r37;
	selp.b32 	%r1821, %r1820, %r1819, %p343;
	shl.b32 	%r1822, %r1821, 2;
	mov.u32 	%r1823, _ZZN3cub18CUB_300001_SM_10006detail6select23DeviceSelectSweepKernelINS2_10policy_hubIiilLb1ELNS0_10SelectImplE2EE10Policy1000EN6thrust24THRUST_300001_SM_1000_NS6detail15normal_iteratorINS9_10device_ptrIiEEEESE_NS2_27partition_distinct_output_tISE_SE_EEPlNS0_13ScanTileStateIiLb1EEE7is_evenIiENS0_8NullTypeEiNS2_19streaming_context_tIlLb1EEELS5_2EEEvT0_T1_T2_T3_T4_T5_T6_T7_iT8_NS1_7vsmem_tEE19static_temp_storage;
	add.s32 	%r1824, %r1823, %r1822;
	st.shared.u32 	[%r1824], %r4;
	xor.b32  	%r1825, %r18, 1;
	add.s32 	%r1826, %r36, %r1825;
	sub.s32 	%r1827, %r1818, %r1826;
	add.s32 	%r1828, %r1827, 1;
	setp.eq.s32 	%p344, %r19, 0;
	add.s32 	%r1829, %r1820, %r1825;
	selp.b32 	%r1830, %r1829, %r1828, %p344;
	shl.b32 	%r1831, %r1830, 2;
	add.s32 	%r1832, %r1823, %r1831;
	st.shared.u32 	[%r1832], %r5;
	xor.b32  	%r1833, %r19, 1;
	add.s32 	%r1834, %r1833, %r1825;
	add.s32 	%r1835, %r1834, %r36;
	sub.s32 	%r1836, %r1818, %r1835;
	add.s32 	%r1837, %r1836, 2;
	setp.eq.s32 	%p345, %r20, 0;
	add.s32 	%r1838, %r1829, %r1833;
	selp.b32 	%r1839, %r1838, %r1837, %p345;
	shl.b32 	%r1840, %r1839, 2;
	add.s32 	%r1841, %r1823, %r1840;
	st.shared.u32 	[%r1841], %r6;
	xor.b32  	%r1842, %r20, 1;
	add.s32 	%r1843, %r1835, %r1842;
	sub.s32 	%r1844, %r1818, %r1843;
	add.s32 	%r1845, %r1844, 3;
	setp.eq.s32 	%p346, %r21, 0;
	add.s32 	%r1846, %r1838, %r1842;
	selp.b32 	%r1847, %r1846, %r1845, %p346;
	shl.b32 	%r1848, %r1847, 2;
	add.s32 	%r1849, %r1823, %r1848;
	st.shared.u32 	[%r1849], %r7;
	xor.b32  	%r1850, %r21, 1;
	add.s32 	%r1851, %r1843, %r1850;
	sub.s32 	%r1852, %r1818, %r1851;
	add.s32 	%r1853, %r1852, 4;
	setp.eq.s32 	%p347, %r22, 0;
	add.s32 	%r1854, %r1846, %r1850;
	selp.b32 	%r1855, %r1854, %r1853, %p347;
	shl.b32 	%r1856, %r1855, 2;
	add.s32 	%r1857, %r1823, %r1856;
	st.shared.u32 	[%r1857], %r8;
	xor.b32  	%r1858, %r22, 1;
	add.s32 	%r1859, %r1851, %r1858;
	sub.s32 	%r1860, %r1818, %r1859;
	add.s32 	%r1861, %r1860, 5;
	setp.eq.s32 	%p348, %r23, 0;
	add.s32 	%r1862, %r1854, %r1858;
	selp.b32 	%r1863, %r1862, %r1861, %p348;
	shl.b32 	%r1864, %r1863, 2;
	add.s32 	%r1865, %r1823, %r1864;
	st.shared.u32 	[%r1865], %r9;
	xor.b32  	%r1866, %r23, 1;
	add.s32 	%r1867, %r1859, %r1866;
	sub.s32 	%r1868, %r1818, %r1867;
	add.s32 	%r1869, %r1868, 6;
	setp.eq.s32 	%p349, %r24, 0;
	add.s32 	%r1870, %r1862, %r1866;
	selp.b32 	%r1871, %r1870, %r1869, %p349;
	shl.b32 	%r1872, %r1871, 2;
	add.s32 	%r1873, %r1823, %r1872;
	st.shared.u32 	[%r1873], %r10;
	xor.b32  	%r1874, %r24, 1;
	add.s32 	%r1875, %r1867, %r1874;
	sub.s32 	%r1876, %r1818, %r1875;
	add.s32 	%r1877, %r1876, 7;
	setp.eq.s32 	%p350, %r25, 0;
	add.s32 	%r1878, %r1870, %r1874;
	selp.b32 	%r1879, %r1878, %r1877, %p350;
	shl.b32 	%r1880, %r1879, 2;
	add.s32 	%r1881, %r1823, %r1880;
	st.shared.u32 	[%r1881], %r11;
	xor.b32  	%r1882, %r25, 1;
	add.s32 	%r1883, %r1875, %r1882;
	sub.s32 	%r1884, %r1818, %r1883;
	add.s32 	%r1885, %r1884, 8;
	setp.eq.s32 	%p351, %r26, 0;
	add.s32 	%r1886, %r1878, %r1882;
	selp.b32 	%r1887, %r1886, %r1885, %p351;
	shl.b32 	%r1888, %r1887, 2;
	add.s32 	%r1889, %r1823, %r1888;
	st.shared.u32 	[%r1889], %r12;
	xor.b32  	%r1890, %r26, 1;
	add.s32 	%r1891, %r1883, %r1890;
	sub.s32 	%r1892, %r1818, %r1891;
	add.s32 	%r1893, %r1892, 9;
	setp.eq.s32 	%p352, %r27, 0;
	add.s32 	%r1894, %r1886, %r1890;
	selp.b32 	%r1895, %r1894, %r1893, %p352;
	shl.b32 	%r1896, %r1895, 2;
	add.s32 	%r1897, %r1823, %r1896;
	st.shared.u32 	[%r1897], %r13;
	xor.b32  	%r1898, %r27, 1;
	add.s32 	%r1899, %r1891, %r1898;
	sub.s32 	%r1900, %r1818, %r1899;
	add.s32 	%r1901, %r1900, 10;
	setp.eq.s32 	%p353, %r28, 0;
	add.s32 	%r1902, %r1894, %r1898;
	selp.b32 	%r1903, %r1902, %r1901, %p353;
	shl.b32 	%r1904, %r1903, 2;
	add.s32 	%r1905, %r1823, %r1904;
	st.shared.u32 	[%r1905], %r14;
	xor.b32  	%r1906, %r28, 1;
	add.s32 	%r1907, %r1899, %r1906;
	sub.s32 	%r1908, %r1818, %r1907;
	add.s32 	%r1909, %r1908, 11;
	setp.eq.s32 	%p354, %r29, 0;
	add.s32 	%r1910, %r1902, %r1906;
	selp.b32 	%r1911, %r1910, %r1909, %p354;
	shl.b32 	%r1912, %r1911, 2;
	add.s32 	%r1913, %r1823, %r1912;
	st.shared.u32 	[%r1913], %r15;
	xor.b32  	%r1914, %r29, 1;
	add.s32 	%r1915, %r1907, %r1914;
	sub.s32 	%r1916, %r1818, %r1915;
	add.s32 	%r1917, %r1916, 12;
	setp.eq.s32 	%p355, %r30, 0;
	add.s32 	%r1918, %r1910, %r1914;
	selp.b32 	%r1919, %r1918, %r1917, %p355;
	shl.b32 	%r1920, %r1919, 2;
	add.s32 	%r1921, %r1823, %r1920;
	st.shared.u32 	[%r1921], %r16;
	xor.b32  	%r1922, %r30, 1;
	add.s32 	%r1923, %r1915, %r1922;
	sub.s32 	%r1924, %r1818, %r1923;
	add.s32 	%r1925, %r1924, 13;
	setp.eq.s32 	%p356, %r31, 0;
	add.s32 	%r1926, %r1918, %r1922;
	selp.b32 	%r1927, %r1926, %r1925, %p356;
	shl.b32 	%r1928, %r1927, 2;
	add.s32 	%r1929, %r1823, %r1928;
	st.shared.u32 	[%r1929], %r17;
	bar.sync 	0;
	mov.u64 	%rd5, %rd55;
	ld.param.u8 	%rs16, [%rd5];
	setp.ne.s16 	%p357, %rs16, 0;
	mov.b64 	%rd634, 0;
	@%p357 bra 	$L__BB7_8;
	ld.param.u64 	%rd462, [%rd5+24];
	cvta.to.global.u64 	%rd463, %rd462;
	ld.global.u64 	%rd634, [%rd463];
$L__BB7_8:
	setp.ne.s16 	%p358, %rs16, 0;
	mov.b64 	%rd635, 0;
	@%p358 bra 	$L__BB7_10;
	ld.param.u64 	%rd465, [%rd5+16];
	ld.param.u64 	%rd466, [%rd5+24];
	cvta.to.global.u64 	%rd467, %rd466;
	ld.global.u64 	%rd468, [%rd467];
	sub.s64 	%rd635, %rd465, %rd468;
$L__BB7_10:
	cvta.to.global.u64 	%rd10, %rd52;
	cvta.to.global.u64 	%rd11, %rd53;
	setp.lt.s32 	%p359, %r3, %r37;
	selp.b32 	%r1930, 0, %r37, %p359;
	sub.s32 	%r38, %r3, %r1930;
	shl.b32 	%r1931, %r3, 2;
	add.s32 	%r39, %r1823, %r1931;
	ld.shared.u32 	%r40, [%r39];
	@%p359 bra 	$L__BB7_12;
	cvt.s64.s32 	%rd469, %r38;
	add.s64 	%rd470, %rd634, %rd469;
	shl.b64 	%rd471, %rd470, 2;
	add.s64 	%rd472, %rd10, %rd471;
	st.global.u32 	[%rd472], %r40;
	bra.uni 	$L__BB7_13;
$L__BB7_12:
	cvt.s64.s32 	%rd473, %r38;
	add.s64 	%rd474, %rd635, %rd473;
	shl.b64 	%rd475, %rd474, 2;
	add.s64 	%rd476, %rd11, %rd475;
	st.global.u32 	[%rd476], %r40;
$L__BB7_13:
	add.s32 	%r1933, %r3, 640;
	setp.lt.s32 	%p360, %r1933, %r37;
	selp.b32 	%r41, 0, %r37, %p360;
	ld.shared.u32 	%r42, [%r39+2560];
	@%p360 bra 	$L__BB7_15;
	cvt.s64.s32 	%rd477, %r41;
	cvt.u64.u32 	%rd478, %r3;
	sub.s64 	%rd479, %rd478, %rd477;
	add.s64 	%rd480, %rd634, %rd479;
	shl.b64 	%rd481, %rd480, 2;
	add.s64 	%rd482, %rd10, %rd481;
	st.global.u32 	[%rd482+2560], %r42;
	bra.uni 	$L__BB7_16;
$L__BB7_15:
	cvt.s64.s32 	%rd483, %r41;
	cvt.u64.u32 	%rd484, %r3;
	sub.s64 	%rd485, %rd484, %rd483;
	add.s64 	%rd486, %rd635, %rd485;
	shl.b64 	%rd487, %rd486, 2;
	add.s64 	%rd488, %rd11, %rd487;
	st.global.u32 	[%rd488+2560], %r42;
$L__BB7_16:
	add.s32 	%r1934, %r3, 1280;
	setp.lt.s32 	%p361, %r1934, %r37;
	selp.b32 	%r43, 0, %r37, %p361;
	ld.shared.u32 	%r44, [%r39+5120];
	@%p361 bra 	$L__BB7_18;
	cvt.s64.s32 	%rd489, %r43;
	cvt.u64.u32 	%rd490, %r3;
	sub.s64 	%rd491, %rd490, %rd489;
	add.s64 	%rd492, %rd634, %rd491;
	shl.b64 	%rd493, %rd492, 2;
	add.s64 	%rd494, %rd10, %rd493;
	st.global.u32 	[%rd494+5120], %r44;
	bra.uni 	$L__BB7_19;
$L__BB7_18:
	cvt.s64.s32 	%rd495, %r43;
	cvt.u64.u32 	%rd496, %r3;
	sub.s64 	%rd497, %rd496, %rd495;
	add.s64 	%rd498, %rd635, %rd497;
	shl.b64 	%rd499, %rd498, 2;
	add.s64 	%rd500, %rd11, %rd499;
	st.global.u32 	[%rd500+5120], %r44;
$L__BB7_19:
	add.s32 	%r1935, %r3, 1920;
	setp.lt.s32 	%p362, %r1935, %r37;
	selp.b32 	%r45, 0, %r37, %p362;
	ld.shared.u32 	%r46, [%r39+7680];
	@%p362 bra 	$L__BB7_21;
	cvt.s64.s32 	%rd501, %r45;
	cvt.u64.u32 	%rd502, %r3;
	sub.s64 	%rd503, %rd502, %rd501;
	add.s64 	%rd504, %rd634, %rd503;
	shl.b64 	%rd505, %rd504, 2;
	add.s64 	%rd506, %rd10, %rd505;
	st.global.u32 	[%rd506+7680], %r46;
	bra.uni 	$L__BB7_22;
$L__BB7_21:
	cvt.s64.s32 	%rd507, %r45;
	cvt.u64.u32 	%rd508, %r3;
	sub.s64 	%rd509, %rd508, %rd507;
	add.s64 	%rd510, %rd635, %rd509;
	shl.b64 	%rd511, %rd510, 2;
	add.s64 	%rd512, %rd11, %rd511;
	st.global.u32 	[%rd512+7680], %r46;
$L__BB7_22:
	add.s32 	%r1936, %r3, 2560;
	setp.lt.s32 	%p363, %r1936, %r37;
	selp.b32 	%r47, 0, %r37, %p363;
	ld.shared.u32 	%r48, [%r39+10240];
	@%p363 bra 	$L__BB7_24;
	cvt.s64.s32 	%rd513, %r47;
	cvt.u64.u32 	%rd514, %r3;
	sub.s64 	%rd515, %rd514, %rd513;
	add.s64 	%rd516, %rd634, %rd515;
	shl.b64 	%rd517, %rd516, 2;
	add.s64 	%rd518, %rd10, %rd517;
	st.global.u32 	[%rd518+10240], %r48;
	bra.uni 	$L__BB7_25;
$L__BB7_24:
	cvt.s64.s32 	%rd519, %r47;
	cvt.u64.u32 	%rd520, %r3;
	sub.s64 	%rd521, %rd520, %rd519;
	add.s64 	%rd522, %rd635, %rd521;
	shl.b64 	%rd523, %rd522, 2;
	add.s64 	%rd524, %rd11, %rd523;
	st.global.u32 	[%rd524+10240], %r48;
$L__BB7_25:
	add.s32 	%r1937, %r3, 3200;
	setp.lt.s32 	%p364, %r1937, %r37;
	selp.b32 	%r49, 0, %r37, %p364;
	ld.shared.u32 	%r50, [%r39+12800];
	@%p364 bra 	$L__BB7_27;
	cvt.s64.s32 	%rd525, %r49;
	cvt.u64.u32 	%rd526, %r3;
	sub.s64 	%rd527, %rd526, %rd525;
	add.s64 	%rd528, %rd634, %rd527;
	shl.b64 	%rd529, %rd528, 2;
	add.s64 	%rd530, %rd10, %rd529;
	st.global.u32 	[%rd530+12800], %r50;
	bra.uni 	$L__BB7_28;
$L__BB7_27:
	cvt.s64.s32 	%rd531, %r49;
	cvt.u64.u32 	%rd532, %r3;
	sub.s64 	%rd533, %rd532, %rd531;
	add.s64 	%rd534, %rd635, %rd533;
	shl.b64 	%rd535, %rd534, 2;
	add.s64 	%rd536, %rd11, %rd535;
	st.global.u32 	[%rd536+12800], %r50;
$L__BB7_28:
	add.s32 	%r1938, %r3, 3840;
	setp.lt.s32 	%p365, %r1938, %r37;
	selp.b32 	%r51, 0, %r37, %p365;
	ld.shared.u32 	%r52, [%r39+15360];
	@%p365 bra 	$L__BB7_30;
	cvt.s64.s32 	%rd537, %r51;
	cvt.u64.u32 	%rd538, %r3;
	sub.s64 	%rd539, %rd538, %rd537;
	add.s64 	%rd540, %rd634, %rd539;
	shl.b64 	%rd541, %rd540, 2;
	add.s64 	%rd542, %rd10, %rd541;
	st.global.u32 	[%rd542+15360], %r52;
	bra.uni 	$L__BB7_31;
$L__BB7_30:
	cvt.s64.s32 	%rd543, %r51;
	cvt.u64.u32 	%rd544, %r3;
	sub.s64 	%rd545, %rd544, %rd543;
	add.s64 	%rd546, %rd635, %rd545;
	shl.b64 	%rd547, %rd546, 2;
	add.s64 	%rd548, %rd11, %rd547;
	st.global.u32 	[%rd548+15360], %r52;
$L__BB7_31:
	add.s32 	%r1939, %r3, 4480;
	setp.lt.s32 	%p366, %r1939, %r37;
	selp.b32 	%r53, 0, %r37, %p366;
	ld.shared.u32 	%r54, [%r39+17920];
	@%p366 bra 	$L__BB7_33;
	cvt.s64.s32 	%rd549, %r53;
	cvt.u64.u32 	%rd550, %r3;
	sub.s64 	%rd551, %rd550, %rd549;
	add.s64 	%rd552, %rd634, %rd551;
	shl.b64 	%rd553, %rd552, 2;
	add.s64 	%rd554, %rd10, %rd553;
	st.global.u32 	[%rd554+17920], %r54;
	bra.uni 	$L__BB7_34;
$L__BB7_33:
	cvt.s64.s32 	%rd555, %r53;
	cvt.u64.u32 	%rd556, %r3;
	sub.s64 	%rd557, %rd556, %rd555;
	add.s64 	%rd558, %rd635, %rd557;
	shl.b64 	%rd559, %rd558, 2;
	add.s64 	%rd560, %rd11, %rd559;
	st.global.u32 	[%rd560+17920], %r54;
$L__BB7_34:
	or.b32  	%r1940, %r3, 5120;
	setp.lt.s32 	%p367, %r1940, %r37;
	selp.b32 	%r55, 0, %r37, %p367;
	ld.shared.u32 	%r56, [%r39+20480];
	@%p367 bra 	$L__BB7_36;
	cvt.s64.s32 	%rd561, %r55;
	cvt.u64.u32 	%rd562, %r3;
	sub.s64 	%rd563, %rd562, %rd561;
	add.s64 	%rd564, %rd634, %rd563;
	shl.b64 	%rd565, %rd564, 2;
	add.s64 	%rd566, %rd10, %rd565;
	st.global.u32 	[%rd566+20480], %r56;
	bra.uni 	$L__BB7_37;
$L__BB7_36:
	cvt.s64.s32 	%rd567, %r55;
	cvt.u64.u32 	%rd568, %r3;
	sub.s64 	%rd569, %rd568, %rd567;
	add.s64 	%rd570, %rd635, %rd569;
	shl.b64 	%rd571, %rd570, 2;
	add.s64 	%rd572, %rd11, %rd571;
	st.global.u32 	[%rd572+20480], %r56;
$L__BB7_37:
	add.s32 	%r1941, %r3, 5760;
	setp.lt.s32 	%p368, %r1941, %r37;
	selp.b32 	%r57, 0, %r37, %p368;
	ld.shared.u32 	%r58, [%r39+23040];
	@%p368 bra 	$L__BB7_39;
	cvt.s64.s32 	%rd573, %r57;
	cvt.u64.u32 	%rd574, %r3;
	sub.s64 	%rd575, %rd574, %rd573;
	add.s64 	%rd576, %rd634, %rd575;
	shl.b64 	%rd577, %rd576, 2;
	add.s64 	%rd578, %rd10, %rd577;
	st.global.u32 	[%rd578+23040], %r58;
	bra.uni 	$L__BB7_40;
$L__BB7_39:
	cvt.s64.s32 	%rd579, %r57;
	cvt.u64.u32 	%rd580, %r3;
	sub.s64 	%rd581, %rd580, %rd579;
	add.s64 	%rd582, %rd635, %rd581;
	shl.b64 	%rd583, %rd582, 2;
	add.s64 	%rd584, %rd11, %rd583;
	st.global.u32 	[%rd584+23040], %r58;
$L__BB7_40:
	add.s32 	%r1942, %r3, 6400;
	setp.lt.s32 	%p369, %r1942, %r37;
	selp.b32 	%r59, 0, %r37, %p369;
	ld.shared.u32 	%r60, [%r39+25600];
	@%p369 bra 	$L__BB7_42;
	cvt.s64.s32 	%rd585, %r59;
	cvt.u64.u32 	%rd586, %r3;
	sub.s64 	%rd587, %rd586, %rd585;
	add.s64 	%rd588, %rd634, %rd587;
	shl.b64 	%rd589, %rd588, 2;
	add.s64 	%rd590, %rd10, %rd589;
	st.global.u32 	[%rd590+25600], %r60;
	bra.uni 	$L__BB7_43;
$L__BB7_42:
	cvt.s64.s32 	%rd591, %r59;
	cvt.u64.u32 	%rd592, %r3;
	sub.s64 	%rd593, %rd592, %rd591;
	add.s64 	%rd594, %rd635, %rd593;
	shl.b64 	%rd595, %rd594, 2;
	add.s64 	%rd596, %rd11, %rd595;
	st.global.u32 	[%rd596+25600], %r60;
$L__BB7_43:
	add.s32 	%r1943, %r3, 7040;
	setp.lt.s32 	%p370, %r1943, %r37;
	selp.b32 	%r61, 0, %r37, %p370;
	ld.shared.u32 	%r62, [%r39+28160];
	@%p370 bra 	$L__BB7_45;
	cvt.s64.s32 	%rd597, %r61;
	cvt.u64.u32 	%rd598, %r3;
	sub.s64 	%rd599, %rd598, %rd597;
	add.s64 	%rd600, %rd634, %rd599;
	shl.b64 	%rd601, %rd600, 2;
	add.s64 	%rd602, %rd10, %rd601;
	st.global.u32 	[%rd602+28160], %r62;
	bra.uni 	$L__BB7_46;
$L__BB7_45:
	cvt.s64.s32 	%rd603, %r61;
	cvt.u64.u32 	%rd604, %r3;
	sub.s64 	%rd605, %rd604, %rd603;
	add.s64 	%rd606, %rd635, %rd605;
	shl.b64 	%rd607, %rd606, 2;
	add.s64 	%rd608, %rd11, %rd607;
	st.global.u32 	[%rd608+28160], %r62;
$L__BB7_46:
	add.s32 	%r1944, %r3, 7680;
	setp.lt.s32 	%p371, %r1944, %r37;
	selp.b32 	%r63, 0, %r37, %p371;
	ld.shared.u32 	%r64, [%r39+30720];
	@%p371 bra 	$L__BB7_48;
	cvt.s64.s32 	%rd609, %r63;
	cvt.u64.u32 	%rd610, %r3;
	sub.s64 	%rd611, %rd610, %rd609;
	add.s64 	%rd612, %rd634, %rd611;
	shl.b64 	%rd613, %rd612, 2;
	add.s64 	%rd614, %rd10, %rd613;
	st.global.u32 	[%rd614+30720], %r64;
	bra.uni 	$L__BB7_49;
$L__BB7_48:
	cvt.s64.s32 	%rd615, %r63;
	cvt.u64.u32 	%rd616, %r3;
	sub.s64 	%rd617, %rd616, %rd615;
	add.s64 	%rd618, %rd635, %rd617;
	shl.b64 	%rd619, %rd618, 2;
	add.s64 	%rd620, %rd11, %rd619;
	st.global.u32 	[%rd620+30720], %r64;
$L__BB7_49:
	add.s32 	%r1945, %r3, 8320;
	setp.lt.s32 	%p372, %r1945, %r37;
	selp.b32 	%r65, 0, %r37, %p372;
	ld.shared.u32 	%r66, [%r39+33280];
	@%p372 bra 	$L__BB7_51;
	cvt.s64.s32 	%rd621, %r65;
	cvt.u64.u32 	%rd622, %r3;
	sub.s64 	%rd623, %rd622, %rd621;
	add.s64 	%rd624, %rd634, %rd623;
	shl.b64 	%rd625, %rd624, 2;
	add.s64 	%rd626, %rd10, %rd625;
	st.global.u32 	[%rd626+33280], %r66;
	bra.uni 	$L__BB7_377;
$L__BB7_51:
	cvt.s64.s32 	%rd627, %r65;
	cvt.u64.u32 	%rd628, %r3;
	sub.s64 	%rd629, %rd628, %rd627;
	add.s64 	%rd630, %rd635, %rd629;
	shl.b64 	%rd631, %rd630, 2;
	add.s64 	%rd632, %rd11, %rd631;
	st.global.u32 	[%rd632+33280], %r66;
	bra.uni 	$L__BB7_377;
$L__BB7_52:
	mov.u64 	%rd352, %rd55;
	ld.param.u8 	%rs12, [%rd352];
	setp.eq.s16 	%p240, %rs12, 0;
	ld.param.u64 	%rd353, [%rd352+16];
	selp.b64 	%rd354, %rd353, 0, %p240;
	mov.u32 	%r1254, %ctaid.x;
	mov.u32 	%r1255, %nctaid.y;
	mov.u32 	%r1256, %ctaid.y;
	mad.lo.s32 	%r1958, %r1254, %r1255, %r1256;
	mul.lo.s32 	%r1257, %r1958, 8960;
	cvt.s64.s32 	%rd355, %r1257;
	add.s64 	%rd356, %rd354, %rd355;
	mov.u32 	%r68, %tid.x;
	mul.lo.s32 	%r1258, %r68, 14;
	cvt.u64.u32 	%rd357, %r1258;
	add.s64 	%rd358, %rd356, %rd357;
	shl.b64 	%rd359, %rd358, 2;
	add.s64 	%rd360, %rd3, %rd359;
	ld.global.u32 	%r69, [%rd360];
	ld.global.u32 	%r70, [%rd360+4];
	ld.global.u32 	%r71, [%rd360+8];
	ld.global.u32 	%r72, [%rd360+12];
	ld.global.u32 	%r73, [%rd360+16];
	ld.global.u32 	%r74, [%rd360+20];
	ld.global.u32 	%r75, [%rd360+24];
	ld.global.u32 	%r76, [%rd360+28];
	ld.global.u32 	%r77, [%rd360+32];
	ld.global.u32 	%r78, [%rd360+36];
	ld.global.u32 	%r79, [%rd360+40];
	ld.global.u32 	%r80, [%rd360+44];
	ld.global.u32 	%r81, [%rd360+48];
	ld.global.u32 	%r82, [%rd360+52];
	bar.sync 	0;
	add.s64 	%rd361, %rd4, %rd359;
	ld.global.u32 	%r1259, [%rd361];
	ld.global.u32 	%r1260, [%rd361+4];
	ld.global.u32 	%r1261, [%rd361+8];
	ld.global.u32 	%r1262, [%rd361+12];
	ld.global.u32 	%r1263, [%rd361+16];
	ld.global.u32 	%r1264, [%rd361+20];
	ld.global.u32 	%r1265, [%rd361+24];
	ld.global.u32 	%r1266, [%rd361+28];
	ld.global.u32 	%r1267, [%rd361+32];
	ld.global.u32 	%r1268, [%rd361+36];
	ld.global.u32 	%r1269, [%rd361+40];
	ld.global.u32 	%r1270, [%rd361+44];
	ld.global.u32 	%r1271, [%rd361+48];
	ld.global.u32 	%r1272, [%rd361+52];
	and.b32  	%r83, %r1259, 1;
	xor.b32  	%r1273, %r83, 1;
	and.b32  	%r84, %r1260, 1;
	xor.b32  	%r1274, %r84, 1;
	and.b32  	%r85, %r1261, 1;
	xor.b32  	%r1275, %r85, 1;
	and.b32  	%r86, %r1262, 1;
	xor.b32  	%r1276, %r86, 1;
	and.b32  	%r87, %r1263, 1;
	xor.b32  	%r1277, %r87, 1;
	and.b32  	%r88, %r1264, 1;
	xor.b32  	%r1278, %r88, 1;
	and.b32  	%r89, %r1265, 1;
	xor.b32  	%r1279, %r89, 1;
	and.b32  	%r90, %r1266, 1;
	xor.b32  	%r1280, %r90, 1;
	and.b32  	%r91, %r1267, 1;
	xor.b32  	%r1281, %r91, 1;
	and.b32  	%r92, %r1268, 1;
	xor.b32  	%r1282, %r92, 1;
	and.b32  	%r93, %r1269, 1;
	xor.b32  	%r1283, %r93, 1;
	and.b32  	%r94, %r1270, 1;
	xor.b32  	%r1284, %r94, 1;
	and.b32  	%r95, %r1271, 1;
	xor.b32  	%r1285, %r95, 1;
	and.b32  	%r96, %r1272, 1;
	xor.b32  	%r1286, %r96, 1;
	bar.sync 	0;
	add.s32 	%r1287, %r1274, %r1273;
	add.s32 	%r1288, %r1275, %r1287;
	add.s32 	%r1289, %r1276, %r1288;
	add.s32 	%r1290, %r1277, %r1289;
	add.s32 	%r1291, %r1278, %r1290;
	add.s32 	%r1292, %r1279, %r1291;
	add.s32 	%r1293, %r1280, %r1292;
	add.s32 	%r1294, %r1281, %r1293;
	add.s32 	%r1295, %r1282, %r1294;
	add.s32 	%r1296, %r1283, %r1295;
	add.s32 	%r1297, %r1284, %r1296;
	add.s32 	%r1298, %r1285, %r1297;
	add.s32 	%r1228, %r1286, %r1298;
	// begin inline asm
	mov.u32 %r1223, %laneid;
	// end inline asm
	mov.b32 	%r1226, 1;
	mov.b32 	%r1251, 0;
	mov.b32 	%r1253, -1;
	// begin inline asm
	{  .reg .s32 r0;  .reg .pred p;  shfl.sync.up.b32 r0|p, %r1228, %r1226, %r1251, %r1253;  @p add.s32 r0, r0, %r1228;  mov.s32 %r1224, r0;}
	// end inline asm
	mov.b32 	%r1232, 2;
	// begin inline asm
	{  .reg .s32 r0;  .reg .pred p;  shfl.sync.up.b32 r0|p, %r1224, %r1232, %r1251, %r1253;  @p add.s32 r0, r0, %r1224;  mov.s32 %r1230, r0;}
	// end inline asm
	mov.b32 	%r1238, 4;
	// begin inline asm
	{  .reg .s32 r0;  .reg .pred p;  shfl.sync.up.b32 r0|p, %r1230, %r1238, %r1251, %r1253;  @p add.s32 r0, r0, %r1230;  mov.s32 %r1236, r0;}
	// end inline asm
	mov.b32 	%r1244, 8;
	// begin inline asm
	{  .reg .s32 r0;  .reg .pred p;  shfl.sync.up.b32 r0|p, %r1236, %r1244, %r1251, %r1253;  @p add.s32 r0, r0, %r1236;  mov.s32 %r1242, r0;}
	// end inline asm
	mov.b32 	%r1250, 16;
	// begin inline asm
	{  .reg .s32 r0;  .reg .pred p;  shfl.sync.up.b32 r0|p, %r1242, %r1250, %r1251, %r1253;  @p add.s32 r0, r0, %r1242;  mov.s32 %r1248, r0;}
	// end inline asm
	setp.ne.s32 	%p241, %r1223, 31;
	@%p241 bra 	$L__BB7_54;
	shr.u32 	%r1299, %r68, 3;
	and.b32  	%r1300, %r1299, 124;
	mov.u32 	%r1301, _ZZN3cub18CUB_300001_SM_10006detail6select23DeviceSelectSweepKernelINS2_10policy_hubIiilLb1ELNS0_10SelectImplE2EE10Policy1000EN6thrust24THRUST_300001_SM_1000_NS6detail15normal_iteratorINS9_10device_ptrIiEEEESE_NS2_27partition_distinct_output_tISE_SE_EEPlNS0_13ScanTileStateIiLb1EEE7is_evenIiENS0_8NullTypeEiNS2_19streaming_context_tIlLb1EEELS5_2EEEvT0_T1_T2_T3_T4_T5_T6_T7_iT8_NS1_7vsmem_tEE19static_temp_storage;
	add.s32 	%r1302, %r1301, %r1300;
	st.shared.u32 	[%r1302], %r1248;
$L__BB7_54:
	xor.b32  	%r1303, %r96, 1;
	xor.b32  	%r1304, %r95, 1;
	xor.b32  	%r1305, %r94, 1;
	xor.b32  	%r1306, %r93, 1;
	xor.b32  	%r1307, %r92, 1;
	xor.b32  	%r1308, %r91, 1;
	xor.b32  	%r1309, %r90, 1;
	xor.b32  	%r1310, %r89, 1;
	xor.b32  	%r1311, %r88, 1;
	xor.b32  	%r1312, %r87, 1;
	xor.b32  	%r1313, %r86, 1;
	xor.b32  	%r1314, %r85, 1;
	xor.b32  	%r1315, %r84, 1;
	xor.b32  	%r1316, %r83, 1;
	add.s32 	%r1317, %r1315, %r1316;
	add.s32 	%r1318, %r1314, %r1317;
	add.s32 	%r1319, %r1313, %r1318;
	add.s32 	%r1320, %r1312, %r1319;
	add.s32 	%r1321, %r1311, %r1320;
	add.s32 	%r1322, %r1310, %r1321;
	add.s32 	%r1323, %r1309, %r1322;
	add.s32 	%r1324, %r1308, %r1323;
	add.s32 	%r1325, %r1307, %r1324;
	add.s32 	%r1326, %r1306, %r1325;
	add.s32 	%r1327, %r1305, %r1326;
	add.s32 	%r1328, %r1304, %r1327;
	add.s32 	%r1329, %r1303, %r1328;
	sub.s32 	%r1330, %r1248, %r1329;
	bar.sync 	0;
	ld.shared.v4.u32 	{%r1331, %r1332, %r1333, %r1334}, [_ZZN3cub18CUB_300001_SM_10006detail6select23DeviceSelectSweepKernelINS2_10policy_hubIiilLb1ELNS0_10SelectImplE2EE10Policy1000EN6thrust24THRUST_300001_SM_1000_NS6detail15normal_iteratorINS9_10device_ptrIiEEEESE_NS2_27partition_distinct_output_tISE_SE_EEPlNS0_13ScanTileStateIiLb1EEE7is_evenIiENS0_8NullTypeEiNS2_19streaming_context_tIlLb1EEELS5_2EEEvT0_T1_T2_T3_T4_T5_T6_T7_iT8_NS1_7vsmem_tEE19static_temp_storage];
	shr.u32 	%r1335, %r68, 5;
	add.s32 	%r1336, %r1332, %r1331;
	setp.eq.s32 	%p242, %r1335, 2;
	selp.b32 	%r1337, %r1336, %r1331, %p242;
	add.s32 	%r1338, %r1336, %r1333;
	setp.eq.s32 	%p243, %r1335, 3;
	selp.b32 	%r1339, %r1338, %r1337, %p243;
	add.s32 	%r1340, %r1338, %r1334;
	setp.eq.s32 	%p244, %r1335, 4;
	selp.b32 	%r1341, %r1340, %r1339, %p244;
	ld.shared.v4.u32 	{%r1342, %r1343, %r1344, %r1345}, [_ZZN3cub18CUB_300001_SM_10006detail6select23DeviceSelectSweepKernelINS2_10policy_hubIiilLb1ELNS0_10SelectImplE2EE10Policy1000EN6thrust24THRUST_300001_SM_1000_NS6detail15normal_iteratorINS9_10device_ptrIiEEEESE_NS2_27partition_distinct_output_tISE_SE_EEPlNS0_13ScanTileStateIiLb1EEE7is_evenIiENS0_8NullTypeEiNS2_19streaming_context_tIlLb1EEELS5_2EEEvT0_T1_T2_T3_T4_T5_T6_T7_iT8_NS1_7vsmem_tEE19static_temp_storage+16];
	add.s32 	%r1346, %r1340, %r1342;
	setp.eq.s32 	%p245, %r1335, 5;
	selp.b32 	%r1347, %r1346, %r1341, %p245;
	add.s32 	%r1348, %r1346, %r1343;
	setp.eq.s32 	%p246, %r1335, 6;
	selp.b32 	%r1349, %r1348, %r1347, %p246;
	add.s32 	%r1350, %r1348, %r1344;
	setp.eq.s32 	%p247, %r1335, 7;
	selp.b32 	%r1351, %r1350, %r1349, %p247;
	add.s32 	%r1352, %r1350, %r1345;
	setp.eq.s32 	%p248, %r1335, 8;
	selp.b32 	%r1353, %r1352, %r1351, %p248;
	ld.shared.v4.u32 	{%r1354, %r1355, %r1356, %r1357}, [_ZZN3cub18CUB_300001_SM_10006detail6select23DeviceSelectSweepKernelINS2_10policy_hubIiilLb1ELNS0_10SelectImplE2EE10Policy1000EN6thrust24THRUST_300001_SM_1000_NS6detail15normal_iteratorINS9_10device_ptrIiEEEESE_NS2_27partition_distinct_output_tISE_SE_EEPlNS0_13ScanTileStateIiLb1EEE7is_evenIiENS0_8NullTypeEiNS2_19streaming_context_tIlLb1EEELS5_2EEEvT0_T1_T2_T3_T4_T5_T6_T7_iT8_NS1_7vsmem_tEE19static_temp_storage+32];
	add.s32 	%r1358, %r1352, %r1354;
	setp.eq.s32 	%p249, %r1335, 9;
	selp.b32 	%r1359, %r1358, %r1353, %p249;
	add.s32 	%r1360, %r1358, %r1355;
	setp.eq.s32 	%p250, %r1335, 10;
	selp.b32 	%r1361, %r1360, %r1359, %p250;
	add.s32 	%r1362, %r1360, %r1356;
	setp.eq.s32 	%p251, %r1335, 11;
	selp.b32 	%r1363, %r1362, %r1361, %p251;
	add.s32 	%r1364, %r1362, %r1357;
	setp.eq.s32 	%p252, %r1335, 12;
	selp.b32 	%r1365, %r1364, %r1363, %p252;
	ld.shared.v4.u32 	{%r1366, %r1367, %r1368, %r1369}, [_ZZN3cub18CUB_300001_SM_10006detail6select23DeviceSelectSweepKernelINS2_10policy_hubIiilLb1ELNS0_10SelectImplE2EE10Policy1000EN6thrust24THRUST_300001_SM_1000_NS6detail15normal_iteratorINS9_10device_ptrIiEEEESE_NS2_27partition_distinct_output_tISE_SE_EEPlNS0_13ScanTileStateIiLb1EEE7is_evenIiENS0_8NullTypeEiNS2_19streaming_context_tIlLb1EEELS5_2EEEvT0_T1_T2_T3_T4_T5_T6_T7_iT8_NS1_7vsmem_tEE19static_temp_storage+48];
	add.s32 	%r1370, %r1364, %r1366;
	setp.eq.s32 	%p253, %r1335, 13;
	selp.b32 	%r1371, %r1370, %r1365, %p253;
	add.s32 	%r1372, %r1370, %r1367;
	setp.eq.s32 	%p254, %r1335, 14;
	selp.b32 	%r1373, %r1372, %r1371, %p254;
	add.s32 	%r1374, %r1372, %r1368;
	setp.eq.s32 	%p255, %r1335, 15;
	selp.b32 	%r1375, %r1374, %r1373, %p255;
	add.s32 	%r1376, %r1374, %r1369;
	setp.eq.s32 	%p256, %r1335, 16;
	selp.b32 	%r1377, %r1376, %r1375, %p256;
	ld.shared.v4.u32 	{%r1378, %r1379, %r1380, %r1381}, [_ZZN3cub18CUB_300001_SM_10006detail6select23DeviceSelectSweepKernelINS2_10policy_hubIiilLb1ELNS0_10SelectImplE2EE10Policy1000EN6thrust24THRUST_300001_SM_1000_NS6detail15normal_iteratorINS9_10device_ptrIiEEEESE_NS2_27partition_distinct_output_tISE_SE_EEPlNS0_13ScanTileStateIiLb1EEE7is_evenIiENS0_8NullTypeEiNS2_19streaming_context_tIlLb1EEELS5_2EEEvT0_T1_T2_T3_T4_T5_T6_T7_iT8_NS1_7vsmem_tEE19static_temp_storage+64];
	add.s32 	%r1382, %r1376, %r1378;
	setp.eq.s32 	%p257, %r1335, 17;
	selp.b32 	%r1383, %r1382, %r1377, %p257;
	add.s32 	%r1384, %r1382, %r1379;
	setp.eq.s32 	%p258, %r1335, 18;
	selp.b32 	%r1385, %r1384, %r1383, %p258;
	add.s32 	%r1386, %r1384, %r1380;
	setp.eq.s32 	%p259, %r1335, 19;
	selp.b32 	%r1387, %r1386, %r1385, %p259;
	add.s32 	%r99, %r1386, %r1381;
	setp.gt.u32 	%p260, %r68, 31;
	setp.lt.u32 	%p261, %r68, 32;
	setp.eq.s32 	%p262, %r1223, 0;
	selp.b32 	%r1388, 0, %r1330, %p262;
	add.s32 	%r1962, %r1387, %r1388;
	selp.b32 	%r101, %r1330, %r1962, %p261;
	@%p260 bra 	$L__BB7_70;
	setp.ne.s32 	%p263, %r68, 0;
	mul.wide.s32 	%rd362, %r1958, 8;
	add.s64 	%rd12, %rd2, %rd362;
	@%p263 bra 	$L__BB7_57;
	st.shared.u32 	[_ZZN3cub18CUB_300001_SM_10006detail6select23DeviceSelectSweepKernelINS2_10policy_hubIiilLb1ELNS0_10SelectImplE2EE10Policy1000EN6thrust24THRUST_300001_SM_1000_NS6detail15normal_iteratorINS9_10device_ptrIiEEEESE_NS2_27partition_distinct_output_tISE_SE_EEPlNS0_13ScanTileStateIiLb1EEE7is_evenIiENS0_8NullTypeEiNS2_19streaming_context_tIlLb1EEELS5_2EEEvT0_T1_T2_T3_T4_T5_T6_T7_iT8_NS1_7vsmem_tEE19static_temp_storage+140], %r99;
	add.s64 	%rd363, %rd12, 256;
	mov.b32 	%r1389, 100;
	// begin inline asm
	st.relaxed.gpu.v2.u32 [%rd363], {%r1389, %r99};
	// end inline asm
$L__BB7_57:
	not.b32 	%r1395, %r68;
	add.s32 	%r102, %r1958, %r1395;
	mov.b32 	%r1391, 635;
	// begin inline asm
	nanosleep.u32 %r1391;
	// end inline asm
	mul.wide.s32 	%rd365, %r102, 8;
	add.s64 	%rd366, %rd2, %rd365;
	add.s64 	%rd364, %rd366, 256;
	// begin inline asm
	ld.relaxed.gpu.v2.u32 {%r1959, %r1951}, [%rd364];
	// end inline asm
	mov.b32 	%r1952, 602;
$L__BB7_58:
	setp.eq.s32 	%p264, %r1959, 99;
	mov.b32 	%r1396, -1;
	vote.sync.any.pred 	%p265, %p264, %r1396;
	not.pred 	%p266, %p265;
	@%p266 bra 	$L__BB7_60;
	shr.u32 	%r111, %r1952, 1;
	mul.lo.s32 	%r1671, %r1958, 16807;
	and.b32  	%r1958, %r1671, 2147483647;
	sub.s32 	%r1672, %r1952, %r111;
	add.s32 	%r1673, %r1672, 1;
	rem.u32 	%r1674, %r1958, %r1673;
	add.s32 	%r1668, %r1674, %r111;
	// begin inline asm
	nanosleep.u32 %r1668;
	// end inline asm
	// begin inline asm
	ld.relaxed.gpu.v2.u32 {%r1959, %r1951}, [%rd364];
	// end inline asm
	mov.u32 	%r1952, %r111;
	bra.uni 	$L__BB7_58;
$L__BB7_60:
	mov.u32 	%r1425, %ctaid.x;
	mov.u32 	%r1426, %nctaid.y;
	mov.u32 	%r1427, %ctaid.y;
	mad.lo.s32 	%r1428, %r1425, %r1426, %r1427;
	mov.u32 	%r1429, %tid.x;
	not.b32 	%r1430, %r1429;
	add.s32 	%r1957, %r1428, %r1430;
	setp.eq.s32 	%p267, %r1959, 101;
	mov.b32 	%r1423, -1;
	vote.sync.ballot.b32 	%r1431, %p267, %r1423;
	// begin inline asm
	mov.u32 %r1398, %lanemask_ge;
	// end inline asm
	and.b32  	%r1432, %r1431, %r1398;
	or.b32  	%r1433, %r1432, -2147483648;
	add.s32 	%r1434, %r1433, -1;
	not.b32 	%r1435, %r1433;
	and.b32  	%r1436, %r1435, %r1434;
	popc.b32 	%r1402, %r1436;
	mov.b32 	%r1401, 1;
	// begin inline asm
	shfl.sync.down.b32 %r1399, %r1951, %r1401, %r1402, %r1423;
	// end inline asm
	setp.lt.s32 	%p269, %r1223, %r1402;
	selp.b32 	%r1437, %r1399, 0, %p269;
	add.s32 	%r1405, %r1437, %r1951;
	mov.b32 	%r1406, 2;
	// begin inline asm
	shfl.sync.down.b32 %r1404, %r1405, %r1406, %r1402, %r1423;
	// end inline asm
	add.s32 	%r1438, %r1223, 2;
	setp.gt.s32 	%p270, %r1438, %r1402;
	selp.b32 	%r1439, 0, %r1404, %p270;
	add.s32 	%r1410, %r1405, %r1439;
	mov.b32 	%r1411, 4;
	// begin inline asm
	shfl.sync.down.b32 %r1409, %r1410, %r1411, %r1402, %r1423;
	// end inline asm
	add.s32 	%r1440, %r1223, 4;
	setp.gt.s32 	%p271, %r1440, %r1402;
	selp.b32 	%r1441, 0, %r1409, %p271;
	add.s32 	%r1415, %r1410, %r1441;
	mov.b32 	%r1416, 8;
	// begin inline asm
	shfl.sync.down.b32 %r1414, %r1415, %r1416, %r1402, %r1423;
	// end inline asm
	add.s32 	%r1442, %r1223, 8;
	setp.gt.s32 	%p272, %r1442, %r1402;
	selp.b32 	%r1443, 0, %r1414, %p272;
	add.s32 	%r1420, %r1415, %r1443;
	mov.b32 	%r1421, 16;
	// begin inline asm
	shfl.sync.down.b32 %r1419, %r1420, %r1421, %r1402, %r1423;
	// end inline asm
	add.s32 	%r1444, %r1223, 16;
	setp.gt.s32 	%p273, %r1444, %r1402;
	selp.b32 	%r1445, 0, %r1419, %p273;
	add.s32 	%r1955, %r1420, %r1445;
	add.s64 	%rd13, %rd2, 256;
	mov.b32 	%r1953, 602;
$L__BB7_61:
	setp.ne.s32 	%p274, %r1959, 101;
	mov.b32 	%r1446, -1;
	vote.sync.all.pred 	%p275, %p274, %r1446;
	not.pred 	%p276, %p275;
	@%p276 bra 	$L__BB7_66;
	shr.u32 	%r1953, %r1953, 1;
	mul.wide.s32 	%rd442, %r1957, 8;
	add.s64 	%rd443, %rd13, %rd442;
	add.s64 	%rd441, %rd443, -256;
	// begin inline asm
	ld.relaxed.gpu.v2.u32 {%r1959, %r1960}, [%rd441];
	// end inline asm
	mov.u32 	%r1961, %r1953;
$L__BB7_63:
	setp.eq.s32 	%p310, %r1959, 99;
	mov.b32 	%r1618, -1;
	vote.sync.any.pred 	%p311, %p310, %r1618;
	not.pred 	%p312, %p311;
	@%p312 bra 	$L__BB7_65;
	shr.u32 	%r132, %r1961, 1;
	mul.lo.s32 	%r1664, %r1958, 16807;
	and.b32  	%r1958, %r1664, 2147483647;
	sub.s32 	%r1665, %r1961, %r132;
	add.s32 	%r1666, %r1665, 1;
	rem.u32 	%r1667, %r1958, %r1666;
	add.s32 	%r1661, %r1667, %r132;
	// begin inline asm
	nanosleep.u32 %r1661;
	// end inline asm
	// begin inline asm
	ld.relaxed.gpu.v2.u32 {%r1959, %r1960}, [%rd441];
	// end inline asm
	mov.u32 	%r1961, %r132;
	bra.uni 	$L__BB7_63;
$L__BB7_65:
	setp.eq.s32 	%p313, %r1959, 101;
	mov.b32 	%r1644, -1;
	vote.sync.ballot.b32 	%r1645, %p313, %r1644;
	and.b32  	%r1646, %r1645, %r1398;
	or.b32  	%r1647, %r1646, -2147483648;
	add.s32 	%r1648, %r1647, -1;
	not.b32 	%r1649, %r1647;
	and.b32  	%r1650, %r1649, %r1648;
	popc.b32 	%r1623, %r1650;
	mov.b32 	%r1622, 1;
	// begin inline asm
	shfl.sync.down.b32 %r1620, %r1960, %r1622, %r1623, %r1644;
	// end inline asm
	setp.lt.s32 	%p315, %r1223, %r1623;
	selp.b32 	%r1651, %r1620, 0, %p315;
	add.s32 	%r1626, %r1651, %r1960;
	mov.b32 	%r1627, 2;
	// begin inline asm
	shfl.sync.down.b32 %r1625, %r1626, %r1627, %r1623, %r1644;
	// end inline asm
	add.s32 	%r1652, %r1223, 2;
	setp.gt.s32 	%p316, %r1652, %r1623;
	selp.b32 	%r1653, 0, %r1625, %p316;
	add.s32 	%r1631, %r1626, %r1653;
	mov.b32 	%r1632, 4;
	// begin inline asm
	shfl.sync.down.b32 %r1630, %r1631, %r1632, %r1623, %r1644;
	// end inline asm
	add.s32 	%r1654, %r1223, 4;
	setp.gt.s32 	%p317, %r1654, %r1623;
	selp.b32 	%r1655, 0, %r1630, %p317;
	add.s32 	%r1636, %r1631, %r1655;
	mov.b32 	%r1637, 8;
	// begin inline asm
	shfl.sync.down.b32 %r1635, %r1636, %r1637, %r1623, %r1644;
	// end inline asm
	add.s32 	%r1656, %r1223, 8;
	setp.gt.s32 	%p318, %r1656, %r1623;
	selp.b32 	%r1657, 0, %r1635, %p318;
	add.s32 	%r1641, %r1636, %r1657;
	mov.b32 	%r1642, 16;
	// begin inline asm
	shfl.sync.down.b32 %r1640, %r1641, %r1642, %r1623, %r1644;
	// end inline asm
	add.s32 	%r1658, %r1223, 16;
	setp.gt.s32 	%p319, %r1658, %r1623;
	selp.b32 	%r1659, 0, %r1640, %p319;
	add.s32 	%r1660, %r1659, %r1955;
	add.s32 	%r1955, %r1660, %r1641;
	add.s32 	%r1957, %r1957, -32;
	bra.uni 	$L__BB7_61;
$L__BB7_66:
	mov.u32 	%r1448, %tid.x;
	setp.ne.s32 	%p277, %r1448, 0;
	@%p277 bra 	$L__BB7_68;
	add.s32 	%r1450, %r1955, %r99;
	add.s64 	%rd367, %rd12, 256;
	mov.b32 	%r1449, 101;
	// begin inline asm
	st.relaxed.gpu.v2.u32 [%rd367], {%r1449, %r1450};
	// end inline asm
	st.shared.u32 	[_ZZN3cub18CUB_300001_SM_10006detail6select23DeviceSelectSweepKernelINS2_10policy_hubIiilLb1ELNS0_10SelectImplE2EE10Policy1000EN6thrust24THRUST_300001_SM_1000_NS6detail15normal_iteratorINS9_10device_ptrIiEEEESE_NS2_27partition_distinct_output_tISE_SE_EEPlNS0_13ScanTileStateIiLb1EEE7is_evenIiENS0_8NullTypeEiNS2_19streaming_context_tIlLb1EEELS5_2EEEvT0_T1_T2_T3_T4_T5_T6_T7_iT8_NS1_7vsmem_tEE19static_temp_storage+132], %r1955;
	st.shared.u32 	[_ZZN3cub18CUB_300001_SM_10006detail6select23DeviceSelectSweepKernelINS2_10policy_hubIiilLb1ELNS0_10SelectImplE2EE10Policy1000EN6thrust24THRUST_300001_SM_1000_NS6detail15normal_iteratorINS9_10device_ptrIiEEEESE_NS2_27partition_distinct_output_tISE_SE_EEPlNS0_13ScanTileStateIiLb1EEE7is_evenIiENS0_8NullTypeEiNS2_19streaming_context_tIlLb1EEELS5_2EEEvT0_T1_T2_T3_T4_T5_T6_T7_iT8_NS1_7vsmem_tEE19static_temp_storage+136], %r1450;
$L__BB7_68:
	setp.ne.s32 	%p278, %r1223, 0;
	mov.u32 	%r1962, %r101;
	@%p278 bra 	$L__BB7_70;
	st.shared.u32 	[_ZZN3cub18CUB_300001_SM_10006detail6select23DeviceSelectSweepKernelINS2_10policy_hubIiilLb1ELNS0_10SelectImplE2EE10Policy1000EN6thrust24THRUST_300001_SM_1000_NS6detail15normal_iteratorINS9_10device_ptrIiEEEESE_NS2_27partition_distinct_output_tISE_SE_EEPlNS0_13ScanTileStateIiLb1EEE7is_evenIiENS0_8NullTypeEiNS2_19streaming_context_tIlLb1EEELS5_2EEEvT0_T1_T2_T3_T4_T5_T6_T7_iT8_NS1_7vsmem_tEE19static_temp_storage+100], %r1955;
	mov.u32 	%r1962, %r1955;
$L__BB7_70:
	bar.sync 	0;
	mov.u32 	%r139, %tid.x;
	setp.eq.s32 	%p279, %r139, 0;
	mov.u32 	%r1451, _ZZN3cub18CUB_300001_SM_10006detail6select23DeviceSelectSweepKernelINS2_10policy_hubIiilLb1ELNS0_10SelectImplE2EE10Policy1000EN6thrust24THRUST_300001_SM_1000_NS6detail15normal_iteratorINS9_10device_ptrIiEEEESE_NS2_27partition_distinct_output_tISE_SE_EEPlNS0_13ScanTileStateIiLb1EEE7is_evenIiENS0_8NullTypeEiNS2_19streaming_context_tIlLb1EEELS5_2EEEvT0_T1_T2_T3_T4_T5_T6_T7_iT8_NS1_7vsmem_tEE19static_temp_storage;
	ld.shared.u32 	%r1452, [_ZZN3cub18CUB_300001_SM_10006detail6select23DeviceSelectSweepKernelINS2_10policy_hubIiilLb1ELNS0_10SelectImplE2EE10Policy1000EN6thrust24THRUST_300001_SM_1000_NS6detail15normal_iteratorINS9_10device_ptrIiEEEESE_NS2_27partition_distinct_output_tISE_SE_EEPlNS0_13ScanTileStateIiLb1EEE7is_evenIiENS0_8NullTypeEiNS2_19streaming_context_tIlLb1EEELS5_2EEEvT0_T1_T2_T3_T4_T5_T6_T7_iT8_NS1_7vsmem_tEE19static_temp_storage+100];
	selp.b32 	%r1453, 0, %r1452, %p279;
	add.s32 	%r1454, %r1453, %r1962;
	xor.b32  	%r1455, %r83, 1;
	add.s32 	%r1456, %r1454, %r1455;
	xor.b32  	%r1457, %r84, 1;
	add.s32 	%r1458, %r1457, %r1455;
	add.s32 	%r1459, %r1458, %r1454;
	xor.b32  	%r1460, %r85, 1;
	add.s32 	%r1461, %r1459, %r1460;
	xor.b32  	%r1462, %r86, 1;
	add.s32 	%r1463, %r1461, %r1462;
	xor.b32  	%r1464, %r87, 1;
	add.s32 	%r1465, %r1463, %r1464;
	xor.b32  	%r1466, %r88, 1;
	add.s32 	%r1467, %r1465, %r1466;
	xor.b32  	%r1468, %r89, 1;
	add.s32 	%r1469, %r1467, %r1468;
	xor.b32  	%r1470, %r90, 1;
	add.s32 	%r1471, %r1469, %r1470;
	xor.b32  	%r1472, %r91, 1;
	add.s32 	%r1473, %r1471, %r1472;
	xor.b32  	%r1474, %r92, 1;
	add.s32 	%r1475, %r1473, %r1474;
	xor.b32  	%r1476, %r93, 1;
	add.s32 	%r1477, %r1475, %r1476;
	xor.b32  	%r1478, %r94, 1;
	add.s32 	%r1479, %r1477, %r1478;
	xor.b32  	%r1480, %r95, 1;
	add.s32 	%r1481, %r1479, %r1480;
	ld.shared.u32 	%r140, [_ZZN3cub18CUB_300001_SM_10006detail6select23DeviceSelectSweepKernelINS2_10policy_hubIiilLb1ELNS0_10SelectImplE2EE10Policy1000EN6thrust24THRUST_300001_SM_1000_NS6detail15normal_iteratorINS9_10device_ptrIiEEEESE_NS2_27partition_distinct_output_tISE_SE_EEPlNS0_13ScanTileStateIiLb1EEE7is_evenIiENS0_8NullTypeEiNS2_19streaming_context_tIlLb1EEELS5_2EEEvT0_T1_T2_T3_T4_T5_T6_T7_iT8_NS1_7vsmem_tEE19static_temp_storage+140];
	ld.shared.u32 	%r141, [_ZZN3cub18CUB_300001_SM_10006detail6select23DeviceSelectSweepKernelINS2_10policy_hubIiilLb1ELNS0_10SelectImplE2EE10Policy1000EN6thrust24THRUST_300001_SM_1000_NS6detail15normal_iteratorINS9_10device_ptrIiEEEESE_NS2_27partition_distinct_output_tISE_SE_EEPlNS0_13ScanTileStateIiLb1EEE7is_evenIiENS0_8NullTypeEiNS2_19streaming_context_tIlLb1EEELS5_2EEEvT0_T1_T2_T3_T4_T5_T6_T7_iT8_NS1_7vsmem_tEE19static_temp_storage+132];
	mov.u32 	%r1482, %ctaid.x;
	mov.u32 	%r1483, %nctaid.y;
	mov.u32 	%r1484, %ctaid.y;
	mad.lo.s32 	%r1485, %r1482, %r1483, %r1484;
	mul.lo.s32 	%r1486, %r1485, 8960;
	sub.s32 	%r142, %r1486, %r141;
	bar.sync 	0;
	sub.s32 	%r143, 8960, %r140;
	sub.s32 	%r1487, %r1454, %r141;
	mul.lo.s32 	%r1488, %r139, 14;
	sub.s32 	%r1489, %r1488, %r1487;
	setp.eq.s32 	%p280, %r83, 0;
	add.s32 	%r1490, %r1487, %r143;
	selp.b32 	%r1491, %r1490, %r1489, %p280;
	shl.b32 	%r1492, %r1491, 2;
	add.s32 	%r1493, %r1451, %r1492;
	st.shared.u32 	[%r1493], %r69;
	sub.s32 	%r1494, %r141, %r1456;
	add.s32 	%r1495, %r1488, %r1494;
	add.s32 	%r1496, %r1495, 1;
	setp.eq.s32 	%p281, %r84, 0;
	add.s32 	%r1497, %r1490, %r1455;
	selp.b32 	%r1498, %r1497, %r1496, %p281;
	shl.b32 	%r1499, %r1498, 2;
	add.s32 	%r1500, %r1451, %r1499;
	st.shared.u32 	[%r1500], %r70;
	sub.s32 	%r1501, %r141, %r1459;
	add.s32 	%r1502, %r1488, %r1501;
	add.s32 	%r1503, %r1502, 2;
	setp.eq.s32 	%p282, %r85, 0;
	add.s32 	%r1504, %r1497, %r1457;
	selp.b32 	%r1505, %r1504, %r1503, %p282;
	shl.b32 	%r1506, %r1505, 2;
	add.s32 	%r1507, %r1451, %r1506;
	st.shared.u32 	[%r1507], %r71;
	sub.s32 	%r1508, %r141, %r1461;
	add.s32 	%r1509, %r1488, %r1508;
	add.s32 	%r1510, %r1509, 3;
	setp.eq.s32 	%p283, %r86, 0;
	add.s32 	%r1511, %r1504, %r1460;
	selp.b32 	%r1512, %r1511, %r1510, %p283;
	shl.b32 	%r1513, %r1512, 2;
	add.s32 	%r1514, %r1451, %r1513;
	st.shared.u32 	[%r1514], %r72;
	sub.s32 	%r1515, %r141, %r1463;
	add.s32 	%r1516, %r1488, %r1515;
	add.s32 	%r1517, %r1516, 4;
	setp.eq.s32 	%p284, %r87, 0;
	add.s32 	%r1518, %r1511, %r1462;
	selp.b32 	%r1519, %r1518, %r1517, %p284;
	shl.b32 	%r1520, %r1519, 2;
	add.s32 	%r1521, %r1451, %r1520;
	st.shared.u32 	[%r1521], %r73;
	sub.s32 	%r1522, %r141, %r1465;
	add.s32 	%r1523, %r1488, %r1522;
	add.s32 	%r1524, %r1523, 5;
	setp.eq.s32 	%p285, %r88, 0;
	add.s32 	%r1525, %r1518, %r1464;
	selp.b32 	%r1526, %r1525, %r1524, %p285;
	shl.b32 	%r1527, %r1526, 2;
	add.s32 	%r1528, %r1451, %r1527;
	st.shared.u32 	[%r1528], %r74;
	sub.s32 	%r1529, %r141, %r1467;
	add.s32 	%r1530, %r1488, %r1529;
	add.s32 	%r1531, %r1530, 6;
	setp.eq.s32 	%p286, %r89, 0;
	add.s32 	%r1532, %r1525, %r1466;
	selp.b32 	%r1533, %r1532, %r1531, %p286;
	shl.b32 	%r1534, %r1533, 2;
	add.s32 	%r1535, %r1451, %r1534;
	st.shared.u32 	[%r1535], %r75;
	sub.s32 	%r1536, %r141, %r1469;
	add.s32 	%r1537, %r1488, %r1536;
	add.s32 	%r1538, %r1537, 7;
	setp.eq.s32 	%p287, %r90, 0;
	add.s32 	%r1539, %r1532, %r1468;
	selp.b32 	%r1540, %r1539, %r1538, %p287;
	shl.b32 	%r1541, %r1540, 2;
	add.s32 	%r1542, %r1451, %r1541;
	st.shared.u32 	[%r1542], %r76;
	sub.s32 	%r1543, %r141, %r1471;
	add.s32 	%r1544, %r1488, %r1543;
	add.s32 	%r1545, %r1544, 8;
	setp.eq.s32 	%p288, %r91, 0;
	add.s32 	%r1546, %r1539, %r1470;
	selp.b32 	%r1547, %r1546, %r1545, %p288;
	shl.b32 	%r1548, %r1547, 2;
	add.s32 	%r1549, %r1451, %r1548;
	st.shared.u32 	[%r1549], %r77;
	sub.s32 	%r1550, %r141, %r1473;
	add.s32 	%r1551, %r1488, %r1550;
	add.s32 	%r1552, %r1551, 9;
	setp.eq.s32 	%p289, %r92, 0;
	add.s32 	%r1553, %r1546, %r1472;
	selp.b32 	%r1554, %r1553, %r1552, %p289;
	shl.b32 	%r1555, %r1554, 2;
	add.s32 	%r1556, %r1451, %r1555;
	st.shared.u32 	[%r1556], %r78;
	sub.s32 	%r1557, %r141, %r1475;
	add.s32 	%r1558, %r1488, %r1557;
	add.s32 	%r1559, %r1558, 10;
	setp.eq.s32 	%p290, %r93, 0;
	add.s32 	%r1560, %r1553, %r1474;
	selp.b32 	%r1561, %r1560, %r1559, %p290;
	shl.b32 	%r1562, %r1561, 2;
	add.s32 	%r1563, %r1451, %r1562;
	st.shared.u32 	[%r1563], %r79;
	sub.s32 	%r1564, %r141, %r1477;
	add.s32 	%r1565, %r1488, %r1564;
	add.s32 	%r1566, %r1565, 11;
	setp.eq.s32 	%p291, %r94, 0;
	add.s32 	%r1567, %r1560, %r1476;
	selp.b32 	%r1568, %r1567, %r1566, %p291;
	shl.b32 	%r1569, %r1568, 2;
	add.s32 	%r1570, %r1451, %r1569;
	st.shared.u32 	[%r1570], %r80;
	sub.s32 	%r1571, %r141, %r1479;
	add.s32 	%r1572, %r1488, %r1571;
	add.s32 	%r1573, %r1572, 12;
	setp.eq.s32 	%p292, %r95, 0;
	add.s32 	%r1574, %r1567, %r1478;
	selp.b32 	%r1575, %r1574, %r1573, %p292;
	shl.b32 	%r1576, %r1575, 2;
	add.s32 	%r1577, %r1451, %r1576;
	st.shared.u32 	[%r1577], %r81;
	sub.s32 	%r1578, %r141, %r1481;
	add.s32 	%r1579, %r1488, %r1578;
	add.s32 	%r1580, %r1579, 13;
	setp.eq.s32 	%p293, %r96, 0;
	add.s32 	%r1581, %r1574, %r1480;
	selp.b32 	%r1582, %r1581, %r1580, %p293;
	shl.b32 	%r1583, %r1582, 2;
	add.s32 	%r1584, %r1451, %r1583;
	st.shared.u32 	[%r1584], %r82;
	bar.sync 	0;
	mov.u64 	%rd14, %rd55;
	ld.param.u8 	%rs13, [%rd14];
	setp.ne.s16 	%p294, %rs13, 0;
	mov.b64 	%rd636, 0;
	@%p294 bra 	$L__BB7_72;
	ld.param.u64 	%rd369, [%rd14+24];
	cvta.to.global.u64 	%rd370, %rd369;
	ld.global.u64 	%rd636, [%rd370];
$L__BB7_72:
	setp.ne.s16 	%p295, %rs13, 0;
	mov.b64 	%rd637, 0;
	@%p295 bra 	$L__BB7_74;
	ld.param.u64 	%rd372, [%rd14+16];
	ld.param.u64 	%rd373, [%rd14+24];
	cvta.to.global.u64 	%rd374, %rd373;
	ld.global.u64 	%rd375, [%rd374];
	sub.s64 	%rd637, %rd372, %rd375;
$L__BB7_74:
	cvta.to.global.u64 	%rd19, %rd52;
	cvta.to.global.u64 	%rd20, %rd53;
	add.s32 	%r1585, %r140, %r141;
	add.s32 	%r1586, %r1585, %r139;
	setp.lt.s32 	%p296, %r139, %r143;
	add.s32 	%r144, %r1586, -8960;
	shl.b32 	%r1587, %r139, 2;
	add.s32 	%r145, %r1451, %r1587;
	ld.shared.u32 	%r146, [%r145];
	@%p296 bra 	$L__BB7_76;
	cvt.s64.s32 	%rd376, %r144;
	add.s64 	%rd377, %rd636, %rd376;
	shl.b64 	%rd378, %rd377, 2;
	add.s64 	%rd379, %rd19, %rd378;
	st.global.u32 	[%rd379], %r146;
	bra.uni 	$L__BB7_77;
$L__BB7_76:
	add.s32 	%r1589, %r142, %r139;
	cvt.s64.s32 	%rd380, %r1589;
	add.s64 	%rd381, %rd637, %rd380;
	shl.b64 	%rd382, %rd381, 2;
	add.s64 	%rd383, %rd20, %rd382;
	st.global.u32 	[%rd383], %r146;
$L__BB7_77:
	add.s32 	%r1590, %r139, 640;
	setp.lt.s32 	%p297, %r1590, %r143;
	ld.shared.u32 	%r147, [%r145+2560];
	cvt.u64.u32 	%rd384, %r139;
	cvt.s64.s32 	%rd385, %r142;
	add.s64 	%rd386, %rd385, %rd384;
	add.s64 	%rd387, %rd637, %rd386;
	shl.b64 	%rd388, %rd387, 2;
	add.s64 	%rd21, %rd20, %rd388;
	@%p297 bra 	$L__BB7_79;
	add.s32 	%r1591, %r144, 640;
	cvt.s64.s32 	%rd389, %r1591;
	add.s64 	%rd390, %rd636, %rd389;
	shl.b64 	%rd391, %rd390, 2;
	add.s64 	%rd392, %rd19, %rd391;
	st.global.u32 	[%rd392], %r147;
	bra.uni 	$L__BB7_80;
$L__BB7_79:
	st.global.u32 	[%rd21+2560], %r147;
$L__BB7_80:
	add.s32 	%r1592, %r139, 1280;
	setp.lt.s32 	%p298, %r1592, %r143;
	ld.shared.u32 	%r148, [%r145+5120];
	@%p298 bra 	$L__BB7_82;
	add.s32 	%r1593, %r144, 1280;
	cvt.s64.s32 	%rd393, %r1593;
	add.s64 	%rd394, %rd636, %rd393;
	shl.b64 	%rd395, %rd394, 2;
	add.s64 	%rd396, %rd19, %rd395;
	st.global.u32 	[%rd396], %r148;
	bra.uni 	$L__BB7_83;
$L__BB7_82:
	st.global.u32 	[%rd21+5120], %r148;
$L__BB7_83:
	add.s32 	%r1594, %r139, 1920;
	setp.lt.s32 	%p299, %r1594, %r143;
	ld.shared.u32 	%r149, [%r145+7680];
	@%p299 bra 	$L__BB7_85;
	add.s32 	%r1595, %r144, 1920;
	cvt.s64.s32 	%rd397, %r1595;
	add.s64 	%rd398, %rd636, %rd397;
	shl.b64 	%rd399, %rd398, 2;
	add.s64 	%rd400, %rd19, %rd399;
	st.global.u32 	[%rd400], %r149;
	bra.uni 	$L__BB7_86;
$L__BB7_85:
	st.global.u32 	[%rd21+7680], %r149;
$L__BB7_86:
	add.s32 	%r1596, %r139, 2560;
	setp.lt.s32 	%p300, %r1596, %r143;
	ld.shared.u32 	%r150, [%r145+10240];
	@%p300 bra 	$L__BB7_88;
	add.s32 	%r1597, %r144, 2560;
	cvt.s64.s32 	%rd401, %r1597;
	add.s64 	%rd402, %rd636, %rd401;
	shl.b64 	%rd403, %rd402, 2;
	add.s64 	%rd404, %rd19, %rd403;
	st.global.u32 	[%rd404], %r150;
	bra.uni 	$L__BB7_89;
$L__BB7_88:
	st.global.u32 	[%rd21+10240], %r150;
$L__BB7_89:
	add.s32 	%r1598, %r139, 3200;
	setp.lt.s32 	%p301, %r1598, %r143;
	ld.shared.u32 	%r151, [%r145+12800];
	@%p301 bra 	$L__BB7_91;
	add.s32 	%r1599, %r144, 3200;
	cvt.s64.s32 	%rd405, %r1599;
	add.s64 	%rd406, %rd636, %rd405;
	shl.b64 	%rd407, %rd406, 2;
	add.s64 	%rd408, %rd19, %rd407;
	st.global.u32 	[%rd408], %r151;
	bra.uni 	$L__BB7_92;
$L__BB7_91:
	st.global.u32 	[%rd21+12800], %r151;
$L__BB7_92:
	add.s32 	%r1600, %r139, 3840;
	setp.lt.s32 	%p302, %r1600, %r143;
	ld.shared.u32 	%r152, [%r145+15360];
	@%p302 bra 	$L__BB7_94;
	add.s32 	%r1601, %r144, 3840;
	cvt.s64.s32 	%rd409, %r1601;
	add.s64 	%rd410, %rd636, %rd409;
	shl.b64 	%rd411, %rd410, 2;
	add.s64 	%rd412, %rd19, %rd411;
	st.global.u32 	[%rd412], %r152;
	bra.uni 	$L__BB7_95;
$L__BB7_94:
	st.global.u32 	[%rd21+15360], %r152;
$L__BB7_95:
	add.s32 	%r1602, %r139, 4480;
	setp.lt.s32 	%p303, %r1602, %r143;
	ld.shared.u32 	%r153, [%r145+17920];
	@%p303 bra 	$L__BB7_97;
	add.s32 	%r1603, %r144, 4480;
	cvt.s64.s32 	%rd413, %r1603;
	add.s64 	%rd414, %rd636, %rd413;
	shl.b64 	%rd415, %rd414, 2;
	add.s64 	%rd416, %rd19, %rd415;
	st.global.u32 	[%rd416], %r153;
	bra.uni 	$L__BB7_98;
$L__BB7_97:
	st.global.u32 	[%rd21+17920], %r153;
$L__BB7_98:
	or.b32  	%r1604, %r139, 5120;
	setp.lt.s32 	%p304, %r1604, %r143;
	ld.shared.u32 	%r154, [%r145+20480];
	@%p304 bra 	$L__BB7_100;
	add.s32 	%r1605, %r144, 5120;
	cvt.s64.s32 	%rd417, %r1605;
	add.s64 	%rd418, %rd636, %rd417;
	shl.b64 	%rd419, %rd418, 2;
	add.s64 	%rd420, %rd19, %rd419;
	st.global.u32 	[%rd420], %r154;
	bra.uni 	$L__BB7_101;
$L__BB7_100:
	st.global.u32 	[%rd21+20480], %r154;
$L__BB7_101:
	add.s32 	%r1606, %r139, 5760;
	setp.lt.s32 	%p305, %r1606, %r143;
	ld.shared.u32 	%r155, [%r145+23040];
	@%p305 bra 	$L__BB7_103;
	add.s32 	%r1607, %r144, 5760;
	cvt.s64.s32 	%rd421, %r1607;
	add.s64 	%rd422, %rd636, %rd421;
	shl.b64 	%rd423, %rd422, 2;
	add.s64 	%rd424, %rd19, %rd423;
	st.global.u32 	[%rd424], %r155;
	bra.uni 	$L__BB7_104;
$L__BB7_103:
	st.global.u32 	[%rd21+23040], %r155;
$L__BB7_104:
	add.s32 	%r1608, %r139, 6400;
	setp.lt.s32 	%p306, %r1608, %r143;
	ld.shared.u32 	%r156, [%r145+25600];
	@%p306 bra 	$L__BB7_106;
	add.s32 	%r1609, %r144, 6400;
	cvt.s64.s32 	%rd425, %r1609;
	add.s64 	%rd426, %rd636, %rd425;
	shl.b64 	%rd427, %rd426, 2;
	add.s64 	%rd428, %rd19, %rd427;
	st.global.u32 	[%rd428], %r156;
	bra.uni 	$L__BB7_107;
$L__BB7_106:
	st.global.u32 	[%rd21+25600], %r156;
$L__BB7_107:
	add.s32 	%r1610, %r139, 7040;
	setp.lt.s32 	%p307, %r1610, %r143;
	ld.shared.u32 	%r157, [%r145+28160];
	@%p307 bra 	$L__BB7_109;
	add.s32 	%r1611, %r144, 7040;
	cvt.s64.s32 	%rd429, %r1611;
	add.s64 	%rd430, %rd636, %rd429;
	shl.b64 	%rd431, %rd430, 2;
	add.s64 	%rd432, %rd19, %rd431;
	st.global.u32 	[%rd432], %r157;
	bra.uni 	$L__BB7_110;
$L__BB7_109:
	st.global.u32 	[%rd21+28160], %r157;
$L__BB7_110:
	add.s32 	%r1612, %r139, 7680;
	setp.lt.s32 	%p308, %r1612, %r143;
	ld.shared.u32 	%r158, [%r145+30720];
	@%p308 bra 	$L__BB7_112;
	add.s32 	%r1613, %r144, 7680;
	cvt.s64.s32 	%rd433, %r1613;
	add.s64 	%rd434, %rd636, %rd433;
	shl.b64 	%rd435, %rd434, 2;
	add.s64 	%rd436, %rd19, %rd435;
	st.global.u32 	[%rd436], %r158;
	bra.uni 	$L__BB7_113;
$L__BB7_112:
	st.global.u32 	[%rd21+30720], %r158;
$L__BB7_113:
	add.s32 	%r1614, %r139, 8320;
	setp.lt.s32 	%p309, %r1614, %r143;
	ld.shared.u32 	%r159, [%r145+33280];
	@%p309 bra 	$L__BB7_115;
	add.s32 	%r1615, %r144, 8320;
	cvt.s64.s32 	%rd437, %r1615;
	add.s64 	%rd438, %rd636, %rd437;
	shl.b64 	%rd439, %rd438, 2;
	add.s64 	%rd440, %rd19, %rd439;
	st.global.u32 	[%rd440], %r159;
	bra.uni 	$L__BB7_377;
$L__BB7_115:
	st.global.u32 	[%rd21+33280], %r159;
	bra.uni 	$L__BB7_377;
$L__BB7_116:
	ld.param.u32 	%r1946, [_ZN3cub18CUB_300001_SM_10006detail6select23DeviceSelectSweepKernelINS2_10policy_hubIiilLb1ELNS0_10SelectImplE2EE10Policy1000EN6thrust24THRUST_300001_SM_1000_NS6detail15normal_iteratorINS9_10device_ptrIiEEEESE_NS2_27partition_distinct_output_tISE_SE_EEPlNS0_13ScanTileStateIiLb1EEE7is_evenIiENS0_8NullTypeEiNS2_19streaming_context_tIlLb1EEELS5_2EEEvT0_T1_T2_T3_T4_T5_T6_T7_iT8_NS1_7vsmem_tE_param_7];
	sub.s32 	%r160, %r1946, %r2;
	setp.ne.s32 	%p2, %r1, 0;
	@%p2 bra 	$L__BB7_235;
	ld.param.u8 	%rs5, [%rd1];
	setp.eq.s16 	%p126, %rs5, 0;
	ld.param.u64 	%rd156, [%rd1+16];
	selp.b64 	%rd157, %rd156, 0, %p126;
	cvt.u64.u32 	%rd22, %r2;
	add.s64 	%rd158, %rd157, %rd22;
	mov.u32 	%r912, %tid.x;
	mul.lo.s32 	%r913, %r912, 14;
	setp.ge.s32 	%p127, %r913, %r160;
	cvt.u64.u32 	%rd23, %r913;
	add.s64 	%rd159, %rd158, %rd23;
	shl.b64 	%rd160, %rd159, 2;
	add.s64 	%rd24, %rd3, %rd160;
	@%p127 bra 	$L__BB7_119;
	ld.global.u32 	%r1963, [%rd24];
$L__BB7_119:
	cvt.u32.u64 	%r915, %rd23;
	add.s32 	%r163, %r915, 1;
	setp.ge.s32 	%p128, %r163, %r160;
	@%p128 bra 	$L__BB7_121;
	ld.global.u32 	%r1964, [%rd24+4];
$L__BB7_121:
	add.s32 	%r166, %r915, 2;
	setp.ge.s32 	%p129, %r166, %r160;
	@%p129 bra 	$L__BB7_123;
	ld.global.u32 	%r1965, [%rd24+8];
$L__BB7_123:
	add.s32 	%r169, %r915, 3;
	setp.ge.s32 	%p130, %r169, %r160;
	@%p130 bra 	$L__BB7_125;
	ld.global.u32 	%r1966, [%rd24+12];
$L__BB7_125:
	add.s32 	%r172, %r915, 4;
	setp.ge.s32 	%p131, %r172, %r160;
	@%p131 bra 	$L__BB7_127;
	ld.global.u32 	%r1967, [%rd24+16];
$L__BB7_127:
	add.s32 	%r175, %r915, 5;
	setp.ge.s32 	%p132, %r175, %r160;
	@%p132 bra 	$L__BB7_129;
	ld.global.u32 	%r1968, [%rd24+20];
$L__BB7_129:
	add.s32 	%r178, %r915, 6;
	setp.ge.s32 	%p133, %r178, %r160;
	@%p133 bra 	$L__BB7_131;
	ld.global.u32 	%r1969, [%rd24+24];
$L__BB7_131:
	add.s32 	%r181, %r915, 7;
	setp.ge.s32 	%p134, %r181, %r160;
	@%p134 bra 	$L__BB7_133;
	ld.global.u32 	%r1970, [%rd24+28];
$L__BB7_133:
	add.s32 	%r930, %r915, 8;
	setp.ge.s32 	%p135, %r930, %r160;
	@%p135 bra 	$L__BB7_135;
	ld.global.u32 	%r1971, [%rd24+32];
$L__BB7_135:
	add.s32 	%r933, %r915, 9;
	setp.ge.s32 	%p136, %r933, %r160;
	@%p136 bra 	$L__BB7_137;
	ld.global.u32 	%r1972, [%rd24+36];
$L__BB7_137:
	add.s32 	%r936, %r915, 10;
	setp.ge.s32 	%p137, %r936, %r160;
	@%p137 bra 	$L__BB7_139;
	ld.global.u32 	%r1973, [%rd24+40];
$L__BB7_139:
	add.s32 	%r939, %r915, 11;
	setp.ge.s32 	%p138, %r939, %r160;
	@%p138 bra 	$L__BB7_141;
	ld.global.u32 	%r1974, [%rd24+44];
$L__BB7_141:
	add.s32 	%r192, %r915, 12;
	setp.ge.s32 	%p139, %r192, %r160;
	@%p139 bra 	$L__BB7_143;
	ld.global.u32 	%r1975, [%rd24+48];
$L__BB7_143:
	add.s32 	%r195, %r915, 13;
	setp.ge.s32 	%p140, %r195, %r160;
	@%p140 bra 	$L__BB7_145;
	ld.global.u32 	%r1976, [%rd24+52];
$L__BB7_145:
	setp.ge.s32 	%p141, %r915, %r160;
	bar.sync 	0;
	mov.u64 	%rd161, %rd55;
	ld.param.u8 	%rs6, [%rd161];
	setp.eq.s16 	%p142, %rs6, 0;
	ld.param.u64 	%rd162, [%rd161+16];
	selp.b64 	%rd163, %rd162, 0, %p142;
	add.s64 	%rd164, %rd163, %rd22;
	add.s64 	%rd165, %rd164, %rd23;
	shl.b64 	%rd166, %rd165, 2;
	add.s64 	%rd25, %rd4, %rd166;
	mov.b32 	%r1977, 1;
	@%p141 bra 	$L__BB7_147;
	ld.global.u32 	%r946, [%rd25];
	not.b32 	%r947, %r946;
	and.b32  	%r1977, %r947, 1;
$L__BB7_147:
	setp.ge.s32 	%p143, %r163, %r160;
	mov.b32 	%r1978, 1;
	@%p143 bra 	$L__BB7_149;
	ld.global.u32 	%r949, [%rd25+4];
	not.b32 	%r950, %r949;
	and.b32  	%r1978, %r950, 1;
$L__BB7_149:
	setp.ge.s32 	%p144, %r166, %r160;
	mov.b32 	%r1979, 1;
	@%p144 bra 	$L__BB7_151;
	ld.global.u32 	%r952, [%rd25+8];
	not.b32 	%r953, %r952;
	and.b32  	%r1979, %r953, 1;
$L__BB7_151:
	setp.ge.s32 	%p145, %r169, %r160;
	mov.b32 	%r1980, 1;
	@%p145 bra 	$L__BB7_153;
	ld.global.u32 	%r955, [%rd25+12];
	not.b32 	%r956, %r955;
	and.b32  	%r1980, %r956, 1;
$L__BB7_153:
	setp.ge.s32 	%p146, %r172, %r160;
	mov.b32 	%r1981, 1;
	@%p146 bra 	$L__BB7_155;
	ld.global.u32 	%r958, [%rd25+16];
	not.b32 	%r959, %r958;
	and.b32  	%r1981, %r959, 1;
$L__BB7_155:
	setp.ge.s32 	%p147, %r175, %r160;
	mov.b32 	%r1982, 1;
	@%p147 bra 	$L__BB7_157;
	ld.global.u32 	%r961, [%rd25+20];
	not.b32 	%r962, %r961;
	and.b32  	%r1982, %r962, 1;
$L__BB7_157:
	setp.ge.s32 	%p148, %r178, %r160;
	mov.b32 	%r1983, 1;
	@%p148 bra 	$L__BB7_159;
	ld.global.u32 	%r964, [%rd25+24];
	not.b32 	%r965, %r964;
	and.b32  	%r1983, %r965, 1;
$L__BB7_159:
	setp.ge.s32 	%p149, %r181, %r160;
	mov.b32 	%r1984, 1;
	@%p149 bra 	$L__BB7_161;
	ld.global.u32 	%r967, [%rd25+28];
	not.b32 	%r968, %r967;
	and.b32  	%r1984, %r968, 1;
$L__BB7_161:
	setp.ge.s32 	%p150, %r930, %r160;
	mov.b32 	%r1985, 1;
	@%p150 bra 	$L__BB7_163;
	ld.global.u32 	%r972, [%rd25+32];
	not.b32 	%r973, %r972;
	and.b32  	%r1985, %r973, 1;
$L__BB7_163:
	setp.ge.s32 	%p151, %r933, %r160;
	mov.b32 	%r1986, 1;
	@%p151 bra 	$L__BB7_165;
	ld.global.u32 	%r977, [%rd25+36];
	not.b32 	%r978, %r977;
	and.b32  	%r1986, %r978, 1;
$L__BB7_165:
	setp.ge.s32 	%p152, %r936, %r160;
	mov.b32 	%r1987, 1;
	@%p152 bra 	$L__BB7_167;
	ld.global.u32 	%r982, [%rd25+40];
	not.b32 	%r983, %r982;
	and.b32  	%r1987, %r983, 1;
$L__BB7_167:
	setp.ge.s32 	%p153, %r939, %r160;
	mov.b32 	%r1988, 1;
	@%p153 bra 	$L__BB7_169;
	ld.global.u32 	%r987, [%rd25+44];
	not.b32 	%r988, %r987;
	and.b32  	%r1988, %r988, 1;
$L__BB7_169:
	setp.ge.s32 	%p154, %r192, %r160;
	mov.b32 	%r1989, 1;
	@%p154 bra 	$L__BB7_171;
	ld.global.u32 	%r990, [%rd25+48];
	not.b32 	%r991, %r990;
	and.b32  	%r1989, %r991, 1;
$L__BB7_171:
	setp.ge.s32 	%p155, %r195, %r160;
	mov.b32 	%r1990, 1;
	@%p155 bra 	$L__BB7_173;
	ld.global.u32 	%r993, [%rd25+52];
	not.b32 	%r994, %r993;
	and.b32  	%r1990, %r994, 1;
$L__BB7_173:
	bar.sync 	0;
	add.s32 	%r227, %r1978, %r1977;
	add.s32 	%r1026, %r1979, %r227;
	add.s32 	%r1027, %r1980, %r1026;
	add.s32 	%r1028, %r1981, %r1027;
	add.s32 	%r1029, %r1982, %r1028;
	add.s32 	%r1030, %r1983, %r1029;
	add.s32 	%r1031, %r1984, %r1030;
	add.s32 	%r1032, %r1985, %r1031;
	add.s32 	%r1033, %r1986, %r1032;
	add.s32 	%r1034, %r1987, %r1033;
	add.s32 	%r1035, %r1988, %r1034;
	add.s32 	%r1036, %r1989, %r1035;
	add.s32 	%r1000, %r1990, %r1036;
	// begin inline asm
	mov.u32 %r995, %laneid;
	// end inline asm
	mov.b32 	%r998, 1;
	mov.b32 	%r1023, 0;
	mov.b32 	%r1025, -1;
	// begin inline asm
	{  .reg .s32 r0;  .reg .pred p;  shfl.sync.up.b32 r0|p, %r1000, %r998, %r1023, %r1025;  @p add.s32 r0, r0, %r1000;  mov.s32 %r996, r0;}
	// end inline asm
	mov.b32 	%r1004, 2;
	// begin inline asm
	{  .reg .s32 r0;  .reg .pred p;  shfl.sync.up.b32 r0|p, %r996, %r1004, %r1023, %r1025;  @p add.s32 r0, r0, %r996;  mov.s32 %r1002, r0;}
	// end inline asm
	mov.b32 	%r1010, 4;
	// begin inline asm
	{  .reg .s32 r0;  .reg .pred p;  shfl.sync.up.b32 r0|p, %r1002, %r1010, %r1023, %r1025;  @p add.s32 r0, r0, %r1002;  mov.s32 %r1008, r0;}
	// end inline asm
	mov.b32 	%r1016, 8;
	// begin inline asm
	{  .reg .s32 r0;  .reg .pred p;  shfl.sync.up.b32 r0|p, %r1008, %r1016, %r1023, %r1025;  @p add.s32 r0, r0, %r1008;  mov.s32 %r1014, r0;}
	// end inline asm
	mov.b32 	%r1022, 16;
	// begin inline asm
	{  .reg .s32 r0;  .reg .pred p;  shfl.sync.up.b32 r0|p, %r1014, %r1022, %r1023, %r1025;  @p add.s32 r0, r0, %r1014;  mov.s32 %r1020, r0;}
	// end inline asm
	setp.ne.s32 	%p156, %r995, 31;
	@%p156 bra 	$L__BB7_175;
	shr.u32 	%r1037, %r912, 3;
	and.b32  	%r1038, %r1037, 124;
	mov.u32 	%r1039, _ZZN3cub18CUB_300001_SM_10006detail6select23DeviceSelectSweepKernelINS2_10policy_hubIiilLb1ELNS0_10SelectImplE2EE10Policy1000EN6thrust24THRUST_300001_SM_1000_NS6detail15normal_iteratorINS9_10device_ptrIiEEEESE_NS2_27partition_distinct_output_tISE_SE_EEPlNS0_13ScanTileStateIiLb1EEE7is_evenIiENS0_8NullTypeEiNS2_19streaming_context_tIlLb1EEELS5_2EEEvT0_T1_T2_T3_T4_T5_T6_T7_iT8_NS1_7vsmem_tEE19static_temp_storage;
	add.s32 	%r1040, %r1039, %r1038;
	st.shared.u32 	[%r1040], %r1020;
$L__BB7_175:
	ld.param.u32 	%r1948, [_ZN3cub18CUB_300001_SM_10006detail6select23DeviceSelectSweepKernelINS2_10policy_hubIiilLb1ELNS0_10SelectImplE2EE10Policy1000EN6thrust24THRUST_300001_SM_1000_NS6detail15normal_iteratorINS9_10device_ptrIiEEEESE_NS2_27partition_distinct_output_tISE_SE_EEPlNS0_13ScanTileStateIiLb1EEE7is_evenIiENS0_8NullTypeEiNS2_19streaming_context_tIlLb1EEELS5_2EEEvT0_T1_T2_T3_T4_T5_T6_T7_iT8_NS1_7vsmem_tE_param_7];
	mul.lo.s32 	%r1041, %r912, 14;
	bar.sync 	0;
	mov.u32 	%r1042, _ZZN3cub18CUB_300001_SM_10006detail6select23DeviceSelectSweepKernelINS2_10policy_hubIiilLb1ELNS0_10SelectImplE2EE10Policy1000EN6thrust24THRUST_300001_SM_1000_NS6detail15normal_iteratorINS9_10device_ptrIiEEEESE_NS2_27partition_distinct_output_tISE_SE_EEPlNS0_13ScanTileStateIiLb1EEE7is_evenIiENS0_8NullTypeEiNS2_19streaming_context_tIlLb1EEELS5_2EEEvT0_T1_T2_T3_T4_T5_T6_T7_iT8_NS1_7vsmem_tEE19static_temp_storage;
	ld.shared.v4.u32 	{%r1043, %r1044, %r1045, %r1046}, [_ZZN3cub18CUB_300001_SM_10006detail6select23DeviceSelectSweepKernelINS2_10policy_hubIiilLb1ELNS0_10SelectImplE2EE10Policy1000EN6thrust24THRUST_300001_SM_1000_NS6detail15normal_iteratorINS9_10device_ptrIiEEEESE_NS2_27partition_distinct_output_tISE_SE_EEPlNS0_13ScanTileStateIiLb1EEE7is_evenIiENS0_8NullTypeEiNS2_19streaming_context_tIlLb1EEELS5_2EEEvT0_T1_T2_T3_T4_T5_T6_T7_iT8_NS1_7vsmem_tEE19static_temp_storage];
	shr.u32 	%r1047, %r912, 5;
	add.s32 	%r1048, %r1044, %r1043;
	setp.eq.s32 	%p157, %r1047, 2;
	selp.b32 	%r1049, %r1048, %r1043, %p157;
	add.s32 	%r1050, %r1048, %r1045;
	setp.eq.s32 	%p158, %r1047, 3;
	selp.b32 	%r1051, %r1050, %r1049, %p158;
	add.s32 	%r1052, %r1050, %r1046;
	setp.eq.s32 	%p159, %r1047, 4;
	selp.b32 	%r1053, %r1052, %r1051, %p159;
	ld.shared.v4.u32 	{%r1054, %r1055, %r1056, %r1057}, [_ZZN3cub18CUB_300001_SM_10006detail6select23DeviceSelectSweepKernelINS2_10policy_hubIiilLb1ELNS0_10SelectImplE2EE10Policy1000EN6thrust24THRUST_300001_SM_1000_NS6detail15normal_iteratorINS9_10device_ptrIiEEEESE_NS2_27partition_distinct_output_tISE_SE_EEPlNS0_13ScanTileStateIiLb1EEE7is_evenIiENS0_8NullTypeEiNS2_19streaming_context_tIlLb1EEELS5_2EEEvT0_T1_T2_T3_T4_T5_T6_T7_iT8_NS1_7vsmem_tEE19static_temp_storage+16];
	add.s32 	%r1058, %r1052, %r1054;
	setp.eq.s32 	%p160, %r1047, 5;
	selp.b32 	%r1059, %r1058, %r1053, %p160;
	add.s32 	%r1060, %r1058, %r1055;
	setp.eq.s32 	%p161, %r1047, 6;
	selp.b32 	%r1061, %r1060, %r1059, %p161;
	add.s32 	%r1062, %r1060, %r1056;
	setp.eq.s32 	%p162, %r1047, 7;
	selp.b32 	%r1063, %r1062, %r1061, %p162;
	add.s32 	%r1064, %r1062, %r1057;
	setp.eq.s32 	%p163, %r1047, 8;
	selp.b32 	%r1065, %r1064, %r1063, %p163;
	ld.shared.v4.u32 	{%r1066, %r1067, %r1068, %r1069}, [_ZZN3cub18CUB_300001_SM_10006detail6select23DeviceSelectSweepKernelINS2_10policy_hubIiilLb1ELNS0_10SelectImplE2EE10Policy1000EN6thrust24THRUST_300001_SM_1000_NS6detail15normal_iteratorINS9_10device_ptrIiEEEESE_NS2_27partition_distinct_output_tISE_SE_EEPlNS0_13ScanTileStateIiLb1EEE7is_evenIiENS0_8NullTypeEiNS2_19streaming_context_tIlLb1EEELS5_2EEEvT0_T1_T2_T3_T4_T5_T6_T7_iT8_NS1_7vsmem_tEE19static_temp_storage+32];
	add.s32 	%r1070, %r1064, %r1066;
	setp.eq.s32 	%p164, %r1047, 9;
	selp.b32 	%r1071, %r1070, %r1065, %p164;
	add.s32 	%r1072, %r1070, %r1067;
	setp.eq.s32 	%p165, %r1047, 10;
	selp.b32 	%r1073, %r1072, %r1071, %p165;
	add.s32 	%r1074, %r1072, %r1068;
	setp.eq.s32 	%p166, %r1047, 11;
	selp.b32 	%r1075, %r1074, %r1073, %p166;
	add.s32 	%r1076, %r1074, %r1069;
	setp.eq.s32 	%p167, %r1047, 12;
	selp.b32 	%r1077, %r1076, %r1075, %p167;
	ld.shared.v4.u32 	{%r1078, %r1079, %r1080, %r1081}, [_ZZN3cub18CUB_300001_SM_10006detail6select23DeviceSelectSweepKernelINS2_10policy_hubIiilLb1ELNS0_10SelectImplE2EE10Policy1000EN6thrust24THRUST_300001_SM_1000_NS6detail15normal_iteratorINS9_10device_ptrIiEEEESE_NS2_27partition_distinct_output_tISE_SE_EEPlNS0_13ScanTileStateIiLb1EEE7is_evenIiENS0_8NullTypeEiNS2_19streaming_context_tIlLb1EEELS5_2EEEvT0_T1_T2_T3_T4_T5_T6_T7_iT8_NS1_7vsmem_tEE19static_temp_storage+48];
	add.s32 	%r1082, %r1076, %r1078;
	setp.eq.s32 	%p168, %r1047, 13;
	selp.b32 	%r1083, %r1082, %r1077, %p168;
	add.s32 	%r1084, %r1082, %r1079;
	setp.eq.s32 	%p169, %r1047, 14;
	selp.b32 	%r1085, %r1084, %r1083, %p169;
	add.s32 	%r1086, %r1084, %r1080;
	setp.eq.s32 	%p170, %r1047, 15;
	selp.b32 	%r1087, %r1086, %r1085, %p170;
	add.s32 	%r1088, %r1086, %r1081;
	setp.eq.s32 	%p171, %r1047, 16;
	selp.b32 	%r1089, %r1088, %r1087, %p171;
	ld.shared.v4.u32 	{%r1090, %r1091, %r1092, %r1093}, [_ZZN3cub18CUB_300001_SM_10006detail6select23DeviceSelectSweepKernelINS2_10policy_hubIiilLb1ELNS0_10SelectImplE2EE10Policy1000EN6thrust24THRUST_300001_SM_1000_NS6detail15normal_iteratorINS9_10device_ptrIiEEEESE_NS2_27partition_distinct_output_tISE_SE_EEPlNS0_13ScanTileStateIiLb1EEE7is_evenIiENS0_8NullTypeEiNS2_19streaming_context_tIlLb1EEELS5_2EEEvT0_T1_T2_T3_T4_T5_T6_T7_iT8_NS1_7vsmem_tEE19static_temp_storage+64];
	add.s32 	%r1094, %r1088, %r1090;
	setp.eq.s32 	%p172, %r1047, 17;
	selp.b32 	%r1095, %r1094, %r1089, %p172;
	add.s32 	%r1096, %r1094, %r1091;
	setp.eq.s32 	%p173, %r1047, 18;
	selp.b32 	%r1097, %r1096, %r1095, %p173;
	add.s32 	%r1098, %r1096, %r1092;
	setp.eq.s32 	%p174, %r1047, 19;
	selp.b32 	%r1099, %r1098, %r1097, %p174;
	setp.lt.u32 	%p175, %r912, 32;
	selp.b32 	%r1100, 0, %r1099, %p175;
	setp.eq.s32 	%p176, %r995, 0;
	add.s32 	%r1101, %r1979, %r227;
	add.s32 	%r1102, %r1980, %r1101;
	add.s32 	%r1103, %r1981, %r1102;
	add.s32 	%r1104, %r1982, %r1103;
	add.s32 	%r1105, %r1983, %r1104;
	add.s32 	%r1106, %r1984, %r1105;
	add.s32 	%r1107, %r1985, %r1106;
	add.s32 	%r1108, %r1986, %r1107;
	add.s32 	%r1109, %r1987, %r1108;
	add.s32 	%r1110, %r1988, %r1109;
	add.s32 	%r1111, %r1989, %r1110;
	add.s32 	%r1112, %r1990, %r1111;
	sub.s32 	%r1113, %r1020, %r1112;
	selp.b32 	%r1114, 0, %r1113, %p176;
	add.s32 	%r1115, %r1100, %r1114;
	add.s32 	%r1116, %r1115, %r1977;
	add.s32 	%r1117, %r227, %r1115;
	add.s32 	%r1118, %r1101, %r1115;
	add.s32 	%r1119, %r1102, %r1115;
	add.s32 	%r1120, %r1103, %r1115;
	add.s32 	%r1121, %r1104, %r1115;
	add.s32 	%r1122, %r1105, %r1115;
	add.s32 	%r1123, %r1106, %r1115;
	add.s32 	%r1124, %r1107, %r1115;
	add.s32 	%r1125, %r1108, %r1115;
	add.s32 	%r1126, %r1109, %r1115;
	add.s32 	%r1127, %r1110, %r1115;
	add.s32 	%r1128, %r1111, %r1115;
	mov.u32 	%r1129, %ctaid.x;
	mov.u32 	%r1130, %nctaid.y;
	mov.u32 	%r1131, %ctaid.y;
	mad.lo.s32 	%r1132, %r1129, %r1130, %r1131;
	mul.lo.s32 	%r1133, %r1132, 8960;
	sub.s32 	%r230, %r1948, %r1133;
	add.s32 	%r1134, %r230, %r1093;
	add.s32 	%r1135, %r1134, %r1098;
	add.s32 	%r2033, %r1135, -8960;
	bar.sync 	0;
	sub.s32 	%r232, %r230, %r2033;
	sub.s32 	%r1136, %r1041, %r1115;
	setp.eq.s32 	%p177, %r1977, 0;
	add.s32 	%r1137, %r1115, %r232;
	selp.b32 	%r1138, %r1136, %r1137, %p177;
	shl.b32 	%r1139, %r1138, 2;
	add.s32 	%r1140, %r1042, %r1139;
	st.shared.u32 	[%r1140], %r1963;
	sub.s32 	%r1141, %r1041, %r1116;
	add.s32 	%r1142, %r1141, 1;
	setp.eq.s32 	%p178, %r1978, 0;
	add.s32 	%r1143, %r1137, %r1977;
	selp.b32 	%r1144, %r1142, %r1143, %p178;
	shl.b32 	%r1145, %r1144, 2;
	add.s32 	%r1146, %r1042, %r1145;
	st.shared.u32 	[%r1146], %r1964;
	sub.s32 	%r1147, %r1041, %r1117;
	add.s32 	%r1148, %r1147, 2;
	setp.eq.s32 	%p179, %r1979, 0;
	add.s32 	%r1149, %r1143, %r1978;
	selp.b32 	%r1150, %r1148, %r1149, %p179;
	shl.b32 	%r1151, %r1150, 2;
	add.s32 	%r1152, %r1042, %r1151;
	st.shared.u32 	[%r1152], %r1965;
	sub.s32 	%r1153, %r1041, %r1118;
	add.s32 	%r1154, %r1153, 3;
	setp.eq.s32 	%p180, %r1980, 0;
	add.s32 	%r1155, %r1149, %r1979;
	selp.b32 	%r1156, %r1154, %r1155, %p180;
	shl.b32 	%r1157, %r1156, 2;
	add.s32 	%r1158, %r1042, %r1157;
	st.shared.u32 	[%r1158], %r1966;
	sub.s32 	%r1159, %r1041, %r1119;
	add.s32 	%r1160, %r1159, 4;
	setp.eq.s32 	%p181, %r1981, 0;
	add.s32 	%r1161, %r1155, %r1980;
	selp.b32 	%r1162, %r1160, %r1161, %p181;
	shl.b32 	%r1163, %r1162, 2;
	add.s32 	%r1164, %r1042, %r1163;
	st.shared.u32 	[%r1164], %r1967;
	sub.s32 	%r1165, %r1041, %r1120;
	add.s32 	%r1166, %r1165, 5;
	setp.eq.s32 	%p182, %r1982, 0;
	add.s32 	%r1167, %r1161, %r1981;
	selp.b32 	%r1168, %r1166, %r1167, %p182;
	shl.b32 	%r1169, %r1168, 2;
	add.s32 	%r1170, %r1042, %r1169;
	st.shared.u32 	[%r1170], %r1968;
	sub.s32 	%r1171, %r1041, %r1121;
	add.s32 	%r1172, %r1171, 6;
	setp.eq.s32 	%p183, %r1983, 0;
	add.s32 	%r1173, %r1167, %r1982;
	selp.b32 	%r1174, %r1172, %r1173, %p183;
	shl.b32 	%r1175, %r1174, 2;
	add.s32 	%r1176, %r1042, %r1175;
	st.shared.u32 	[%r1176], %r1969;
	sub.s32 	%r1177, %r1041, %r1122;
	add.s32 	%r1178, %r1177, 7;
	setp.eq.s32 	%p184, %r1984, 0;
	add.s32 	%r1179, %r1173, %r1983;
	selp.b32 	%r1180, %r1178, %r1179, %p184;
	shl.b32 	%r1181, %r1180, 2;
	add.s32 	%r1182, %r1042, %r1181;
	st.shared.u32 	[%r1182], %r1970;
	sub.s32 	%r1183, %r1041, %r1123;
	add.s32 	%r1184, %r1183, 8;
	setp.eq.s32 	%p185, %r1985, 0;
	add.s32 	%r1185, %r1179, %r1984;
	selp.b32 	%r1186, %r1184, %r1185, %p185;
	shl.b32 	%r1187, %r1186, 2;
	add.s32 	%r1188, %r1042, %r1187;
	st.shared.u32 	[%r1188], %r1971;
	sub.s32 	%r1189, %r1041, %r1124;
	add.s32 	%r1190, %r1189, 9;
	setp.eq.s32 	%p186, %r1986, 0;
	add.s32 	%r1191, %r1185, %r1985;
	selp.b32 	%r1192, %r1190, %r1191, %p186;
	shl.b32 	%r1193, %r1192, 2;
	add.s32 	%r1194, %r1042, %r1193;
	st.shared.u32 	[%r1194], %r1972;
	sub.s32 	%r1195, %r1041, %r1125;
	add.s32 	%r1196, %r1195, 10;
	setp.eq.s32 	%p187, %r1987, 0;
	add.s32 	%r1197, %r1191, %r1986;
	selp.b32 	%r1198, %r1196, %r1197, %p187;
	shl.b32 	%r1199, %r1198, 2;
	add.s32 	%r1200, %r1042, %r1199;
	st.shared.u32 	[%r1200], %r1973;
	sub.s32 	%r1201, %r1041, %r1126;
	add.s32 	%r1202, %r1201, 11;
	setp.eq.s32 	%p188, %r1988, 0;
	add.s32 	%r1203, %r1197, %r1987;
	selp.b32 	%r1204, %r1202, %r1203, %p188;
	shl.b32 	%r1205, %r1204, 2;
	add.s32 	%r1206, %r1042, %r1205;
	st.shared.u32 	[%r1206], %r1974;
	sub.s32 	%r1207, %r1041, %r1127;
	add.s32 	%r1208, %r1207, 12;
	setp.eq.s32 	%p189, %r1989, 0;
	add.s32 	%r1209, %r1203, %r1988;
	selp.b32 	%r1210, %r1208, %r1209, %p189;
	shl.b32 	%r1211, %r1210, 2;
	add.s32 	%r1212, %r1042, %r1211;
	st.shared.u32 	[%r1212], %r1975;
	sub.s32 	%r1213, %r1041, %r1128;
	add.s32 	%r1214, %r1213, 13;
	setp.eq.s32 	%p190, %r1990, 0;
	add.s32 	%r1215, %r1209, %r1989;
	selp.b32 	%r1216, %r1214, %r1215, %p190;
	shl.b32 	%r1217, %r1216, 2;
	add.s32 	%r1218, %r1042, %r1217;
	st.shared.u32 	[%r1218], %r1976;
	bar.sync 	0;
	mov.u64 	%rd26, %rd55;
	ld.param.u8 	%rs7, [%rd26];
	setp.ne.s16 	%p191, %rs7, 0;
	mov.b64 	%rd638, 0;
	@%p191 bra 	$L__BB7_177;
	ld.param.u64 	%rd168, [%rd26+24];
	cvta.to.global.u64 	%rd169, %rd168;
	ld.global.u64 	%rd638, [%rd169];
$L__BB7_177:
	setp.ne.s16 	%p192, %rs7, 0;
	mov.b64 	%rd639, 0;
	@%p192 bra 	$L__BB7_179;
	ld.param.u64 	%rd171, [%rd26+16];
	ld.param.u64 	%rd172, [%rd26+24];
	cvta.to.global.u64 	%rd173, %rd172;
	ld.global.u64 	%rd174, [%rd173];
	sub.s64 	%rd639, %rd171, %rd174;
$L__BB7_179:
	cvta.to.global.u64 	%rd31, %rd52;
	cvta.to.global.u64 	%rd32, %rd53;
	setp.lt.s32 	%p193, %r912, %r232;
	selp.b32 	%r1219, 0, %r232, %p193;
	sub.s32 	%r233, %r912, %r1219;
	shl.b32 	%r1220, %r912, 2;
	add.s32 	%r234, %r1042, %r1220;
	ld.shared.u32 	%r235, [%r234];
	setp.ge.s32 	%p194, %r912, %r230;
	@%p194 bra 	$L__BB7_183;
	setp.lt.s32 	%p195, %r912, %r232;
	@%p195 bra 	$L__BB7_182;
	cvt.s64.s32 	%rd175, %r233;
	add.s64 	%rd176, %rd638, %rd175;
	shl.b64 	%rd177, %rd176, 2;
	add.s64 	%rd178, %rd31, %rd177;
	st.global.u32 	[%rd178], %r235;
	bra.uni 	$L__BB7_183;
$L__BB7_182:
	cvt.s64.s32 	%rd179, %r233;
	add.s64 	%rd180, %rd639, %rd179;
	shl.b64 	%rd181, %rd180, 2;
	add.s64 	%rd182, %rd32, %rd181;
	st.global.u32 	[%rd182], %r235;
$L__BB7_183:
	add.s32 	%r236, %r912, 640;
	setp.lt.s32 	%p196, %r236, %r232;
	selp.b32 	%r237, 0, %r232, %p196;
	ld.shared.u32 	%r238, [%r234+2560];
	setp.ge.s32 	%p197, %r236, %r230;
	@%p197 bra 	$L__BB7_187;
	setp.lt.s32 	%p198, %r236, %r232;
	@%p198 bra 	$L__BB7_186;
	cvt.s64.s32 	%rd183, %r237;
	cvt.u64.u32 	%rd184, %r912;
	sub.s64 	%rd185, %rd184, %rd183;
	add.s64 	%rd186, %rd638, %rd185;
	shl.b64 	%rd187, %rd186, 2;
	add.s64 	%rd188, %rd31, %rd187;
	st.global.u32 	[%rd188+2560], %r238;
	bra.uni 	$L__BB7_187;
$L__BB7_186:
	cvt.s64.s32 	%rd189, %r237;
	cvt.u64.u32 	%rd190, %r912;
	sub.s64 	%rd191, %rd190, %rd189;
	add.s64 	%rd192, %rd639, %rd191;
	shl.b64 	%rd193, %rd192, 2;
	add.s64 	%rd194, %rd32, %rd193;
	st.global.u32 	[%rd194+2560], %r238;
$L__BB7_187:
	add.s32 	%r239, %r912, 1280;
	setp.lt.s32 	%p199, %r239, %r232;
	selp.b32 	%r240, 0, %r232, %p199;
	ld.shared.u32 	%r241, [%r234+5120];
	setp.ge.s32 	%p200, %r239, %r230;
	@%p200 bra 	$L__BB7_191;
	setp.lt.s32 	%p201, %r239, %r232;
	@%p201 bra 	$L__BB7_190;
	cvt.s64.s32 	%rd195, %r240;
	cvt.u64.u32 	%rd196, %r912;
	sub.s64 	%rd197, %rd196, %rd195;
	add.s64 	%rd198, %rd638, %rd197;
	shl.b64 	%rd199, %rd198, 2;
	add.s64 	%rd200, %rd31, %rd199;
	st.global.u32 	[%rd200+5120], %r241;
	bra.uni 	$L__BB7_191;
$L__BB7_190:
	cvt.s64.s32 	%rd201, %r240;
	cvt.u64.u32 	%rd202, %r912;
	sub.s64 	%rd203, %rd202, %rd201;
	add.s64 	%rd204, %rd639, %rd203;
	shl.b64 	%rd205, %rd204, 2;
	add.s64 	%rd206, %rd32, %rd205;
	st.global.u32 	[%rd206+5120], %r241;
$L__BB7_191:
	add.s32 	%r242, %r912, 1920;
	setp.lt.s32 	%p202, %r242, %r232;
	selp.b32 	%r243, 0, %r232, %p202;
	ld.shared.u32 	%r244, [%r234+7680];
	setp.ge.s32 	%p203, %r242, %r230;
	@%p203 bra 	$L__BB7_195;
	setp.lt.s32 	%p204, %r242, %r232;
	@%p204 bra 	$L__BB7_194;
	cvt.s64.s32 	%rd207, %r243;
	cvt.u64.u32 	%rd208, %r912;
	sub.s64 	%rd209, %rd208, %rd207;
	add.s64 	%rd210, %rd638, %rd209;
	shl.b64 	%rd211, %rd210, 2;
	add.s64 	%rd212, %rd31, %rd211;
	st.global.u32 	[%rd212+7680], %r244;
	bra.uni 	$L__BB7_195;
$L__BB7_194:
	cvt.s64.s32 	%rd213, %r243;
	cvt.u64.u32 	%rd214, %r912;
	sub.s64 	%rd215, %rd214, %rd213;
	add.s64 	%rd216, %rd639, %rd215;
	shl.b64 	%rd217, %rd216, 2;
	add.s64 	%rd218, %rd32, %rd217;
	st.global.u32 	[%rd218+7680], %r244;
$L__BB7_195:
	add.s32 	%r245, %r912, 2560;
	setp.lt.s32 	%p205, %r245, %r232;
	selp.b32 	%r246, 0, %r232, %p205;
	ld.shared.u32 	%r247, [%r234+10240];
	setp.ge.s32 	%p206, %r245, %r230;
	@%p206 bra 	$L__BB7_199;
	setp.lt.s32 	%p207, %r245, %r232;
	@%p207 bra 	$L__BB7_198;
	cvt.s64.s32 	%rd219, %r246;
	cvt.u64.u32 	%rd220, %r912;
	sub.s64 	%rd221, %rd220, %rd219;
	add.s64 	%rd222, %rd638, %rd221;
	shl.b64 	%rd223, %rd222, 2;
	add.s64 	%rd224, %rd31, %rd223;
	st.global.u32 	[%rd224+10240], %r247;
	bra.uni 	$L__BB7_199;
$L__BB7_198:
	cvt.s64.s32 	%rd225, %r246;
	cvt.u64.u32 	%rd226, %r912;
	sub.s64 	%rd227, %rd226, %rd225;
	add.s64 	%rd228, %rd639, %rd227;
	shl.b64 	%rd229, %rd228, 2;
	add.s64 	%rd230, %rd32, %rd229;
	st.global.u32 	[%rd230+10240], %r247;
$L__BB7_199:
	add.s32 	%r248, %r912, 3200;
	setp.lt.s32 	%p208, %r248, %r232;
	selp.b32 	%r249, 0, %r232, %p208;
	ld.shared.u32 	%r250, [%r234+12800];
	setp.ge.s32 	%p209, %r248, %r230;
	@%p209 bra 	$L__BB7_203;
	setp.lt.s32 	%p210, %r248, %r232;
	@%p210 bra 	$L__BB7_202;
	cvt.s64.s32 	%rd231, %r249;
	cvt.u64.u32 	%rd232, %r912;
	sub.s64 	%rd233, %rd232, %rd231;
	add.s64 	%rd234, %rd638, %rd233;
	shl.b64 	%rd235, %rd234, 2;
	add.s64 	%rd236, %rd31, %rd235;
	st.global.u32 	[%rd236+12800], %r250;
	bra.uni 	$L__BB7_203;
$L__BB7_202:
	cvt.s64.s32 	%rd237, %r249;
	cvt.u64.u32 	%rd238, %r912;
	sub.s64 	%rd239, %rd238, %rd237;
	add.s64 	%rd240, %rd639, %rd239;
	shl.b64 	%rd241, %rd240, 2;
	add.s64 	%rd242, %rd32, %rd241;
	st.global.u32 	[%rd242+12800], %r250;
$L__BB7_203:
	add.s32 	%r251, %r912, 3840;
	setp.lt.s32 	%p211, %r251, %r232;
	selp.b32 	%r252, 0, %r232, %p211;
	ld.shared.u32 	%r253, [%r234+15360];
	setp.ge.s32 	%p212, %r251, %r230;
	@%p212 bra 	$L__BB7_207;
	setp.lt.s32 	%p213, %r251, %r232;
	@%p213 bra 	$L__BB7_206;
	cvt.s64.s32 	%rd243, %r252;
	cvt.u64.u32 	%rd244, %r912;
	sub.s64 	%rd245, %rd244, %rd243;
	add.s64 	%rd246, %rd638, %rd245;
	shl.b64 	%rd247, %rd246, 2;
	add.s64 	%rd248, %rd31, %rd247;
	st.global.u32 	[%rd248+15360], %r253;
	bra.uni 	$L__BB7_207;
$L__BB7_206:
	cvt.s64.s32 	%rd249, %r252;
	cvt.u64.u32 	%rd250, %r912;
	sub.s64 	%rd251, %rd250, %rd249;
	add.s64 	%rd252, %rd639, %rd251;
	shl.b64 	%rd253, %rd252, 2;
	add.s64 	%rd254, %rd32, %rd253;
	st.global.u32 	[%rd254+15360], %r253;
$L__BB7_207:
	add.s32 	%r254, %r912, 4480;
	setp.lt.s32 	%p214, %r254, %r232;
	selp.b32 	%r255, 0, %r232, %p214;
	ld.shared.u32 	%r256, [%r234+17920];
	setp.ge.s32 	%p215, %r254, %r230;
	@%p215 bra 	$L__BB7_211;
	setp.lt.s32 	%p216, %r254, %r232;
	@%p216 bra 	$L__BB7_210;
	cvt.s64.s32 	%rd255, %r255;
	cvt.u64.u32 	%rd256, %r912;
	sub.s64 	%rd257, %rd256, %rd255;
	add.s64 	%rd258, %rd638, %rd257;
	shl.b64 	%rd259, %rd258, 2;
	add.s64 	%rd260, %rd31, %rd259;
	st.global.u32 	[%rd260+17920], %r256;
	bra.uni 	$L__BB7_211;
$L__BB7_210:
	cvt.s64.s32 	%rd261, %r255;
	cvt.u64.u32 	%rd262, %r912;
	sub.s64 	%rd263, %rd262, %rd261;
	add.s64 	%rd264, %rd639, %rd263;
	shl.b64 	%rd265, %rd264, 2;
	add.s64 	%rd266, %rd32, %rd265;
	st.global.u32 	[%rd266+17920], %r256;
$L__BB7_211:
	or.b32  	%r257, %r912, 5120;
	setp.lt.s32 	%p217, %r257, %r232;
	selp.b32 	%r258, 0, %r232, %p217;
	ld.shared.u32 	%r259, [%r234+20480];
	setp.ge.s32 	%p218, %r257, %r230;
	@%p218 bra 	$L__BB7_215;
	setp.lt.s32 	%p219, %r257, %r232;
	@%p219 bra 	$L__BB7_214;
	cvt.s64.s32 	%rd267, %r258;
	cvt.u64.u32 	%rd268, %r912;
	sub.s64 	%rd269, %rd268, %rd267;
	add.s64 	%rd270, %rd638, %rd269;
	shl.b64 	%rd271, %rd270, 2;
	add.s64 	%rd272, %rd31, %rd271;
	st.global.u32 	[%rd272+20480], %r259;
	bra.uni 	$L__BB7_215;
$L__BB7_214:
	cvt.s64.s32 	%rd273, %r258;
	cvt.u64.u32 	%rd274, %r912;
	sub.s64 	%rd275, %rd274, %rd273;
	add.s64 	%rd276, %rd639, %rd275;
	shl.b64 	%rd277, %rd276, 2;
	add.s64 	%rd278, %rd32, %rd277;
	st.global.u32 	[%rd278+20480], %r259;
$L__BB7_215:
	add.s32 	%r260, %r912, 5760;
	setp.lt.s32 	%p220, %r260, %r232;
	selp.b32 	%r261, 0, %r232, %p220;
	ld.shared.u32 	%r262, [%r234+23040];
	setp.ge.s32 	%p221, %r260, %r230;
	@%p221 bra 	$L__BB7_219;
	setp.lt.s32 	%p222, %r260, %r232;
	@%p222 bra 	$L__BB7_218;
	cvt.s64.s32 	%rd279, %r261;
	cvt.u64.u32 	%rd280, %r912;
	sub.s64 	%rd281, %rd280, %rd279;
	add.s64 	%rd282, %rd638, %rd281;
	shl.b64 	%rd283, %rd282, 2;
	add.s64 	%rd284, %rd31, %rd283;
	st.global.u32 	[%rd284+23040], %r262;
	bra.uni 	$L__BB7_219;
$L__BB7_218:
	cvt.s64.s32 	%rd285, %r261;
	cvt.u64.u32 	%rd286, %r912;
	sub.s64 	%rd287, %rd286, %rd285;
	add.s64 	%rd288, %rd639, %rd287;
	shl.b64 	%rd289, %rd288, 2;
	add.s64 	%rd290, %rd32, %rd289;
	st.global.u32 	[%rd290+23040], %r262;
$L__BB7_219:
	add.s32 	%r263, %r912, 6400;
	setp.lt.s32 	%p223, %r263, %r232;
	selp.b32 	%r264, 0, %r232, %p223;
	ld.shared.u32 	%r265, [%r234+25600];
	setp.ge.s32 	%p224, %r263, %r230;
	@%p224 bra 	$L__BB7_223;
	setp.lt.s32 	%p225, %r263, %r232;
	@%p225 bra 	$L__BB7_222;
	cvt.s64.s32 	%rd291, %r264;
	cvt.u64.u32 	%rd292, %r912;
	sub.s64 	%rd293, %rd292, %rd291;
	add.s64 	%rd294, %rd638, %rd293;
	shl.b64 	%rd295, %rd294, 2;
	add.s64 	%rd296, %rd31, %rd295;
	st.global.u32 	[%rd296+25600], %r265;
	bra.uni 	$L__BB7_223;
$L__BB7_222:
	cvt.s64.s32 	%rd297, %r264;
	cvt.u64.u32 	%rd298, %r912;
	sub.s64 	%rd299, %rd298, %rd297;
	add.s64 	%rd300, %rd639, %rd299;
	shl.b64 	%rd301, %rd300, 2;
	add.s64 	%rd302, %rd32, %rd301;
	st.global.u32 	[%rd302+25600], %r265;
$L__BB7_223:
	add.s32 	%r266, %r912, 7040;
	setp.lt.s32 	%p226, %r266, %r232;
	selp.b32 	%r267, 0, %r232, %p226;
	ld.shared.u32 	%r268, [%r234+28160];
	setp.ge.s32 	%p227, %r266, %r230;
	@%p227 bra 	$L__BB7_227;
	setp.lt.s32 	%p228, %r266, %r232;
	@%p228 bra 	$L__BB7_226;
	cvt.s64.s32 	%rd303, %r267;
	cvt.u64.u32 	%rd304, %r912;
	sub.s64 	%rd305, %rd304, %rd303;
	add.s64 	%rd306, %rd638, %rd305;
	shl.b64 	%rd307, %rd306, 2;
	add.s64 	%rd308, %rd31, %rd307;
	st.global.u32 	[%rd308+28160], %r268;
	bra.uni 	$L__BB7_227;
$L__BB7_226:
	cvt.s64.s32 	%rd309, %r267;
	cvt.u64.u32 	%rd310, %r912;
	sub.s64 	%rd311, %rd310, %rd309;
	add.s64 	%rd312, %rd639, %rd311;
	shl.b64 	%rd313, %rd312, 2;
	add.s64 	%rd314, %rd32, %rd313;
	st.global.u32 	[%rd314+28160], %r268;
$L__BB7_227:
	add.s32 	%r269, %r912, 7680;
	setp.lt.s32 	%p229, %r269, %r232;
	selp.b32 	%r270, 0, %r232, %p229;
	ld.shared.u32 	%r271, [%r234+30720];
	setp.ge.s32 	%p230, %r269, %r230;
	@%p230 bra 	$L__BB7_231;
	setp.lt.s32 	%p231, %r269, %r232;
	@%p231 bra 	$L__BB7_230;
	cvt.s64.s32 	%rd315, %r270;
	cvt.u64.u32 	%rd316, %r912;
	sub.s64 	%rd317, %rd316, %rd315;
	add.s64 	%rd318, %rd638, %rd317;
	shl.b64 	%rd319, %rd318, 2;
	add.s64 	%rd320, %rd31, %rd319;
	st.global.u32 	[%rd320+30720], %r271;
	bra.uni 	$L__BB7_231;
$L__BB7_230:
	cvt.s64.s32 	%rd321, %r270;
	cvt.u64.u32 	%rd322, %r912;
	sub.s64 	%rd323, %rd322, %rd321;
	add.s64 	%rd324, %rd639, %rd323;
	shl.b64 	%rd325, %rd324, 2;
	add.s64 	%rd326, %rd32, %rd325;
	st.global.u32 	[%rd326+30720], %r271;
$L__BB7_231:
	add.s32 	%r272, %r912, 8320;
	setp.lt.s32 	%p232, %r272, %r232;
	selp.b32 	%r273, 0, %r232, %p232;
	ld.shared.u32 	%r274, [%r234+33280];
	setp.ge.s32 	%p233, %r272, %r230;
	@%p233 bra 	$L__BB7_369;
	setp.lt.s32 	%p234, %r272, %r232;
	@%p234 bra 	$L__BB7_234;
	cvt.s64.s32 	%rd327, %r273;
	cvt.u64.u32 	%rd328, %r912;
	sub.s64 	%rd329, %rd328, %rd327;
	add.s64 	%rd330, %rd638, %rd329;
	shl.b64 	%rd331, %rd330, 2;
	add.s64 	%rd332, %rd31, %rd331;
	st.global.u32 	[%rd332+33280], %r274;
	bra.uni 	$L__BB7_369;
$L__BB7_234:
	cvt.s64.s32 	%rd333, %r273;
	cvt.u64.u32 	%rd334, %r912;
	sub.s64 	%rd335, %rd334, %rd333;
	add.s64 	%rd336, %rd639, %rd335;
	shl.b64 	%rd337, %rd336, 2;
	add.s64 	%rd338, %rd32, %rd337;
	st.global.u32 	[%rd338+33280], %r274;
	bra.uni 	$L__BB7_369;
$L__BB7_235:
	ld.param.u8 	%rs1, [%rd1];
	setp.eq.s16 	%p3, %rs1, 0;
	ld.param.u64 	%rd58, [%rd1+16];
	selp.b64 	%rd59, %rd58, 0, %p3;
	cvt.s64.s32 	%rd33, %r2;
	add.s64 	%rd60, %rd59, %rd33;
	mov.u32 	%r421, %tid.x;
	mul.lo.s32 	%r422, %r421, 14;
	setp.ge.s32 	%p4, %r422, %r160;
	cvt.u64.u32 	%rd34, %r422;
	add.s64 	%rd61, %rd60, %rd34;
	shl.b64 	%rd62, %rd61, 2;
	add.s64 	%rd35, %rd3, %rd62;
	@%p4 bra 	$L__BB7_237;
	ld.global.u32 	%r1991, [%rd35];
$L__BB7_237:
	cvt.u32.u64 	%r424, %rd34;
	add.s32 	%r277, %r424, 1;
	setp.ge.s32 	%p5, %r277, %r160;
	@%p5 bra 	$L__BB7_239;
	ld.global.u32 	%r1992, [%rd35+4];
$L__BB7_239:
	add.s32 	%r280, %r424, 2;
	setp.ge.s32 	%p6, %r280, %r160;
	@%p6 bra 	$L__BB7_241;
	ld.global.u32 	%r1993, [%rd35+8];
$L__BB7_241:
	add.s32 	%r283, %r424, 3;
	setp.ge.s32 	%p7, %r283, %r160;
	@%p7 bra 	$L__BB7_243;
	ld.global.u32 	%r1994, [%rd35+12];
$L__BB7_243:
	add.s32 	%r431, %r424, 4;
	setp.ge.s32 	%p8, %r431, %r160;
	@%p8 bra 	$L__BB7_245;
	ld.global.u32 	%r1995, [%rd35+16];
$L__BB7_245:
	add.s32 	%r434, %r424, 5;
	setp.ge.s32 	%p9, %r434, %r160;
	@%p9 bra 	$L__BB7_247;
	ld.global.u32 	%r1996, [%rd35+20];
$L__BB7_247:
	add.s32 	%r290, %r424, 6;
	setp.ge.s32 	%p10, %r290, %r160;
	@%p10 bra 	$L__BB7_249;
	ld.global.u32 	%r1997, [%rd35+24];
$L__BB7_249:
	add.s32 	%r439, %r424, 7;
	setp.ge.s32 	%p11, %r439, %r160;
	@%p11 bra 	$L__BB7_251;
	ld.global.u32 	%r1998, [%rd35+28];
$L__BB7_251:
	add.s32 	%r442, %r424, 8;
	setp.ge.s32 	%p12, %r442, %r160;
	@%p12 bra 	$L__BB7_253;
	ld.global.u32 	%r1999, [%rd35+32];
$L__BB7_253:
	add.s32 	%r445, %r424, 9;
	setp.ge.s32 	%p13, %r445, %r160;
	@%p13 bra 	$L__BB7_255;
	ld.global.u32 	%r2000, [%rd35+36];
$L__BB7_255:
	add.s32 	%r448, %r424, 10;
	setp.ge.s32 	%p14, %r448, %r160;
	@%p14 bra 	$L__BB7_257;
	ld.global.u32 	%r2001, [%rd35+40];
$L__BB7_257:
	add.s32 	%r451, %r424, 11;
	setp.ge.s32 	%p15, %r451, %r160;
	@%p15 bra 	$L__BB7_259;
	ld.global.u32 	%r2002, [%rd35+44];
$L__BB7_259:
	add.s32 	%r454, %r424, 12;
	setp.ge.s32 	%p16, %r454, %r160;
	@%p16 bra 	$L__BB7_261;
	ld.global.u32 	%r2003, [%rd35+48];
$L__BB7_261:
	add.s32 	%r457, %r424, 13;
	setp.ge.s32 	%p17, %r457, %r160;
	@%p17 bra 	$L__BB7_263;
	ld.global.u32 	%r2004, [%rd35+52];
$L__BB7_263:
	setp.ge.s32 	%p18, %r424, %r160;
	bar.sync 	0;
	setp.eq.s16 	%p19, %rs1, 0;
	selp.b64 	%rd64, %rd58, 0, %p19;
	add.s64 	%rd65, %rd64, %rd33;
	add.s64 	%rd66, %rd65, %rd34;
	shl.b64 	%rd67, %rd66, 2;
	add.s64 	%rd36, %rd4, %rd67;
	mov.b32 	%r2005, 1;
	@%p18 bra 	$L__BB7_265;
	ld.global.u32 	%r460, [%rd36];
	not.b32 	%r461, %r460;
	and.b32  	%r2005, %r461, 1;
$L__BB7_265:
	setp.ge.s32 	%p20, %r277, %r160;
	mov.b32 	%r2006, 1;
	@%p20 bra 	$L__BB7_267;
	ld.global.u32 	%r463, [%rd36+4];
	not.b32 	%r464, %r463;
	and.b32  	%r2006, %r464, 1;
$L__BB7_267:
	setp.ge.s32 	%p21, %r280, %r160;
	mov.b32 	%r2007, 1;
	@%p21 bra 	$L__BB7_269;
	ld.global.u32 	%r466, [%rd36+8];
	not.b32 	%r467, %r466;
	and.b32  	%r2007, %r467, 1;
$L__BB7_269:
	setp.ge.s32 	%p22, %r283, %r160;
	mov.b32 	%r2008, 1;
	@%p22 bra 	$L__BB7_271;
	ld.global.u32 	%r469, [%rd36+12];
	not.b32 	%r470, %r469;
	and.b32  	%r2008, %r470, 1;
$L__BB7_271:
	setp.ge.s32 	%p23, %r431, %r160;
	mov.b32 	%r2009, 1;
	@%p23 bra 	$L__BB7_273;
	ld.global.u32 	%r474, [%rd36+16];
	not.b32 	%r475, %r474;
	and.b32  	%r2009, %r475, 1;
$L__BB7_273:
	setp.ge.s32 	%p24, %r434, %r160;
	mov.b32 	%r2010, 1;
	@%p24 bra 	$L__BB7_275;
	ld.global.u32 	%r479, [%rd36+20];
	not.b32 	%r480, %r479;
	and.b32  	%r2010, %r480, 1;
$L__BB7_275:
	setp.ge.s32 	%p25, %r290, %r160;
	mov.b32 	%r2011, 1;
	@%p25 bra 	$L__BB7_277;
	ld.global.u32 	%r482, [%rd36+24];
	not.b32 	%r483, %r482;
	and.b32  	%r2011, %r483, 1;
$L__BB7_277:
	setp.ge.s32 	%p26, %r439, %r160;
	mov.b32 	%r2012, 1;
	@%p26 bra 	$L__BB7_279;
	ld.global.u32 	%r487, [%rd36+28];
	not.b32 	%r488, %r487;
	and.b32  	%r2012, %r488, 1;
$L__BB7_279:
	setp.ge.s32 	%p27, %r442, %r160;
	mov.b32 	%r2013, 1;
	@%p27 bra 	$L__BB7_281;
	ld.global.u32 	%r492, [%rd36+32];
	not.b32 	%r493, %r492;
	and.b32  	%r2013, %r493, 1;
$L__BB7_281:
	setp.ge.s32 	%p28, %r445, %r160;
	mov.b32 	%r2014, 1;
	@%p28 bra 	$L__BB7_283;
	ld.global.u32 	%r497, [%rd36+36];
	not.b32 	%r498, %r497;
	and.b32  	%r2014, %r498, 1;
$L__BB7_283:
	setp.ge.s32 	%p29, %r448, %r160;
	mov.b32 	%r2015, 1;
	@%p29 bra 	$L__BB7_285;
	ld.global.u32 	%r502, [%rd36+40];
	not.b32 	%r503, %r502;
	and.b32  	%r2015, %r503, 1;
$L__BB7_285:
	setp.ge.s32 	%p30, %r451, %r160;
	mov.b32 	%r2016, 1;
	@%p30 bra 	$L__BB7_287;
	ld.global.u32 	%r507, [%rd36+44];
	not.b32 	%r508, %r507;
	and.b32  	%r2016, %r508, 1;
$L__BB7_287:
	add.s32 	%r511, %r424, 12;
	setp.ge.s32 	%p31, %r511, %r160;
	mov.b32 	%r2017, 1;
	@%p31 bra 	$L__BB7_289;
	ld.global.u32 	%r512, [%rd36+48];
	not.b32 	%r513, %r512;
	and.b32  	%r2017, %r513, 1;
$L__BB7_289:
	mov.b32 	%r2018, 1;
	@%p17 bra 	$L__BB7_291;
	ld.global.u32 	%r517, [%rd36+52];
	not.b32 	%r518, %r517;
	and.b32  	%r2018, %r518, 1;
$L__BB7_291:
	bar.sync 	0;
	add.s32 	%r550, %r2006, %r2005;
	add.s32 	%r551, %r2007, %r550;
	add.s32 	%r552, %r2008, %r551;
	add.s32 	%r553, %r2009, %r552;
	add.s32 	%r554, %r2010, %r553;
	add.s32 	%r555, %r2011, %r554;
	add.s32 	%r556, %r2012, %r555;
	add.s32 	%r557, %r2013, %r556;
	add.s32 	%r558, %r2014, %r557;
	add.s32 	%r559, %r2015, %r558;
	add.s32 	%r560, %r2016, %r559;
	add.s32 	%r561, %r2017, %r560;
	add.s32 	%r524, %r2018, %r561;
	// begin inline asm
	mov.u32 %r519, %laneid;
	// end inline asm
	mov.b32 	%r522, 1;
	mov.b32 	%r547, 0;
	mov.b32 	%r549, -1;
	// begin inline asm
	{  .reg .s32 r0;  .reg .pred p;  shfl.sync.up.b32 r0|p, %r524, %r522, %r547, %r549;  @p add.s32 r0, r0, %r524;  mov.s32 %r520, r0;}
	// end inline asm
	mov.b32 	%r528, 2;
	// begin inline asm
	{  .reg .s32 r0;  .reg .pred p;  shfl.sync.up.b32 r0|p, %r520, %r528, %r547, %r549;  @p add.s32 r0, r0, %r520;  mov.s32 %r526, r0;}
	// end inline asm
	mov.b32 	%r534, 4;
	// begin inline asm
	{  .reg .s32 r0;  .reg .pred p;  shfl.sync.up.b32 r0|p, %r526, %r534, %r547, %r549;  @p add.s32 r0, r0, %r526;  mov.s32 %r532, r0;}
	// end inline asm
	mov.b32 	%r540, 8;
	// begin inline asm
	{  .reg .s32 r0;  .reg .pred p;  shfl.sync.up.b32 r0|p, %r532, %r540, %r547, %r549;  @p add.s32 r0, r0, %r532;  mov.s32 %r538, r0;}
	// end inline asm
	mov.b32 	%r546, 16;
	// begin inline asm
	{  .reg .s32 r0;  .reg .pred p;  shfl.sync.up.b32 r0|p, %r538, %r546, %r547, %r549;  @p add.s32 r0, r0, %r538;  mov.s32 %r544, r0;}
	// end inline asm
	setp.ne.s32 	%p33, %r519, 31;
	@%p33 bra 	$L__BB7_293;
	shr.u32 	%r562, %r421, 3;
	and.b32  	%r563, %r562, 124;
	mov.u32 	%r564, _ZZN3cub18CUB_300001_SM_10006detail6select23DeviceSelectSweepKernelINS2_10policy_hubIiilLb1ELNS0_10SelectImplE2EE10Policy1000EN6thrust24THRUST_300001_SM_1000_NS6detail15normal_iteratorINS9_10device_ptrIiEEEESE_NS2_27partition_distinct_output_tISE_SE_EEPlNS0_13ScanTileStateIiLb1EEE7is_evenIiENS0_8NullTypeEiNS2_19streaming_context_tIlLb1EEELS5_2EEEvT0_T1_T2_T3_T4_T5_T6_T7_iT8_NS1_7vsmem_tEE19static_temp_storage;
	add.s32 	%r565, %r564, %r563;
	st.shared.u32 	[%r565], %r544;
$L__BB7_293:
	sub.s32 	%r579, %r544, %r524;
	bar.sync 	0;
	ld.shared.v4.u32 	{%r580, %r581, %r582, %r583}, [_ZZN3cub18CUB_300001_SM_10006detail6select23DeviceSelectSweepKernelINS2_10policy_hubIiilLb1ELNS0_10SelectImplE2EE10Policy1000EN6thrust24THRUST_300001_SM_1000_NS6detail15normal_iteratorINS9_10device_ptrIiEEEESE_NS2_27partition_distinct_output_tISE_SE_EEPlNS0_13ScanTileStateIiLb1EEE7is_evenIiENS0_8NullTypeEiNS2_19streaming_context_tIlLb1EEELS5_2EEEvT0_T1_T2_T3_T4_T5_T6_T7_iT8_NS1_7vsmem_tEE19static_temp_storage];
	shr.u32 	%r584, %r421, 5;
	add.s32 	%r585, %r581, %r580;
	setp.eq.s32 	%p34, %r584, 2;
	selp.b32 	%r586, %r585, %r580, %p34;
	add.s32 	%r587, %r585, %r582;
	setp.eq.s32 	%p35, %r584, 3;
	selp.b32 	%r588, %r587, %r586, %p35;
	add.s32 	%r589, %r587, %r583;
	setp.eq.s32 	%p36, %r584, 4;
	selp.b32 	%r590, %r589, %r588, %p36;
	ld.shared.v4.u32 	{%r591, %r592, %r593, %r594}, [_ZZN3cub18CUB_300001_SM_10006detail6select23DeviceSelectSweepKernelINS2_10policy_hubIiilLb1ELNS0_10SelectImplE2EE10Policy1000EN6thrust24THRUST_300001_SM_1000_NS6detail15normal_iteratorINS9_10device_ptrIiEEEESE_NS2_27partition_distinct_output_tISE_SE_EEPlNS0_13ScanTileStateIiLb1EEE7is_evenIiENS0_8NullTypeEiNS2_19streaming_context_tIlLb1EEELS5_2EEEvT0_T1_T2_T3_T4_T5_T6_T7_iT8_NS1_7vsmem_tEE19static_temp_storage+16];
	add.s32 	%r595, %r589, %r591;
	setp.eq.s32 	%p37, %r584, 5;
	selp.b32 	%r596, %r595, %r590, %p37;
	add.s32 	%r597, %r595, %r592;
	setp.eq.s32 	%p38, %r584, 6;
	selp.b32 	%r598, %r597, %r596, %p38;
	add.s32 	%r599, %r597, %r593;
	setp.eq.s32 	%p39, %r584, 7;
	selp.b32 	%r600, %r599, %r598, %p39;
	add.s32 	%r601, %r599, %r594;
	setp.eq.s32 	%p40, %r584, 8;
	selp.b32 	%r602, %r601, %r600, %p40;
	ld.shared.v4.u32 	{%r603, %r604, %r605, %r606}, [_ZZN3cub18CUB_300001_SM_10006detail6select23DeviceSelectSweepKernelINS2_10policy_hubIiilLb1ELNS0_10SelectImplE2EE10Policy1000EN6thrust24THRUST_300001_SM_1000_NS6detail15normal_iteratorINS9_10device_ptrIiEEEESE_NS2_27partition_distinct_output_tISE_SE_EEPlNS0_13ScanTileStateIiLb1EEE7is_evenIiENS0_8NullTypeEiNS2_19streaming_context_tIlLb1EEELS5_2EEEvT0_T1_T2_T3_T4_T5_T6_T7_iT8_NS1_7vsmem_tEE19static_temp_storage+32];
	add.s32 	%r607, %r601, %r603;
	setp.eq.s32 	%p41, %r584, 9;
	selp.b32 	%r608, %r607, %r602, %p41;
	add.s32 	%r609, %r607, %r604;
	setp.eq.s32 	%p42, %r584, 10;
	selp.b32 	%r610, %r609, %r608, %p42;
	add.s32 	%r611, %r609, %r605;
	setp.eq.s32 	%p43, %r584, 11;
	selp.b32 	%r612, %r611, %r610, %p43;
	add.s32 	%r613, %r611, %r606;
	setp.eq.s32 	%p44, %r584, 12;
	selp.b32 	%r614, %r613, %r612, %p44;
	ld.shared.v4.u32 	{%r615, %r616, %r617, %r618}, [_ZZN3cub18CUB_300001_SM_10006detail6select23DeviceSelectSweepKernelINS2_10policy_hubIiilLb1ELNS0_10SelectImplE2EE10Policy1000EN6thrust24THRUST_300001_SM_1000_NS6detail15normal_iteratorINS9_10device_ptrIiEEEESE_NS2_27partition_distinct_output_tISE_SE_EEPlNS0_13ScanTileStateIiLb1EEE7is_evenIiENS0_8NullTypeEiNS2_19streaming_context_tIlLb1EEELS5_2EEEvT0_T1_T2_T3_T4_T5_T6_T7_iT8_NS1_7vsmem_tEE19static_temp_storage+48];
	add.s32 	%r619, %r613, %r615;
	setp.eq.s32 	%p45, %r584, 13;
	selp.b32 	%r620, %r619, %r614, %p45;
	add.s32 	%r621, %r619, %r616;
	setp.eq.s32 	%p46, %r584, 14;
	selp.b32 	%r622, %r621, %r620, %p46;
	add.s32 	%r623, %r621, %r617;
	setp.eq.s32 	%p47, %r584, 15;
	selp.b32 	%r624, %r623, %r622, %p47;
	add.s32 	%r625, %r623, %r618;
	setp.eq.s32 	%p48, %r584, 16;
	selp.b32 	%r626, %r625, %r624, %p48;
	ld.shared.v4.u32 	{%r627, %r628, %r629, %r630}, [_ZZN3cub18CUB_300001_SM_10006detail6select23DeviceSelectSweepKernelINS2_10policy_hubIiilLb1ELNS0_10SelectImplE2EE10Policy1000EN6thrust24THRUST_300001_SM_1000_NS6detail15normal_iteratorINS9_10device_ptrIiEEEESE_NS2_27partition_distinct_output_tISE_SE_EEPlNS0_13ScanTileStateIiLb1EEE7is_evenIiENS0_8NullTypeEiNS2_19streaming_context_tIlLb1EEELS5_2EEEvT0_T1_T2_T3_T4_T5_T6_T7_iT8_NS1_7vsmem_tEE19static_temp_storage+64];
	add.s32 	%r631, %r625, %r627;
	setp.eq.s32 	%p49, %r584, 17;
	selp.b32 	%r632, %r631, %r626, %p49;
	add.s32 	%r633, %r631, %r628;
	setp.eq.s32 	%p50, %r584, 18;
	selp.b32 	%r634, %r633, %r632, %p50;
	add.s32 	%r635, %r633, %r629;
	setp.eq.s32 	%p51, %r584, 19;
	selp.b32 	%r636, %r635, %r634, %p51;
	add.s32 	%r338, %r635, %r630;
	setp.gt.u32 	%p52, %r421, 31;
	setp.lt.u32 	%p53, %r421, 32;
	setp.eq.s32 	%p54, %r519, 0;
	selp.b32 	%r637, 0, %r579, %p54;
	add.s32 	%r2032, %r636, %r637;
	selp.b32 	%r340, %r579, %r2032, %p53;
	@%p52 bra 	$L__BB7_309;
	setp.ne.s32 	%p55, %r421, 0;
	mov.u32 	%r638, %ctaid.x;
	mov.u32 	%r639, %nctaid.y;
	mov.u32 	%r640, %ctaid.y;
	mad.lo.s32 	%r2028, %r638, %r639, %r640;
	mul.wide.s32 	%rd68, %r2028, 8;
	add.s64 	%rd37, %rd2, %rd68;
	@%p55 bra 	$L__BB7_296;
	st.shared.u32 	[_ZZN3cub18CUB_300001_SM_10006detail6select23DeviceSelectSweepKernelINS2_10policy_hubIiilLb1ELNS0_10SelectImplE2EE10Policy1000EN6thrust24THRUST_300001_SM_1000_NS6detail15normal_iteratorINS9_10device_ptrIiEEEESE_NS2_27partition_distinct_output_tISE_SE_EEPlNS0_13ScanTileStateIiLb1EEE7is_evenIiENS0_8NullTypeEiNS2_19streaming_context_tIlLb1EEELS5_2EEEvT0_T1_T2_T3_T4_T5_T6_T7_iT8_NS1_7vsmem_tEE19static_temp_storage+140], %r338;
	add.s64 	%rd69, %rd37, 256;
	mov.b32 	%r641, 100;
	// begin inline asm
	st.relaxed.gpu.v2.u32 [%rd69], {%r641, %r338};
	// end inline asm
$L__BB7_296:
	not.b32 	%r647, %r421;
	add.s32 	%r648, %r2028, %r647;
	mov.b32 	%r643, 635;
	// begin inline asm
	nanosleep.u32 %r643;
	// end inline asm
	mul.wide.s32 	%rd71, %r648, 8;
	add.s64 	%rd72, %rd2, %rd71;
	add.s64 	%rd70, %rd72, 256;
	// begin inline asm
	ld.relaxed.gpu.v2.u32 {%r2029, %r2021}, [%rd70];
	// end inline asm
	mov.b32 	%r2022, 602;
$L__BB7_297:
	setp.eq.s32 	%p56, %r2029, 99;
	mov.b32 	%r649, -1;
	vote.sync.any.pred 	%p57, %p56, %r649;
	not.pred 	%p58, %p57;
	@%p58 bra 	$L__BB7_299;
	shr.u32 	%r350, %r2022, 1;
	mul.lo.s32 	%r901, %r2028, 16807;
	and.b32  	%r2028, %r901, 2147483647;
	sub.s32 	%r902, %r2022, %r350;
	add.s32 	%r903, %r902, 1;
	rem.u32 	%r904, %r2028, %r903;
	add.s32 	%r898, %r904, %r350;
	// begin inline asm
	nanosleep.u32 %r898;
	// end inline asm
	mov.u32 	%r905, %ctaid.x;
	mov.u32 	%r906, %nctaid.y;
	mov.u32 	%r907, %ctaid.y;
	mad.lo.s32 	%r908, %r905, %r906, %r907;
	not.b32 	%r909, %r421;
	add.s32 	%r910, %r908, %r909;
	mul.wide.s32 	%rd154, %r910, 8;
	add.s64 	%rd155, %rd2, %rd154;
	add.s64 	%rd153, %rd155, 256;
	// begin inline asm
	ld.relaxed.gpu.v2.u32 {%r2029, %r2021}, [%rd153];
	// end inline asm
	mov.u32 	%r2022, %r350;
	bra.uni 	$L__BB7_297;
$L__BB7_299:
	mov.u32 	%r678, %ctaid.x;
	mov.u32 	%r679, %nctaid.y;
	mov.u32 	%r680, %ctaid.y;
	mad.lo.s32 	%r681, %r678, %r679, %r680;
	mov.u32 	%r682, %tid.x;
	not.b32 	%r683, %r682;
	add.s32 	%r2027, %r681, %r683;
	setp.eq.s32 	%p59, %r2029, 101;
	mov.b32 	%r676, -1;
	vote.sync.ballot.b32 	%r684, %p59, %r676;
	// begin inline asm
	mov.u32 %r651, %lanemask_ge;
	// end inline asm
	and.b32  	%r685, %r684, %r651;
	or.b32  	%r686, %r685, -2147483648;
	add.s32 	%r687, %r686, -1;
	not.b32 	%r688, %r686;
	and.b32  	%r689, %r688, %r687;
	popc.b32 	%r655, %r689;
	mov.b32 	%r654, 1;
	// begin inline asm
	shfl.sync.down.b32 %r652, %r2021, %r654, %r655, %r676;
	// end inline asm
	setp.lt.s32 	%p61, %r519, %r655;
	selp.b32 	%r690, %r652, 0, %p61;
	add.s32 	%r658, %r690, %r2021;
	mov.b32 	%r659, 2;
	// begin inline asm
	shfl.sync.down.b32 %r657, %r658, %r659, %r655, %r676;
	// end inline asm
	add.s32 	%r691, %r519, 2;
	setp.gt.s32 	%p62, %r691, %r655;
	selp.b32 	%r692, 0, %r657, %p62;
	add.s32 	%r663, %r658, %r692;
	mov.b32 	%r664, 4;
	// begin inline asm
	shfl.sync.down.b32 %r662, %r663, %r664, %r655, %r676;
	// end inline asm
	add.s32 	%r693, %r519, 4;
	setp.gt.s32 	%p63, %r693, %r655;
	selp.b32 	%r694, 0, %r662, %p63;
	add.s32 	%r668, %r663, %r694;
	mov.b32 	%r669, 8;
	// begin inline asm
	shfl.sync.down.b32 %r667, %r668, %r669, %r655, %r676;
	// end inline asm
	add.s32 	%r695, %r519, 8;
	setp.gt.s32 	%p64, %r695, %r655;
	selp.b32 	%r696, 0, %r667, %p64;
	add.s32 	%r673, %r668, %r696;
	mov.b32 	%r674, 16;
	// begin inline asm
	shfl.sync.down.b32 %r672, %r673, %r674, %r655, %r676;
	// end inline asm
	add.s32 	%r697, %r519, 16;
	setp.gt.s32 	%p65, %r697, %r655;
	selp.b32 	%r698, 0, %r672, %p65;
	add.s32 	%r2025, %r673, %r698;
	add.s64 	%rd38, %rd2, 256;
	mov.b32 	%r2023, 602;
$L__BB7_300:
	setp.ne.s32 	%p66, %r2029, 101;
	mov.b32 	%r699, -1;
	vote.sync.all.pred 	%p67, %p66, %r699;
	not.pred 	%p68, %p67;
	@%p68 bra 	$L__BB7_305;
	shr.u32 	%r2023, %r2023, 1;
	mul.wide.s32 	%rd148, %r2027, 8;
	add.s64 	%rd149, %rd38, %rd148;
	add.s64 	%rd147, %rd149, -256;
	// begin inline asm
	ld.relaxed.gpu.v2.u32 {%r2029, %r2030}, [%rd147];
	// end inline asm
	mov.u32 	%r2031, %r2023;
$L__BB7_302:
	setp.eq.s32 	%p116, %r2029, 99;
	mov.b32 	%r848, -1;
	vote.sync.any.pred 	%p117, %p116, %r848;
	not.pred 	%p118, %p117;
	@%p118 bra 	$L__BB7_304;
	shr.u32 	%r371, %r2031, 1;
	mul.lo.s32 	%r894, %r2028, 16807;
	and.b32  	%r2028, %r894, 2147483647;
	sub.s32 	%r895, %r2031, %r371;
	add.s32 	%r896, %r895, 1;
	rem.u32 	%r897, %r2028, %r896;
	add.s32 	%r891, %r897, %r371;
	// begin inline asm
	nanosleep.u32 %r891;
	// end inline asm
	// begin inline asm
	ld.relaxed.gpu.v2.u32 {%r2029, %r2030}, [%rd147];
	// end inline asm
	mov.u32 	%r2031, %r371;
	bra.uni 	$L__BB7_302;
$L__BB7_304:
	setp.eq.s32 	%p119, %r2029, 101;
	mov.b32 	%r874, -1;
	vote.sync.ballot.b32 	%r875, %p119, %r874;
	and.b32  	%r876, %r875, %r651;
	or.b32  	%r877, %r876, -2147483648;
	add.s32 	%r878, %r877, -1;
	not.b32 	%r879, %r877;
	and.b32  	%r880, %r879, %r878;
	popc.b32 	%r853, %r880;
	mov.b32 	%r852, 1;
	// begin inline asm
	shfl.sync.down.b32 %r850, %r2030, %r852, %r853, %r874;
	// end inline asm
	setp.lt.s32 	%p121, %r519, %r853;
	selp.b32 	%r881, %r850, 0, %p121;
	add.s32 	%r856, %r881, %r2030;
	mov.b32 	%r857, 2;
	// begin inline asm
	shfl.sync.down.b32 %r855, %r856, %r857, %r853, %r874;
	// end inline asm
	add.s32 	%r882, %r519, 2;
	setp.gt.s32 	%p122, %r882, %r853;
	selp.b32 	%r883, 0, %r855, %p122;
	add.s32 	%r861, %r856, %r883;
	mov.b32 	%r862, 4;
	// begin inline asm
	shfl.sync.down.b32 %r860, %r861, %r862, %r853, %r874;
	// end inline asm
	add.s32 	%r884, %r519, 4;
	setp.gt.s32 	%p123, %r884, %r853;
	selp.b32 	%r885, 0, %r860, %p123;
	add.s32 	%r866, %r861, %r885;
	mov.b32 	%r867, 8;
	// begin inline asm
	shfl.sync.down.b32 %r865, %r866, %r867, %r853, %r874;
	// end inline asm
	add.s32 	%r886, %r519, 8;
	setp.gt.s32 	%p124, %r886, %r853;
	selp.b32 	%r887, 0, %r865, %p124;
	add.s32 	%r871, %r866, %r887;
	mov.b32 	%r872, 16;
	// begin inline asm
	shfl.sync.down.b32 %r870, %r871, %r872, %r853, %r874;
	// end inline asm
	add.s32 	%r888, %r519, 16;
	setp.gt.s32 	%p125, %r888, %r853;
	selp.b32 	%r889, 0, %r870, %p125;
	add.s32 	%r890, %r889, %r2025;
	add.s32 	%r2025, %r890, %r871;
	add.s32 	%r2027, %r2027, -32;
	bra.uni 	$L__BB7_300;
$L__BB7_305:
	mov.u32 	%r701, %tid.x;
	setp.ne.s32 	%p69, %r701, 0;
	@%p69 bra 	$L__BB7_307;
	add.s32 	%r703, %r2025, %r338;
	add.s64 	%rd73, %rd37, 256;
	mov.b32 	%r702, 101;
	// begin inline asm
	st.relaxed.gpu.v2.u32 [%rd73], {%r702, %r703};
	// end inline asm
	st.shared.u32 	[_ZZN3cub18CUB_300001_SM_10006detail6select23DeviceSelectSweepKernelINS2_10policy_hubIiilLb1ELNS0_10SelectImplE2EE10Policy1000EN6thrust24THRUST_300001_SM_1000_NS6detail15normal_iteratorINS9_10device_ptrIiEEEESE_NS2_27partition_distinct_output_tISE_SE_EEPlNS0_13ScanTileStateIiLb1EEE7is_evenIiENS0_8NullTypeEiNS2_19streaming_context_tIlLb1EEELS5_2EEEvT0_T1_T2_T3_T4_T5_T6_T7_iT8_NS1_7vsmem_tEE19static_temp_storage+132], %r2025;
	st.shared.u32 	[_ZZN3cub18CUB_300001_SM_10006detail6select23DeviceSelectSweepKernelINS2_10policy_hubIiilLb1ELNS0_10SelectImplE2EE10Policy1000EN6thrust24THRUST_300001_SM_1000_NS6detail15normal_iteratorINS9_10device_ptrIiEEEESE_NS2_27partition_distinct_output_tISE_SE_EEPlNS0_13ScanTileStateIiLb1EEE7is_evenIiENS0_8NullTypeEiNS2_19streaming_context_tIlLb1EEELS5_2EEEvT0_T1_T2_T3_T4_T5_T6_T7_iT8_NS1_7vsmem_tEE19static_temp_storage+136], %r703;
$L__BB7_307:
	setp.ne.s32 	%p70, %r519, 0;
	mov.u32 	%r2032, %r340;
	@%p70 bra 	$L__BB7_309;
	st.shared.u32 	[_ZZN3cub18CUB_300001_SM_10006detail6select23DeviceSelectSweepKernelINS2_10policy_hubIiilLb1ELNS0_10SelectImplE2EE10Policy1000EN6thrust24THRUST_300001_SM_1000_NS6detail15normal_iteratorINS9_10device_ptrIiEEEESE_NS2_27partition_distinct_output_tISE_SE_EEPlNS0_13ScanTileStateIiLb1EEE7is_evenIiENS0_8NullTypeEiNS2_19streaming_context_tIlLb1EEELS5_2EEEvT0_T1_T2_T3_T4_T5_T6_T7_iT8_NS1_7vsmem_tEE19static_temp_storage+100], %r2025;
	mov.u32 	%r2032, %r2025;
$L__BB7_309:
	ld.param.u32 	%r1947, [_ZN3cub18CUB_300001_SM_10006detail6select23DeviceSelectSweepKernelINS2_10policy_hubIiilLb1ELNS0_10SelectImplE2EE10Policy1000EN6thrust24THRUST_300001_SM_1000_NS6detail15normal_iteratorINS9_10device_ptrIiEEEESE_NS2_27partition_distinct_output_tISE_SE_EEPlNS0_13ScanTileStateIiLb1EEE7is_evenIiENS0_8NullTypeEiNS2_19streaming_context_tIlLb1EEELS5_2EEEvT0_T1_T2_T3_T4_T5_T6_T7_iT8_NS1_7vsmem_tE_param_7];
	mov.u32 	%r378, %tid.x;
	mul.lo.s32 	%r704, %r378, 14;
	bar.sync 	0;
	setp.eq.s32 	%p71, %r378, 0;
	mov.u32 	%r705, _ZZN3cub18CUB_300001_SM_10006detail6select23DeviceSelectSweepKernelINS2_10policy_hubIiilLb1ELNS0_10SelectImplE2EE10Policy1000EN6thrust24THRUST_300001_SM_1000_NS6detail15normal_iteratorINS9_10device_ptrIiEEEESE_NS2_27partition_distinct_output_tISE_SE_EEPlNS0_13ScanTileStateIiLb1EEE7is_evenIiENS0_8NullTypeEiNS2_19streaming_context_tIlLb1EEELS5_2EEEvT0_T1_T2_T3_T4_T5_T6_T7_iT8_NS1_7vsmem_tEE19static_temp_storage;
	ld.shared.u32 	%r706, [_ZZN3cub18CUB_300001_SM_10006detail6select23DeviceSelectSweepKernelINS2_10policy_hubIiilLb1ELNS0_10SelectImplE2EE10Policy1000EN6thrust24THRUST_300001_SM_1000_NS6detail15normal_iteratorINS9_10device_ptrIiEEEESE_NS2_27partition_distinct_output_tISE_SE_EEPlNS0_13ScanTileStateIiLb1EEE7is_evenIiENS0_8NullTypeEiNS2_19streaming_context_tIlLb1EEELS5_2EEEvT0_T1_T2_T3_T4_T5_T6_T7_iT8_NS1_7vsmem_tEE19static_temp_storage+100];
	selp.b32 	%r707, 0, %r706, %p71;
	add.s32 	%r708, %r707, %r2032;
	add.s32 	%r709, %r708, %r2005;
	add.s32 	%r710, %r2006, %r2005;
	add.s32 	%r711, %r710, %r708;
	add.s32 	%r712, %r711, %r2007;
	add.s32 	%r713, %r712, %r2008;
	add.s32 	%r714, %r713, %r2009;
	add.s32 	%r715, %r714, %r2010;
	add.s32 	%r716, %r715, %r2011;
	add.s32 	%r717, %r716, %r2012;
	add.s32 	%r718, %r717, %r2013;
	add.s32 	%r719, %r718, %r2014;
	add.s32 	%r720, %r719, %r2015;
	add.s32 	%r721, %r720, %r2016;
	add.s32 	%r722, %r721, %r2017;
	ld.shared.v2.u32 	{%r723, %r724}, [_ZZN3cub18CUB_300001_SM_10006detail6select23DeviceSelectSweepKernelINS2_10policy_hubIiilLb1ELNS0_10SelectImplE2EE10Policy1000EN6thrust24THRUST_300001_SM_1000_NS6detail15normal_iteratorINS9_10device_ptrIiEEEESE_NS2_27partition_distinct_output_tISE_SE_EEPlNS0_13ScanTileStateIiLb1EEE7is_evenIiENS0_8NullTypeEiNS2_19streaming_context_tIlLb1EEELS5_2EEEvT0_T1_T2_T3_T4_T5_T6_T7_iT8_NS1_7vsmem_tEE19static_temp_storage+136];
	ld.shared.u32 	%r379, [_ZZN3cub18CUB_300001_SM_10006detail6select23DeviceSelectSweepKernelINS2_10policy_hubIiilLb1ELNS0_10SelectImplE2EE10Policy1000EN6thrust24THRUST_300001_SM_1000_NS6detail15normal_iteratorINS9_10device_ptrIiEEEESE_NS2_27partition_distinct_output_tISE_SE_EEPlNS0_13ScanTileStateIiLb1EEE7is_evenIiENS0_8NullTypeEiNS2_19streaming_context_tIlLb1EEELS5_2EEEvT0_T1_T2_T3_T4_T5_T6_T7_iT8_NS1_7vsmem_tEE19static_temp_storage+132];
	mov.u32 	%r725, %ctaid.x;
	mov.u32 	%r726, %nctaid.y;
	mov.u32 	%r727, %ctaid.y;
	mad.lo.s32 	%r728, %r725, %r726, %r727;
	mul.lo.s32 	%r729, %r728, 8960;
	sub.s32 	%r380, %r729, %r379;
	sub.s32 	%r381, %r1947, %r729;
	sub.s32 	%r730, 8960, %r381;
	sub.s32 	%r2033, %r723, %r730;
	sub.s32 	%r731, %r730, %r724;
	bar.sync 	0;
	add.s32 	%r383, %r731, %r381;
	sub.s32 	%r732, %r708, %r379;
	sub.s32 	%r733, %r704, %r732;
	setp.eq.s32 	%p72, %r2005, 0;
	add.s32 	%r734, %r732, %r383;
	selp.b32 	%r735, %r733, %r734, %p72;
	shl.b32 	%r736, %r735, 2;
	add.s32 	%r737, %r705, %r736;
	st.shared.u32 	[%r737], %r1991;
	sub.s32 	%r738, %r379, %r709;
	add.s32 	%r739, %r704, %r738;
	add.s32 	%r740, %r739, 1;
	setp.eq.s32 	%p73, %r2006, 0;
	add.s32 	%r741, %r734, %r2005;
	selp.b32 	%r742, %r740, %r741, %p73;
	shl.b32 	%r743, %r742, 2;
	add.s32 	%r744, %r705, %r743;
	st.shared.u32 	[%r744], %r1992;
	sub.s32 	%r745, %r379, %r711;
	add.s32 	%r746, %r704, %r745;
	add.s32 	%r747, %r746, 2;
	setp.eq.s32 	%p74, %r2007, 0;
	add.s32 	%r748, %r741, %r2006;
	selp.b32 	%r749, %r747, %r748, %p74;
	shl.b32 	%r750, %r749, 2;
	add.s32 	%r751, %r705, %r750;
	st.shared.u32 	[%r751], %r1993;
	sub.s32 	%r752, %r379, %r712;
	add.s32 	%r753, %r704, %r752;
	add.s32 	%r754, %r753, 3;
	setp.eq.s32 	%p75, %r2008, 0;
	add.s32 	%r755, %r748, %r2007;
	selp.b32 	%r756, %r754, %r755, %p75;
	shl.b32 	%r757, %r756, 2;
	add.s32 	%r758, %r705, %r757;
	st.shared.u32 	[%r758], %r1994;
	sub.s32 	%r759, %r379, %r713;
	add.s32 	%r760, %r704, %r759;
	add.s32 	%r761, %r760, 4;
	setp.eq.s32 	%p76, %r2009, 0;
	add.s32 	%r762, %r755, %r2008;
	selp.b32 	%r763, %r761, %r762, %p76;
	shl.b32 	%r764, %r763, 2;
	add.s32 	%r765, %r705, %r764;
	st.shared.u32 	[%r765], %r1995;
	sub.s32 	%r766, %r379, %r714;
	add.s32 	%r767, %r704, %r766;
	add.s32 	%r768, %r767, 5;
	setp.eq.s32 	%p77, %r2010, 0;
	add.s32 	%r769, %r762, %r2009;
	selp.b32 	%r770, %r768, %r769, %p77;
	shl.b32 	%r771, %r770, 2;
	add.s32 	%r772, %r705, %r771;
	st.shared.u32 	[%r772], %r1996;
	sub.s32 	%r773, %r379, %r715;
	add.s32 	%r774, %r704, %r773;
	add.s32 	%r775, %r774, 6;
	setp.eq.s32 	%p78, %r2011, 0;
	add.s32 	%r776, %r769, %r2010;
	selp.b32 	%r777, %r775, %r776, %p78;
	shl.b32 	%r778, %r777, 2;
	add.s32 	%r779, %r705, %r778;
	st.shared.u32 	[%r779], %r1997;
	sub.s32 	%r780, %r379, %r716;
	add.s32 	%r781, %r704, %r780;
	add.s32 	%r782, %r781, 7;
	setp.eq.s32 	%p79, %r2012, 0;
	add.s32 	%r783, %r776, %r2011;
	selp.b32 	%r784, %r782, %r783, %p79;
	shl.b32 	%r785, %r784, 2;
	add.s32 	%r786, %r705, %r785;
	st.shared.u32 	[%r786], %r1998;
	sub.s32 	%r787, %r379, %r717;
	add.s32 	%r788, %r704, %r787;
	add.s32 	%r789, %r788, 8;
	setp.eq.s32 	%p80, %r2013, 0;
	add.s32 	%r790, %r783, %r2012;
	selp.b32 	%r791, %r789, %r790, %p80;
	shl.b32 	%r792, %r791, 2;
	add.s32 	%r793, %r705, %r792;
	st.shared.u32 	[%r793], %r1999;
	sub.s32 	%r794, %r379, %r718;
	add.s32 	%r795, %r704, %r794;
	add.s32 	%r796, %r795, 9;
	setp.eq.s32 	%p81, %r2014, 0;
	add.s32 	%r797, %r790, %r2013;
	selp.b32 	%r798, %r796, %r797, %p81;
	shl.b32 	%r799, %r798, 2;
	add.s32 	%r800, %r705, %r799;
	st.shared.u32 	[%r800], %r2000;
	sub.s32 	%r801, %r379, %r719;
	add.s32 	%r802, %r704, %r801;
	add.s32 	%r803, %r802, 10;
	setp.eq.s32 	%p82, %r2015, 0;
	add.s32 	%r804, %r797, %r2014;
	selp.b32 	%r805, %r803, %r804, %p82;
	shl.b32 	%r806, %r805, 2;
	add.s32 	%r807, %r705, %r806;
	st.shared.u32 	[%r807], %r2001;
	sub.s32 	%r808, %r379, %r720;
	add.s32 	%r809, %r704, %r808;
	add.s32 	%r810, %r809, 11;
	setp.eq.s32 	%p83, %r2016, 0;
	add.s32 	%r811, %r804, %r2015;
	selp.b32 	%r812, %r810, %r811, %p83;
	shl.b32 	%r813, %r812, 2;
	add.s32 	%r814, %r705, %r813;
	st.shared.u32 	[%r814], %r2002;
	sub.s32 	%r815, %r379, %r721;
	add.s32 	%r816, %r704, %r815;
	add.s32 	%r817, %r816, 12;
	setp.eq.s32 	%p84, %r2017, 0;
	add.s32 	%r818, %r811, %r2016;
	selp.b32 	%r819, %r817, %r818, %p84;
	shl.b32 	%r820, %r819, 2;
	add.s32 	%r821, %r705, %r820;
	st.shared.u32 	[%r821], %r2003;
	sub.s32 	%r822, %r379, %r722;
	add.s32 	%r823, %r704, %r822;
	add.s32 	%r824, %r823, 13;
	setp.eq.s32 	%p85, %r2018, 0;
	add.s32 	%r825, %r818, %r2017;
	selp.b32 	%r826, %r824, %r825, %p85;
	shl.b32 	%r827, %r826, 2;
	add.s32 	%r828, %r705, %r827;
	st.shared.u32 	[%r828], %r2004;
	bar.sync 	0;
	mov.u64 	%rd39, %rd55;
	ld.param.u8 	%rs3, [%rd39];
	setp.ne.s16 	%p86, %rs3, 0;
	mov.b64 	%rd640, 0;
	@%p86 bra 	$L__BB7_311;
	ld.param.u64 	%rd75, [%rd39+24];
	cvta.to.global.u64 	%rd76, %rd75;
	ld.global.u64 	%rd640, [%rd76];
$L__BB7_311:
	setp.ne.s16 	%p87, %rs3, 0;
	mov.b64 	%rd641, 0;
	@%p87 bra 	$L__BB7_313;
	ld.param.u64 	%rd78, [%rd39+16];
	ld.param.u64 	%rd79, [%rd39+24];
	cvta.to.global.u64 	%rd80, %rd79;
	ld.global.u64 	%rd81, [%rd80];
	sub.s64 	%rd641, %rd78, %rd81;
$L__BB7_313:
	cvta.to.global.u64 	%rd44, %rd52;
	cvta.to.global.u64 	%rd45, %rd53;
	sub.s32 	%r829, %r379, %r383;
	add.s32 	%r384, %r829, %r378;
	shl.b32 	%r830, %r378, 2;
	add.s32 	%r385, %r705, %r830;
	ld.shared.u32 	%r386, [%r385];
	setp.ge.s32 	%p88, %r378, %r381;
	@%p88 bra 	$L__BB7_317;
	setp.lt.s32 	%p89, %r378, %r383;
	@%p89 bra 	$L__BB7_316;
	cvt.s64.s32 	%rd82, %r384;
	add.s64 	%rd83, %rd640, %rd82;
	shl.b64 	%rd84, %rd83, 2;
	add.s64 	%rd85, %rd44, %rd84;
	st.global.u32 	[%rd85], %r386;
	bra.uni 	$L__BB7_317;
$L__BB7_316:
	add.s32 	%r832, %r380, %r378;
	cvt.s64.s32 	%rd86, %r832;
	add.s64 	%rd87, %rd641, %rd86;
	shl.b64 	%rd88, %rd87, 2;
	add.s64 	%rd89, %rd45, %rd88;
	st.global.u32 	[%rd89], %r386;
$L__BB7_317:
	add.s32 	%r387, %r378, 640;
	ld.shared.u32 	%r388, [%r385+2560];
	setp.ge.s32 	%p90, %r387, %r381;
	cvt.u64.u32 	%rd90, %r378;
	cvt.s64.s32 	%rd91, %r380;
	add.s64 	%rd92, %rd91, %rd90;
	add.s64 	%rd93, %rd641, %rd92;
	shl.b64 	%rd94, %rd93, 2;
	add.s64 	%rd46, %rd45, %rd94;
	@%p90 bra 	$L__BB7_321;
	setp.lt.s32 	%p91, %r387, %r383;
	@%p91 bra 	$L__BB7_320;
	add.s32 	%r833, %r384, 640;
	cvt.s64.s32 	%rd95, %r833;
	add.s64 	%rd96, %rd640, %rd95;
	shl.b64 	%rd97, %rd96, 2;
	add.s64 	%rd98, %rd44, %rd97;
	st.global.u32 	[%rd98], %r388;
	bra.uni 	$L__BB7_321;
$L__BB7_320:
	st.global.u32 	[%rd46+2560], %r388;
$L__BB7_321:
	add.s32 	%r389, %r378, 1280;
	ld.shared.u32 	%r390, [%r385+5120];
	setp.ge.s32 	%p92, %r389, %r381;
	@%p92 bra 	$L__BB7_325;
	setp.lt.s32 	%p93, %r389, %r383;
	@%p93 bra 	$L__BB7_324;
	add.s32 	%r834, %r384, 1280;
	cvt.s64.s32 	%rd99, %r834;
	add.s64 	%rd100, %rd640, %rd99;
	shl.b64 	%rd101, %rd100, 2;
	add.s64 	%rd102, %rd44, %rd101;
	st.global.u32 	[%rd102], %r390;
	bra.uni 	$L__BB7_325;
$L__BB7_324:
	st.global.u32 	[%rd46+5120], %r390;
$L__BB7_325:
	add.s32 	%r391, %r378, 1920;
	ld.shared.u32 	%r392, [%r385+7680];
	setp.ge.s32 	%p94, %r391, %r381;
	@%p94 bra 	$L__BB7_329;
	setp.lt.s32 	%p95, %r391, %r383;
	@%p95 bra 	$L__BB7_328;
	add.s32 	%r835, %r384, 1920;
	cvt.s64.s32 	%rd103, %r835;
	add.s64 	%rd104, %rd640, %rd103;
	shl.b64 	%rd105, %rd104, 2;
	add.s64 	%rd106, %rd44, %rd105;
	st.global.u32 	[%rd106], %r392;
	bra.uni 	$L__BB7_329;
$L__BB7_328:
	st.global.u32 	[%rd46+7680], %r392;
$L__BB7_329:
	add.s32 	%r393, %r378, 2560;
	ld.shared.u32 	%r394, [%r385+10240];
	setp.ge.s32 	%p96, %r393, %r381;
	@%p96 bra 	$L__BB7_333;
	setp.lt.s32 	%p97, %r393, %r383;
	@%p97 bra 	$L__BB7_332;
	add.s32 	%r836, %r384, 2560;
	cvt.s64.s32 	%rd107, %r836;
	add.s64 	%rd108, %rd640, %rd107;
	shl.b64 	%rd109, %rd108, 2;
	add.s64 	%rd110, %rd44, %rd109;
	st.global.u32 	[%rd110], %r394;
	bra.uni 	$L__BB7_333;
$L__BB7_332:
	st.global.u32 	[%rd46+10240], %r394;
$L__BB7_333:
	add.s32 	%r395, %r378, 3200;
	ld.shared.u32 	%r396, [%r385+12800];
	setp.ge.s32 	%p98, %r395, %r381;
	@%p98 bra 	$L__BB7_337;
	setp.lt.s32 	%p99, %r395, %r383;
	@%p99 bra 	$L__BB7_336;
	add.s32 	%r837, %r384, 3200;
	cvt.s64.s32 	%rd111, %r837;
	add.s64 	%rd112, %rd640, %rd111;
	shl.b64 	%rd113, %rd112, 2;
	add.s64 	%rd114, %rd44, %rd113;
	st.global.u32 	[%rd114], %r396;
	bra.uni 	$L__BB7_337;
$L__BB7_336:
	st.global.u32 	[%rd46+12800], %r396;
$L__BB7_337:
	add.s32 	%r397, %r378, 3840;
	ld.shared.u32 	%r398, [%r385+15360];
	setp.ge.s32 	%p100, %r397, %r381;
	@%p100 bra 	$L__BB7_341;
	setp.lt.s32 	%p101, %r397, %r383;
	@%p101 bra 	$L__BB7_340;
	add.s32 	%r838, %r384, 3840;
	cvt.s64.s32 	%rd115, %r838;
	add.s64 	%rd116, %rd640, %rd115;
	shl.b64 	%rd117, %rd116, 2;
	add.s64 	%rd118, %rd44, %rd117;
	st.global.u32 	[%rd118], %r398;
	bra.uni 	$L__BB7_341;
$L__BB7_340:
	st.global.u32 	[%rd46+15360], %r398;
$L__BB7_341:
	add.s32 	%r399, %r378, 4480;
	ld.shared.u32 	%r400, [%r385+17920];
	setp.ge.s32 	%p102, %r399, %r381;
	@%p102 bra 	$L__BB7_345;
	setp.lt.s32 	%p103, %r399, %r383;
	@%p103 bra 	$L__BB7_344;
	add.s32 	%r839, %r384, 4480;
	cvt.s64.s32 	%rd119, %r839;
	add.s64 	%rd120, %rd640, %rd119;
	shl.b64 	%rd121, %rd120, 2;
	add.s64 	%rd122, %rd44, %rd121;
	st.global.u32 	[%rd122], %r400;
	bra.uni 	$L__BB7_345;
$L__BB7_344:
	st.global.u32 	[%rd46+17920], %r400;
$L__BB7_345:
	or.b32  	%r401, %r378, 5120;
	ld.shared.u32 	%r402, [%r385+20480];
	setp.ge.s32 	%p104, %r401, %r381;
	@%p104 bra 	$L__BB7_349;
	setp.lt.s32 	%p105, %r401, %r383;
	@%p105 bra 	$L__BB7_348;
	add.s32 	%r840, %r384, 5120;
	cvt.s64.s32 	%rd123, %r840;
	add.s64 	%rd124, %rd640, %rd123;
	shl.b64 	%rd125, %rd124, 2;
	add.s64 	%rd126, %rd44, %rd125;
	st.global.u32 	[%rd126], %r402;
	bra.uni 	$L__BB7_349;
$L__BB7_348:
	st.global.u32 	[%rd46+20480], %r402;
$L__BB7_349:
	add.s32 	%r403, %r378, 5760;
	ld.shared.u32 	%r404, [%r385+23040];
	setp.ge.s32 	%p106, %r403, %r381;
	@%p106 bra 	$L__BB7_353;
	setp.lt.s32 	%p107, %r403, %r383;
	@%p107 bra 	$L__BB7_352;
	add.s32 	%r841, %r384, 5760;
	cvt.s64.s32 	%rd127, %r841;
	add.s64 	%rd128, %rd640, %rd127;
	shl.b64 	%rd129, %rd128, 2;
	add.s64 	%rd130, %rd44, %rd129;
	st.global.u32 	[%rd130], %r404;
	bra.uni 	$L__BB7_353;
$L__BB7_352:
	st.global.u32 	[%rd46+23040], %r404;
$L__BB7_353:
	add.s32 	%r405, %r378, 6400;
	ld.shared.u32 	%r406, [%r385+25600];
	setp.ge.s32 	%p108, %r405, %r381;
	@%p108 bra 	$L__BB7_357;
	setp.lt.s32 	%p109, %r405, %r383;
	@%p109 bra 	$L__BB7_356;
	add.s32 	%r842, %r384, 6400;
	cvt.s64.s32 	%rd131, %r842;
	add.s64 	%rd132, %rd640, %rd131;
	shl.b64 	%rd133, %rd132, 2;
	add.s64 	%rd134, %rd44, %rd133;
	st.global.u32 	[%rd134], %r406;
	bra.uni 	$L__BB7_357;
$L__BB7_356:
	st.global.u32 	[%rd46+25600], %r406;
$L__BB7_357:
	add.s32 	%r407, %r378, 7040;
	ld.shared.u32 	%r408, [%r385+28160];
	setp.ge.s32 	%p110, %r407, %r381;
	@%p110 bra 	$L__BB7_361;
	setp.lt.s32 	%p111, %r407, %r383;
	@%p111 bra 	$L__BB7_360;
	add.s32 	%r843, %r384, 7040;
	cvt.s64.s32 	%rd135, %r843;
	add.s64 	%rd136, %rd640, %rd135;
	shl.b64 	%rd137, %rd136, 2;
	add.s64 	%rd138, %rd44, %rd137;
	st.global.u32 	[%rd138], %r408;
	bra.uni 	$L__BB7_361;
$L__BB7_360:
	st.global.u32 	[%rd46+28160], %r408;
$L__BB7_361:
	add.s32 	%r409, %r378, 7680;
	ld.shared.u32 	%r410, [%r385+30720];
	setp.ge.s32 	%p112, %r409, %r381;
	@%p112 bra 	$L__BB7_365;
	setp.lt.s32 	%p113, %r409, %r383;
	@%p113 bra 	$L__BB7_364;
	add.s32 	%r844, %r384, 7680;
	cvt.s64.s32 	%rd139, %r844;
	add.s64 	%rd140, %rd640, %rd139;
	shl.b64 	%rd141, %rd140, 2;
	add.s64 	%rd142, %rd44, %rd141;
	st.global.u32 	[%rd142], %r410;
	bra.uni 	$L__BB7_365;
$L__BB7_364:
	st.global.u32 	[%rd46+30720], %r410;
$L__BB7_365:
	add.s32 	%r411, %r378, 8320;
	ld.shared.u32 	%r412, [%r385+33280];
	setp.ge.s32 	%p114, %r411, %r381;
	@%p114 bra 	$L__BB7_369;
	setp.lt.s32 	%p115, %r411, %r383;
	@%p115 bra 	$L__BB7_368;
	add.s32 	%r845, %r384, 8320;
	cvt.s64.s32 	%rd143, %r845;
	add.s64 	%rd144, %rd640, %rd143;
	shl.b64 	%rd145, %rd144, 2;
	add.s64 	%rd146, %rd44, %rd145;
	st.global.u32 	[%rd146], %r412;
	bra.uni 	$L__BB7_369;
$L__BB7_368:
	st.global.u32 	[%rd46+33280], %r412;
$L__BB7_369:
	mov.u32 	%r1222, %tid.x;
	setp.ne.s32 	%p235, %r1222, 0;
	@%p235 bra 	$L__BB7_377;
	mov.u64 	%rd47, %rd55;
	ld.param.u8 	%rs9, [%rd47+1];
	setp.eq.s16 	%p236, %rs9, 0;
	@%p236 bra 	$L__BB7_374;
	ld.param.u8 	%rs10, [%rd47];
	setp.ne.s16 	%p237, %rs10, 0;
	mov.b64 	%rd642, 0;
	@%p237 bra 	$L__BB7_373;
	ld.param.u64 	%rd340, [%rd47+24];
	cvta.to.global.u64 	%rd341, %rd340;
	ld.global.u64 	%rd642, [%rd341];
$L__BB7_373:
	ld.param.u64 	%rd633, [_ZN3cub18CUB_300001_SM_10006detail6select23DeviceSelectSweepKernelINS2_10policy_hubIiilLb1ELNS0_10SelectImplE2EE10Policy1000EN6thrust24THRUST_300001_SM_1000_NS6detail15normal_iteratorINS9_10device_ptrIiEEEESE_NS2_27partition_distinct_output_tISE_SE_EEPlNS0_13ScanTileStateIiLb1EEE7is_evenIiENS0_8NullTypeEiNS2_19streaming_context_tIlLb1EEELS5_2EEEvT0_T1_T2_T3_T4_T5_T6_T7_iT8_NS1_7vsmem_tE_param_3];
	cvt.s64.s32 	%rd342, %r2033;
	add.s64 	%rd343, %rd642, %rd342;
	cvta.to.global.u64 	%rd344, %rd633;
	st.global.u64 	[%rd344], %rd343;
	bra.uni 	$L__BB7_377;
$L__BB7_374:
	ld.param.u8 	%rs11, [%rd47];
	setp.ne.s16 	%p238, %rs11, 0;
	mov.b64 	%rd643, 0;
	@%p238 bra 	$L__BB7_376;
	ld.param.u64 	%rd346, [%rd47+24];
	cvta.to.global.u64 	%rd347, %rd346;
	ld.global.u64 	%rd643, [%rd347];
$L__BB7_376:
	cvt.s64.s32 	%rd348, %r2033;
	add.s64 	%rd349, %rd643, %rd348;
	ld.param.u64 	%rd350, [%rd47+32];
	cvta.to.global.u64 	%rd351, %rd350;
	st.global.u64 	[%rd351], %rd349;
$L__BB7_377:
	ret;

}


// ===== COMPILED SASS (sm_100) =====

	.target	sm_100

	.elftype	@"ET_EXEC"


//--------------------- .note.nv.tkinfo           --------------------------
	.section	.note.nv.tkinfo,"",@"SHT_NOTE"
	.sectionflags	@"SHF_NOTE_NV_TKINFO"
	.tkinfo
        /*0018*/ 	.word	0x00000002
        /*0030*/ 	.string	""
        /*0030*/ 	.string	"ptxas"
        /*0030*/ 	.string	"Cuda compilation tools, release 13.0, V13.0.88"
        /*0030*/ 	.string	"Build cuda_13.0.r13.0/compiler.36424714_0"
        /*0030*/ 	.string	"-arch sm_100 -m 64 "



//--------------------- .note.nv.cuinfo           --------------------------
	.section	.note.nv.cuinfo,"",@"SHT_NOTE"
	.sectionflags	@"SHF_NOTE_NV_CUINFO"
        /*0018*/ 	.short	0x0002
        /*001a*/ 	.short	0x0064
        /*001c*/ 	.short	0x0082
	.zero		2


//--------------------- .nv.info                  --------------------------
	.section	.nv.info,"",@"SHT_CUDA_INFO"
	.align	4


	//----- nvinfo : EIATTR_REGCOUNT
	.align		4
        /*0000*/ 	.byte	0x04, 0x2f
        /*0002*/ 	.short	(.L_46 - .L_45)
	.align		4
.L_45:
        /*0004*/ 	.word	index@(_ZN3cub18CUB_300001_SM_10006detail11EmptyKernelIvEEvv)
        /*0008*/ 	.word	0x00000004


	//----- nvinfo : EIATTR_FRAME_SIZE
	.align		4
.L_46:
        /*000c*/ 	.byte	0x04, 0x11
        /*000e*/ 	.short	(.L_48 - .L_47)
	.align		4
.L_47:
        /*0010*/ 	.word	index@(_ZN3cub18CUB_300001_SM_10006detail11EmptyKernelIvEEvv)
        /*0014*/ 	.word	0x00000000


	//----- nvinfo : EIATTR_REGCOUNT
	.align		4
.L_48:
        /*0018*/ 	.byte	0x04, 0x2f
        /*001a*/ 	.short	(.L_50 - .L_49)
	.align		4
.L_49:
        /*001c*/ 	.word	index@(_ZN3cub18CUB_300001_SM_10006detail8for_each13static_kernelINS2_12policy_hub_t12policy_500_tEmN6thrust24THRUST_300001_SM_1000_NS8cuda_cub20__uninitialized_fill7functorINS7_10device_ptrIiEEiEEEEvT0_T1_)
        /*0020*/ 	.word	0x00000008


	//----- nvinfo : EIATTR_FRAME_SIZE
	.align		4
.L_50:
        /*0024*/ 	.byte	0x04, 0x11
        /*0026*/ 	.short	(.L_52 - .L_51)
	.align		4
.L_51:
        /*0028*/ 	.word	index@(_ZN3cub18CUB_300001_SM_10006detail8for_each13static_kernelINS2_12policy_hub_t12policy_500_tEmN6thrust24THRUST_300001_SM_1000_NS8cuda_cub20__uninitialized_fill7functorINS7_10device_ptrIiEEiEEEEvT0_T1_)
        /*002c*/ 	.word	0x00000000


	//----- nvinfo : EIATTR_REGCOUNT
	.align		4
.L_52:
        /*0030*/ 	.byte	0x04, 0x2f
        /*0032*/ 	.short	(.L_54 - .L_53)
	.align		4
.L_53:
        /*0034*/ 	.word	index@(_ZN3cub18CUB_300001_SM_10006detail4scan23DeviceCompactInitKernelINS0_13ScanTileStateIiLb1EEEPiEEvT_iT0_)
        /*0038*/ 	.word	0x0000000a


	//----- nvinfo : EIATTR_FRAME_SIZE
	.align		4
.L_54:
        /*003c*/ 	.byte	0x04, 0x11
        /*003e*/ 	.short	(.L_56 - .L_55)
	.align		4
.L_55:
        /*0040*/ 	.word	index@(_ZN3cub18CUB_300001_SM_10006detail4scan23DeviceCompactInitKernelINS0_13ScanTileStateIiLb1EEEPiEEvT_iT0_)
        /*0044*/ 	.word	0x00000000


	//----- nvinfo : EIATTR_REGCOUNT
	.align		4
.L_56:
        /*0048*/ 	.byte	0x04, 0x2f
        /*004a*/ 	.short	(.L_58 - .L_57)
	.align		4
.L_57:
        /*004c*/ 	.word	index@(_ZN3cub18CUB_300001_SM_10006detail4scan23DeviceCompactInitKernelINS0_13ScanTileStateIiLb1EEEPlEEvT_iT0_)
        /*0050*/ 	.word	0x0000000a


	//----- nvinfo : EIATTR_FRAME_SIZE
	.align		4
.L_58:
        /*0054*/ 	.byte	0x04, 0x11
        /*0056*/ 	.short	(.L_60 - .L_59)
	.align		4
.L_59:
        /*0058*/ 	.word	index@(_ZN3cub18CUB_300001_SM_10006detail4scan23DeviceCompactInitKernelINS0_13ScanTileStateIiLb1EEEPlEEvT_iT0_)
        /*005c*/ 	.word	0x00000000


	//----- nvinfo : EIATTR_REGCOUNT
	.align		4
.L_60:
        /*0060*/ 	.byte	0x04, 0x2f
        /*0062*/ 	.short	(.L_62 - .L_61)
	.align		4
.L_61:
        /*0064*/ 	.word	index@(_ZN3cub18CUB_300001_SM_10006detail6select23DeviceSelectSweepKernelINS2_10policy_hubIiNS0_8NullTypeEiLb1ELNS0_10SelectImplE2EE10Policy1000EN6thrust24THRUST_300001_SM_1000_NS6detail15normal_iteratorINSA_10device_ptrIiEEEEPS5_NS2_27partition_distinct_output_tISF_SF_EEPiNS0_13ScanTileStateIiLb1EEE7is_evenIiES5_iNS2_19streaming_context_tIiLb0EEELS6_2EEEvT0_T1_T2_T3_T4_T5_T6_T7_iT8_NS1_7vsmem_tE)
        /*0068*/ 	.word	0x00000060


	//----- nvinfo : EIATTR_FRAME_SIZE
	.align		4
.L_62:
        /*006c*/ 	.byte	0x04, 0x11
        /*006e*/ 	.short	(.L_64 - .L_63)
	.align		4
.L_63:
        /*0070*/ 	.word	index@(_ZN3cub18CUB_300001_SM_10006detail6select23DeviceSelectSweepKernelINS2_10policy_hubIiNS0_8NullTypeEiLb1ELNS0_10SelectImplE2EE10Policy1000EN6thrust24THRUST_300001_SM_1000_NS6detail15normal_iteratorINSA_10device_ptrIiEEEEPS5_NS2_27partition_distinct_output_tISF_SF_EEPiNS0_13ScanTileStateIiLb1EEE7is_evenIiES5_iNS2_19streaming_context_tIiLb0EEELS6_2EEEvT0_T1_T2_T3_T4_T5_T6_T7_iT8_NS1_7vsmem_tE)
        /*0074*/ 	.word	0x00000000


	//----- nvinfo : EIATTR_REGCOUNT
	.align		4
.L_64:
        /*0078*/ 	.byte	0x04, 0x2f
        /*007a*/ 	.short	(.L_66 - .L_65)
	.align		4
.L_65:
        /*007c*/ 	.word	index@(_ZN3cub18CUB_300001_SM_10006detail6select23DeviceSelectSweepKernelINS2_10policy_hubIiNS0_8NullTypeElLb1ELNS0_10SelectImplE2EE10Policy1000EN6thrust24THRUST_300001_SM_1000_NS6detail15normal_iteratorINSA_10device_ptrIiEEEEPS5_NS2_27partition_distinct_output_tISF_SF_EEPlNS0_13ScanTileStateIiLb1EEE7is_evenIiES5_iNS2_19streaming_context_tIlLb1EEELS6_2EEEvT0_T1_T2_T3_T4_T5_T6_T7_iT8_NS1_7vsmem_tE)
        /*0080*/ 	.word	0x00000044


	//----- nvinfo : EIATTR_FRAME_SIZE
	.align		4
.L_66:
        /*0084*/ 	.byte	0x04, 0x11
        /*0086*/ 	.short	(.L_68 - .L_67)
	.align		4
.L_67:
        /*0088*/ 	.word	index@(_ZN3cub18CUB_300001_SM_10006detail6select23DeviceSelectSweepKernelINS2_10policy_hubIiNS0_8NullTypeElLb1ELNS0_10SelectImplE2EE10Policy1000EN6thrust24THRUST_300001_SM_1000_NS6detail15normal_iteratorINSA_10device_ptrIiEEEEPS5_NS2_27partition_distinct_output_tISF_SF_EEPlNS0_13ScanTileStateIiLb1EEE7is_evenIiES5_iNS2_19streaming_context_tIlLb1EEELS6_2EEEvT0_T1_T2_T3_T4_T5_T6_T7_iT8_NS1_7vsmem_tE)
        /*008c*/ 	.word	0x00000000


	//----- nvinfo : EIATTR_REGCOUNT
	.align		4
.L_68:
        /*0090*/ 	.byte	0x04, 0x2f
        /*0092*/ 	.short	(.L_70 - .L_69)
	.align		4
.L_69:
        /*0094*/ 	.word	index@(_ZN3cub18CUB_300001_SM_10006detail6select23DeviceSelectSweepKernelINS2_10policy_hubIiiiLb1ELNS0_10SelectImplE2EE10Policy1000EN6thrust24THRUST_300001_SM_1000_NS6detail15normal_iteratorINS9_10device_ptrIiEEEESE_NS2_27partition_distinct_output_tISE_SE_EEPiNS0_13ScanTileStateIiLb1EEE7is_evenIiENS0_8NullTypeEiNS2_19streaming_context_tIiLb0EEELS5_2EEEvT0_T1_T2_T3_T4_T5_T6_T7_iT8_NS1_7vsmem_tE)
        /*0098*/ 	.word	0x0000004c


	//----- nvinfo : EIATTR_FRAME_SIZE
	.align		4
.L_70:
        /*009c*/ 	.byte	0x04, 0x11
        /*009e*/ 	.short	(.L_72 - .L_71)
	.align		4
.L_71:
        /*00a0*/ 	.word	index@(_ZN3cub18CUB_300001_SM_10006detail6select23DeviceSelectSweepKernelINS2_10policy_hubIiiiLb1ELNS0_10SelectImplE2EE10Policy1000EN6thrust24THRUST_300001_SM_1000_NS6detail15normal_iteratorINS9_10device_ptrIiEEEESE_NS2_27partition_distinct_output_tISE_SE_EEPiNS0_13ScanTileStateIiLb1EEE7is_evenIiENS0_8NullTypeEiNS2_19streaming_context_tIiLb0EEELS5_2EEEvT0_T1_T2_T3_T4_T5_T6_T7_iT8_NS1_7vsmem_tE)
        /*00a4*/ 	.word	0x00000000


	//----- nvinfo : EIATTR_REGCOUNT
	.align		4
.L_72:
        /*00a8*/ 	.byte	0x04, 0x2f
        /*00aa*/ 	.short	(.L_74 - .L_73)
	.align		4
.L_73:
        /*00ac*/ 	.word	index@(_ZN3cub18CUB_300001_SM_10006detail6select23DeviceSelectSweepKernelINS2_10policy_hubIiilLb1ELNS0_10SelectImplE2EE10Policy1000EN6thrust24THRUST_300001_SM_1000_NS6detail15normal_iteratorINS9_10device_ptrIiEEEESE_NS2_27partition_distinct_output_tISE_SE_EEPlNS0_13ScanTileStateIiLb1EEE7is_evenIiENS0_8NullTypeEiNS2_19streaming_context_tIlLb1EEELS5_2EEEvT0_T1_T2_T3_T4_T5_T6_T7_iT8_NS1_7vsmem_tE)
        /*00b0*/ 	.word	0x00000030


	//----- nvinfo : EIATTR_FRAME_SIZE
	.align		4
.L_74:
        /*00b4*/ 	.byte	0x04, 0x11
        /*00b6*/ 	.short	(.L_76 - .L_75)
	.align		4
.L_75:
        /*00b8*/ 	.word	index@(_ZN3cub18CUB_300001_SM_10006detail6select23DeviceSelectSweepKernelINS2_10policy_hubIiilLb1ELNS0_10SelectImplE2EE10Policy1000EN6thrust24THRUST_300001_SM_1000_NS6detail15normal_iteratorINS9_10device_ptrIiEEEESE_NS2_27partition_distinct_output_tISE_SE_EEPlNS0_13ScanTileStateIiLb1EEE7is_evenIiENS0_8NullTypeEiNS2_19streaming_context_tIlLb1EEELS5_2EEEvT0_T1_T2_T3_T4_T5_T6_T7_iT8_NS1_7vsmem_tE)
        /*00bc*/ 	.word	0x00000010


	//----- nvinfo : EIATTR_MIN_STACK_SIZE
	.align		4
.L_76:
        /*00c0*/ 	.byte	0x04, 0x12
        /*00c2*/ 	.short	(.L_78 - .L_77)
	.align		4
.L_77:
        /*00c4*/ 	.word	index@(_ZN3cub18CUB_300001_SM_10006detail6select23DeviceSelectSweepKernelINS2_10policy_hubIiilLb1ELNS0_10SelectImplE2EE10Policy1000EN6thrust24THRUST_300001_SM_1000_NS6detail15normal_iteratorINS9_10device_ptrIiEEEESE_NS2_27partition_distinct_output_tISE_SE_EEPlNS0_13ScanTileStateIiLb1EEE7is_evenIiENS0_8NullTypeEiNS2_19streaming_context_tIlLb1EEELS5_2EEEvT0_T1_T2_T3_T4_T5_T6_T7_iT8_NS1_7vsmem_tE)
        /*00c8*/ 	.word	0x00000010


	//----- nvinfo : EIATTR_MIN_STACK_SIZE
	.align		4
.L_78:
        /*00cc*/ 	.byte	0x04, 0x12
        /*00ce*/ 	.short	(.L_80 - .L_79)
	.align		4
.L_79:
        /*00d0*/ 	.word	index@(_ZN3cub18CUB_300001_SM_10006detail6select23DeviceSelectSweepKernelINS2_10policy_hubIiiiLb1ELNS0_10SelectImplE2EE10Policy1000EN6thrust24THRUST_300001_SM_1000_NS6detail15normal_iteratorINS9_10device_ptrIiEEEESE_NS2_27partition_distinct_output_tISE_SE_EEPiNS0_13ScanTileStateIiLb1EEE7is_evenIiENS0_8NullTypeEiNS2_19streaming_context_tIiLb0EEELS5_2EEEvT0_T1_T2_T3_T4_T5_T6_T7_iT8_NS1_7vsmem_tE)
        /*00d4*/ 	.word	0x00000000


	//----- nvinfo : EIATTR_MIN_STACK_SIZE
	.align		4
.L_80:
        /*00d8*/ 	.byte	0x04, 0x12
        /*00da*/ 	.short	(.L_82 - .L_81)
	.align		4
.L_81:
        /*00dc*/ 	.word	index@(_ZN3cub18CUB_300001_SM_10006detail6select23DeviceSelectSweepKernelINS2_10policy_hubIiNS0_8NullTypeElLb1ELNS0_10SelectImplE2EE10Policy1000EN6thrust24THRUST_300001_SM_1000_NS6detail15normal_iteratorINSA_10device_ptrIiEEEEPS5_NS2_27partition_distinct_output_tISF_SF_EEPlNS0_13ScanTileStateIiLb1EEE7is_evenIiES5_iNS2_19streaming_context_tIlLb1EEELS6_2EEEvT0_T1_T2_T3_T4_T5_T6_T7_iT8_NS1_7vsmem_tE)
        /*00e0*/ 	.word	0x00000000


	//----- nvinfo : EIATTR_MIN_STACK_SIZE
	.align		4
.L_82:
        /*00e4*/ 	.byte	0x04, 0x12
        /*00e6*/ 	.short	(.L_84 - .L_83)
	.align		4
.L_83:
        /*00e8*/ 	.word	index@(_ZN3cub18CUB_300001_SM_10006detail6select23DeviceSelectSweepKernelINS2_10policy_hubIiNS0_8NullTypeEiLb1ELNS0_10SelectImplE2EE10Policy1000EN6thrust24THRUST_300001_SM_1000_NS6detail15normal_iteratorINSA_10device_ptrIiEEEEPS5_NS2_27partition_distinct_output_tISF_SF_EEPiNS0_13ScanTileStateIiLb1EEE7is_evenIiES5_iNS2_19streaming_context_tIiLb0EEELS6_2EEEvT0_T1_T2_T3_T4_T5_T6_T7_iT8_NS1_7vsmem_tE)
        /*00ec*/ 	.word	0x00000000


	//----- nvinfo : EIATTR_MIN_STACK_SIZE
	.align		4
.L_84:
        /*00f0*/ 	.byte	0x04, 0x12
        /*00f2*/ 	.short	(.L_86 - .L_85)
	.align		4
.L_85:
        /*00f4*/ 	.word	index@(_ZN3cub18CUB_300001_SM_10006detail4scan23DeviceCompactInitKernelINS0_13ScanTileStateIiLb1EEEPlEEvT_iT0_)
        /*00f8*/ 	.word	0x00000000


	//----- nvinfo : EIATTR_MIN_STACK_SIZE
	.align		4
.L_86:
        /*00fc*/ 	.byte	0x04, 0x12
        /*00fe*/ 	.short	(.L_88 - .L_87)
	.align		4
.L_87:
        /*0100*/ 	.word	index@(_ZN3cub18CUB_300001_SM_10006detail4scan23DeviceCompactInitKernelINS0_13ScanTileStateIiLb1EEEPiEEvT_iT0_)
        /*0104*/ 	.word	0x00000000


	//----- nvinfo : EIATTR_MIN_STACK_SIZE
	.align		4
.L_88:
        /*0108*/ 	.byte	0x04, 0x12
        /*010a*/ 	.short	(.L_90 - .L_89)
	.align		4
.L_89:
        /*010c*/ 	.word	index@(_ZN3cub18CUB_300001_SM_10006detail8for_each13static_kernelINS2_12policy_hub_t12policy_500_tEmN6thrust24THRUST_300001_SM_1000_NS8cuda_cub20__uninitialized_fill7functorINS7_10device_ptrIiEEiEEEEvT0_T1_)
        /*0110*/ 	.word	0x00000000


	//----- nvinfo : EIATTR_MIN_STACK_SIZE
	.align		4
.L_90:
        /*0114*/ 	.byte	0x04, 0x12
        /*0116*/ 	.short	(.L_92 - .L_91)
	.align		4
.L_91:
        /*0118*/ 	.word	index@(_ZN3cub18CUB_300001_SM_10006detail11EmptyKernelIvEEvv)
        /*011c*/ 	.word	0x00000000
.L_92:


//--------------------- .nv.compat                --------------------------
	.section	.nv.compat,"",@"SHT_CUDA_COMPAT_INFO"
	.align	4
        /*0000*/ 	.byte	0x02, 0x09, 0x00, 0x00, 0x02, 0x02, 0x01, 0x00, 0x02, 0x05, 0x05, 0x00, 0x03, 0x07, 0x01, 0x01
        /*0010*/ 	.byte	0x02, 0x03, 0x00, 0x00, 0x02, 0x06, 0x01, 0x00, 0x04, 0x0b, 0x08, 0x00, 0x09, 0x00, 0x00, 0x00
        /*0020*/ 	.byte	0x00, 0x00, 0x00, 0x00


//--------------------- .nv.info._ZN3cub18CUB_300001_SM_10006detail6select23DeviceSelectSweepKernelINS2_10policy_hubIiilLb1ELNS0_10SelectImplE2EE10Policy1000EN6thrust24THRUST_300001_SM_1000_NS6detail15normal_iteratorINS9_10device_ptrIiEEEESE_NS2_27partition_distinct_output_tISE_SE_EEPlNS0_13ScanTileStateIiLb1EEE7is_evenIiENS0_8NullTypeEiNS2_19streaming_context_tIlLb1EEELS5_2EEEvT0_T1_T2_T3_T4_T5_T6_T7_iT8_NS1_7vsmem_tE --------------------------
	.section	.nv.info._ZN3cub18CUB_300001_SM_10006detail6select23DeviceSelectSweepKernelINS2_10policy_hubIiilLb1ELNS0_10SelectImplE2EE10Policy1000EN6thrust24THRUST_300001_SM_1000_NS6detail15normal_iteratorINS9_10device_ptrIiEEEESE_NS2_27partition_distinct_output_tISE_SE_EEPlNS0_13ScanTileStateIiLb1EEE7is_evenIiENS0_8NullTypeEiNS2_19streaming_context_tIlLb1EEELS5_2EEEvT0_T1_T2_T3_T4_T5_T6_T7_iT8_NS1_7vsmem_tE,"",@"SHT_CUDA_INFO"
	.sectionflags	@""
	.align	4


	//----- nvinfo : EIATTR_CUDA_API_VERSION
	.align		4
        /*0000*/ 	.byte	0x04, 0x37
        /*0002*/ 	.short	(.L_94 - .L_93)
.L_93:
        /*0004*/ 	.word	0x00000082


	//----- nvinfo : EIATTR_KPARAM_INFO
	.align		4
.L_94:
        /*0008*/ 	.byte	0x04, 0x17
        /*000a*/ 	.short	(.L_96 - .L_95)
.L_95:
        /*000c*/ 	.word	0x00000000
        /*0010*/ 	.short	0x000a
        /*0012*/ 	.short	0x0068
        /*0014*/ 	.byte	0x00, 0xf0, 0x21, 0x00


	//----- nvinfo : EIATTR_KPARAM_INFO
	.align		4
.L_96:
        /*0018*/ 	.byte	0x04, 0x17
        /*001a*/ 	.short	(.L_98 - .L_97)
.L_97:
        /*001c*/ 	.word	0x00000000
        /*0020*/ 	.short	0x0009
        /*0022*/ 	.short	0x0040
        /*0024*/ 	.byte	0x00, 0xf0, 0xa1, 0x00


	//----- nvinfo : EIATTR_KPARAM_INFO
	.align		4
.L_98:
        /*0028*/ 	.byte	0x04, 0x17
        /*002a*/ 	.short	(.L_100 - .L_99)
.L_99:
        /*002c*/ 	.word	0x00000000
        /*0030*/ 	.short	0x0008
        /*0032*/ 	.short	0x0038
        /*0034*/ 	.byte	0x00, 0xf0, 0x11, 0x00


	//----- nvinfo : EIATTR_KPARAM_INFO
	.align		4
.L_100:
        /*0038*/ 	.byte	0x04, 0x17
        /*003a*/ 	.short	(.L_102 - .L_101)
.L_101:
        /*003c*/ 	.word	0x00000000
        /*0040*/ 	.short	0x0007
        /*0042*/ 	.short	0x0034
        /*0044*/ 	.byte	0x00, 0xf0, 0x11, 0x00


	//----- nvinfo : EIATTR_KPARAM_INFO
	.align		4
.L_102:
        /*0048*/ 	.byte	0x04, 0x17
        /*004a*/ 	.short	(.L_104 - .L_103)
.L_103:
        /*004c*/ 	.word	0x00000000
        /*0050*/ 	.short	0x0006
        /*0052*/ 	.short	0x0031
        /*0054*/ 	.byte	0x00, 0xf0, 0x05, 0x00


	//----- nvinfo : EIATTR_KPARAM_INFO
	.align		4
.L_104:
        /*0058*/ 	.byte	0x04, 0x17
        /*005a*/ 	.short	(.L_106 - .L_105)
.L_105:
        /*005c*/ 	.word	0x00000000
        /*0060*/ 	.short	0x0005
        /*0062*/ 	.short	0x0030
        /*0064*/ 	.byte	0x00, 0xf0, 0x05, 0x00


	//----- nvinfo : EIATTR_KPARAM_INFO
	.align		4
.L_106:
        /*0068*/ 	.byte	0x04, 0x17
        /*006a*/ 	.short	(.L_108 - .L_107)
.L_107:
        /*006c*/ 	.word	0x00000000
        /*0070*/ 	.short	0x0004
        /*0072*/ 	.short	0x0028
        /*0074*/ 	.byte	0x00, 0xf0, 0x21, 0x00


	//----- nvinfo : EIATTR_KPARAM_INFO
	.align		4
.L_108:
        /*0078*/ 	.byte	0x04, 0x17
        /*007a*/ 	.short	(.L_110 - .L_109)
.L_109:
        /*007c*/ 	.word	0x00000000
        /*0080*/ 	.short	0x0003
        /*0082*/ 	.short	0x0020
        /*0084*/ 	.byte	0x00, 0xf5, 0x21, 0x00


	//----- nvinfo : EIATTR_KPARAM_INFO
	.align		4
.L_110:
        /*0088*/ 	.byte	0x04, 0x17
        /*008a*/ 	.short	(.L_112 - .L_111)
.L_111:
        /*008c*/ 	.word	0x00000000
        /*0090*/ 	.short	0x0002
        /*0092*/ 	.short	0x0010
        /*0094*/ 	.byte	0x00, 0xf0, 0x41, 0x00


	//----- nvinfo : EIATTR_KPARAM_INFO
	.align		4
.L_112:
        /*0098*/ 	.byte	0x04, 0x17
        /*009a*/ 	.short	(.L_114 - .L_113)
.L_113:
        /*009c*/ 	.word	0x00000000
        /*00a0*/ 	.short	0x0001
        /*00a2*/ 	.short	0x0008
        /*00a4*/ 	.byte	0x00, 0xf0, 0x21, 0x00


	//----- nvinfo : EIATTR_KPARAM_INFO
	.align		4
.L_114:
        /*00a8*/ 	.byte	0x04, 0x17
        /*00aa*/ 	.short	(.L_116 - .L_115)
.L_115:
        /*00ac*/ 	.word	0x00000000
        /*00b0*/ 	.short	0x0000
        /*00b2*/ 	.short	0x0000
        /*00b4*/ 	.byte	0x00, 0xf0, 0x21, 0x00


	//----- nvinfo : EIATTR_SPARSE_MMA_MASK
	.align		4
.L_116:
        /*00b8*/ 	.byte	0x03, 0x50
        /*00ba*/ 	.short	0x0000


	//----- nvinfo : EIATTR_MAXREG_COUNT
	.align		4
        /*00bc*/ 	.byte	0x03, 0x1b
        /*00be*/ 	.short	0x0060


	//----- nvinfo : EIATTR_NUM_BARRIERS
	.align		4
        /*00c0*/ 	.byte	0x02, 0x4c
        /*00c2*/ 	.byte	0x01
	.zero		1


	//----- nvinfo : EIATTR_ANNOTATIONS
	.align		4
        /*00c4*/ 	.byte	0x04, 0x55
        /*00c6*/ 	.short	(.L_118 - .L_117)


	//   ....[0]....
.L_117:
        /*00c8*/ 	.word	0x00000001
        /*00cc*/ 	.byte	0x10, 0x04, 0x00, 0x00, 0x01, 0x00, 0x00, 0x00, 0x20, 0x04, 0x00, 0x00, 0x01, 0x00, 0x00, 0x00
        /* <DEDUP_REMOVED lines=9> */
        /*016c*/ 	.byte	0xd0, 0x9c, 0x00, 0x00


	//----- nvinfo : EIATTR_MERCURY_ISA_VERSION
	.align		4
.L_118:
        /*0170*/ 	.byte	0x03, 0x5f
        /*0172*/ 	.short	0x0101


	//----- nvinfo : EIATTR_UNUSED_LOAD_BYTE_OFFSET
	.align		4
        /*0174*/ 	.byte	0x04, 0x44
        /*0176*/ 	.short	(.L_120 - .L_119)


	//   ....[0]....
.L_119:
        /*0178*/ 	.word	0x00009dc0
        /*017c*/ 	.word	0x0000fff0


	//----- nvinfo : EIATTR_COOP_GROUP_MASK_REGIDS
	.align		4
.L_120:
        /*0180*/ 	.byte	0x04, 0x29
        /*0182*/ 	.short	(.L_122 - .L_121)


	//   ....[0]....
.L_121:
        /*0184*/ 	.word	0xffffffff


	//   ....[1]....
        /*0188*/ 	.word	0xffffffff


	//   ....[2]....
        /*018c*/ 	.word	0xffffffff


	//   ....[3]....
        /*0190*/ 	.word	0xffffffff


	//   ....[4]....
        /*0194*/ 	.word	0xffffffff


	//   ....[5]....
        /*0198*/ 	.word	0xffffffff


	//   ....[6]....
        /*019c*/ 	.word	0xffffffff


	//   ....[7]....
        /*01a0*/ 	.word	0xffffffff


	//   ....[8]....
        /*01a4*/ 	.word	0xffffffff


	//   ....[9]....
        /*01a8*/ 	.word	0xffffffff


	//   ....[10]....
        /*01ac*/ 	.word	0xffffffff


	//   ....[11]....
        /*01b0*/ 	.word	0xffffffff


	//   ....[12]....
        /*01b4*/ 	.word	0xffffffff


	//   ....[13]....
        /*01b8*/ 	.word	0xffffffff


	//   ....[14]....
        /*01bc*/ 	.word	0xffffffff


	//   ....[15]....
        /*01c0*/ 	.word	0xffffffff


	//   ....[16]....
        /*01c4*/ 	.word	0xffffffff


	//   ....[17]....
        /*01c8*/ 	.word	0xffffffff


	//   ....[18]....
        /*01cc*/ 	.word	0xffffffff


	//   ....[19]....
        /*01d0*/ 	.word	0xffffffff


	//   ....[20]....
        /*01d4*/ 	.word	0xffffffff


	//   ....[21]....
        /*01d8*/ 	.word	0xffffffff


	//   ....[22]....
        /*01dc*/ 	.word	0xffffffff


	//   ....[23]....
        /*01e0*/ 	.word	0xffffffff


	//   ....[24]....
        /*01e4*/ 	.word	0xffffffff


	//   ....[25]....
        /*01e8*/ 	.word	0xffffffff


	//   ....[26]....
        /*01ec*/ 	.word	0xffffffff


	//   ....[27]....
        /*01f0*/ 	.word	0xffffffff


	//   ....[28]....
        /*01f4*/ 	.word	0xffffffff


	//   ....[29]....
        /*01f8*/ 	.word	0xffffffff


	//   ....[30]....
        /*01fc*/ 	.word	0xffffffff


	//   ....[31]....
        /*0200*/ 	.word	0xffffffff


	//   ....[32]....
        /*0204*/ 	.word	0xffffffff


	//   ....[33]....
        /*0208*/ 	.word	0xffffffff


	//   ....[34]....
        /*020c*/ 	.word	0xffffffff


	//   ....[35]....
        /*0210*/ 	.word	0xffffffff


	//   ....[36]....
        /*0214*/ 	.word	0xffffffff


	//   ....[37]....
        /*0218*/ 	.word	0xffffffff


	//   ....[38]....
        /*021c*/ 	.word	0xffffffff


	//   ....[39]....
        /*0220*/ 	.word	0xffffffff


	//   ....[40]....
        /*0224*/ 	.word	0xffffffff


	//   ....[41]....
        /*0228*/ 	.word	0xffffffff


	//   ....[42]....
        /*022c*/ 	.word	0xffffffff


	//   ....[43]....
        /*0230*/ 	.word	0xffffffff


	//   ....[44]....
        /*0234*/ 	.word	0xffffffff


	//   ....[45]....
        /*0238*/ 	.word	0xffffffff


	//   ....[46]....
        /*023c*/ 	.word	0xffffffff


	//   ....[47]....
        /*0240*/ 	.word	0xffffffff


	//   ....[48]....
        /*0244*/ 	.word	0xffffffff


	//   ....[49]....
        /*0248*/ 	.word	0xffffffff


	//   ....[50]....
        /*024c*/ 	.word	0xffffffff


	//   ....[51]....
        /*0250*/ 	.word	0xffffffff


	//   ....[52]....
        /*0254*/ 	.word	0xffffffff


	//   ....[53]....
        /*0258*/ 	.word	0xffffffff


	//   ....[54]....
        /*025c*/ 	.word	0xffffffff


	//   ....[55]....
        /*0260*/ 	.word	0xffffffff


	//   ....[56]....
        /*0264*/ 	.word	0x0500000a


	//   ....[57]....
        /*0268*/ 	.word	0x0500000a


	//   ....[58]....
        /*026c*/ 	.word	0x0500000a


	//   ....[59]....
        /*0270*/ 	.word	0x0500000a


	//   ....[60]....
        /*0274*/ 	.word	0x0500000a


	//   ....[61]....
        /*0278*/ 	.word	0x0500000a


	//   ....[62]....
        /*027c*/ 	.word	0x0500000a


	//   ....[63]....
        /*0280*/ 	.word	0x0500000a


	//   ....[64]....
        /*0284*/ 	.word	0x0500000a


	//   ....[65]....
        /*0288*/ 	.word	0x0500000a


	//   ....[66]....
        /*028c*/ 	.word	0x0500000a


	//   ....[67]....
        /*0290*/ 	.word	0x0500000a


	//   ....[68]....
        /*0294*/ 	.word	0x0500000a


	//   ....[69]....
        /*0298*/ 	.word	0x0500000a


	//   ....[70]....
        /*029c*/ 	.word	0x0500000a


	//   ....[71]....
        /*02a0*/ 	.word	0x0500000a


	//   ....[72]....
        /*02a4*/ 	.word	0x0500000a


	//   ....[73]....
        /*02a8*/ 	.word	0x0500000a


	//   ....[74]....
        /*02ac*/ 	.word	0x0500000a


	//   ....[75]....
        /*02b0*/ 	.word	0x0500000a


	//   ....[76]....
        /*02b4*/ 	.word	0x0500000a


	//   ....[77]....
        /*02b8*/ 	.word	0x0500000a


	//   ....[78]....
        /*02bc*/ 	.word	0x0500000a


	//   ....[79]....
        /*02c0*/ 	.word	0x0500000a


	//   ....[80]....
        /*02c4*/ 	.word	0x0500000a


	//   ....[81]....
        /*02c8*/ 	.word	0x0500000a


	//   ....[82]....
        /*02cc*/ 	.word	0x0500000a


	//   ....[83]....
        /*02d0*/ 	.word	0x0500000a


	//   ....[84]....
        /*02d4*/ 	.word	0x0500000a


	//   ....[85]....
        /*02d8*/ 	.word	0x0500000a


	//   ....[86]....
        /*02dc*/ 	.word	0x0500000a


	//   ....[87]....
        /*02e0*/ 	.word	0x0500000a


	//   ....[88]....
        /*02e4*/ 	.word	0x0500000a


	//   ....[89]....
        /*02e8*/ 	.word	0x0500000a


	//   ....[90]....
        /*02ec*/ 	.word	0x0500000a


	//   ....[91]....
        /*02f0*/ 	.word	0x0500000a


	//----- nvinfo : EIATTR_COOP_GROUP_INSTR_OFFSETS
	.align		4
.L_122:
        /*02f4*/ 	.byte	0x04, 0x28
        /*02f6*/ 	.short	(.L_124 - .L_123)


	//   ....[0]....
.L_123:
        /*02f8*/ 	.word	0x00000690


	//   ....[1]....
        /*02fc*/ 	.word	0x000006b0


	//   ....[2]....
        /*0300*/ 	.word	0x000006d0


	//   ....[3]....
        /*0304*/ 	.word	0x000006f0


	//   ....[4]....
        /*0308*/ 	.word	0x00000720


	//   ....[5]....
        /*030c*/ 	.word	0x00002cf0


	//   ....[6]....
        /*0310*/ 	.word	0x00002d30


	//   ....[7]....
        /*0314*/ 	.word	0x00002d70


	//   ....[8]....
        /*0318*/ 	.word	0x00002d90


	//   ....[9]....
        /*031c*/ 	.word	0x00002db0


	//   ....[10]....
        /*0320*/ 	.word	0x00003310


	//   ....[11]....
        /*0324*/ 	.word	0x00003500


	//   ....[12]....
        /*0328*/ 	.word	0x000035a0


	//   ....[13]....
        /*032c*/ 	.word	0x00003610


	//   ....[14]....
        /*0330*/ 	.word	0x00003670


	//   ....[15]....
        /*0334*/ 	.word	0x000036d0


	//   ....[16]....
        /*0338*/ 	.word	0x00003720


	//   ....[17]....
        /*033c*/ 	.word	0x00003760


	//   ....[18]....
        /*0340*/ 	.word	0x00003770


	//   ....[19]....
        /*0344*/ 	.word	0x00003870


	//   ....[20]....
        /*0348*/ 	.word	0x00003a60


	//   ....[21]....
        /*034c*/ 	.word	0x00003ab0


	//   ....[22]....
        /*0350*/ 	.word	0x00003b30


	//   ....[23]....
        /*0354*/ 	.word	0x00003b80


	//   ....[24]....
        /*0358*/ 	.word	0x00003bd0


	//   ....[25]....
        /*035c*/ 	.word	0x00003c30


	//   ....[26]....
        /*0360*/ 	.word	0x00003c70


	//   ....[27]....
        /*0364*/ 	.word	0x00003c80


	//   ....[28]....
        /*0368*/ 	.word	0x00005f90


	//   ....[29]....
        /*036c*/ 	.word	0x00005fb0


	//   ....[30]....
        /*0370*/ 	.word	0x00005fd0


	//   ....[31]....
        /*0374*/ 	.word	0x00005ff0


	//   ....[32]....
        /*0378*/ 	.word	0x00006010


	//   ....[33]....
        /*037c*/ 	.word	0x00008b70


	//   ....[34]....
        /*0380*/ 	.word	0x00008b90


	//   ....[35]....
        /*0384*/ 	.word	0x00008bb0


	//   ....[36]....
        /*0388*/ 	.word	0x00008bd0


	//   ....[37]....
        /*038c*/ 	.word	0x00008bf0


	//   ....[38]....
        /*0390*/ 	.word	0x000091a0


	//   ....[39]....
        /*0394*/ 	.word	0x000093e0


	//   ....[40]....
        /*0398*/ 	.word	0x00009480


	//   ....[41]....
        /*039c*/ 	.word	0x000094f0


	//   ....[42]....
        /*03a0*/ 	.word	0x00009550


	//   ....[43]....
        /*03a4*/ 	.word	0x000095b0


	//   ....[44]....
        /*03a8*/ 	.word	0x00009600


	//   ....[45]....
        /*03ac*/ 	.word	0x00009640


	//   ....[46]....
        /*03b0*/ 	.word	0x00009650


	//   ....[47]....
        /*03b4*/ 	.word	0x00009750


	//   ....[48]....
        /*03b8*/ 	.word	0x00009940


	//   ....[49]....
        /*03bc*/ 	.word	0x000099a0


	//   ....[50]....
        /*03c0*/ 	.word	0x00009a20


	//   ....[51]....
        /*03c4*/ 	.word	0x00009a70


	//   ....[52]....
        /*03c8*/ 	.word	0x00009ac0


	//   ....[53]....
        /*03cc*/ 	.word	0x00009b20


	//   ....[54]....
        /*03d0*/ 	.word	0x00009b60


	//   ....[55]....
        /*03d4*/ 	.word	0x00009b70


	//   ....[56]....
        /*03d8*/ 	.word	0x0000b7a0


	//   ....[57]....
        /*03dc*/ 	.word	0x0000b820


	//   ....[58]....
        /*03e0*/ 	.word	0x0000b8b0


	//   ....[59]....
        /*03e4*/ 	.word	0x0000b980


	//   ....[60]....
        /*03e8*/ 	.word	0x0000ba00


	//   ....[61]....
        /*03ec*/ 	.word	0x0000baa0


	//   ....[62]....
        /*03f0*/ 	.word	0x0000bb40


	//   ....[63]....
        /*03f4*/ 	.word	0x0000bbc0


	//   ....[64]....
        /*03f8*/ 	.word	0x0000bbf0


	//   ....[65]....
        /*03fc*/ 	.word	0x0000bcb0


	//   ....[66]....
        /*0400*/ 	.word	0x0000bd30


	//   ....[67]....
        /*0404*/ 	.word	0x0000bdb0


	//   ....[68]....
        /*0408*/ 	.word	0x0000be70


	//   ....[69]....
        /*040c*/ 	.word	0x0000bf00


	//   ....[70]....
        /*0410*/ 	.word	0x0000bf80


	//   ....[71]....
        /*0414*/ 	.word	0x0000c000


	//   ....[72]....
        /*0418*/ 	.word	0x0000c070


	//   ....[73]....
        /*041c*/ 	.word	0x0000c0d0


	//   ....[74]....
        /*0420*/ 	.word	0x0000c140


	//   ....[75]....
        /*0424*/ 	.word	0x0000c1c0


	//   ....[76]....
        /*0428*/ 	.word	0x0000c250


	//   ....[77]....
        /*042c*/ 	.word	0x0000c320


	//   ....[78]....
        /*0430*/ 	.word	0x0000c3a0


	//   ....[79]....
        /*0434*/ 	.word	0x0000c440


	//   ....[80]....
        /*0438*/ 	.word	0x0000c4e0


	//   ....[81]....
        /*043c*/ 	.word	0x0000c560


	//   ....[82]....
        /*0440*/ 	.word	0x0000c590


	//   ....[83]....
        /*0444*/ 	.word	0x0000c650


	//   ....[84]....
        /*0448*/ 	.word	0x0000c6d0


	//   ....[85]....
        /*044c*/ 	.word	0x0000c750


	//   ....[86]....
        /*0450*/ 	.word	0x0000c820


	//   ....[87]....
        /*0454*/ 	.word	0x0000c8b0


	//   ....[88]....
        /*0458*/ 	.word	0x0000c930


	//   ....[89]....
        /*045c*/ 	.word	0x0000c9b0


	//   ....[90]....
        /*0460*/ 	.word	0x0000ca20


	//   ....[91]....
        /*0464*/ 	.word	0x0000ca80


	//----- nvinfo : EIATTR_VRC_CTA_INIT_COUNT
	.align		4
.L_124:
        /*0468*/ 	.byte	0x02, 0x4a
	.zero		1
	.zero		1


	//----- nvinfo : EIATTR_EXIT_INSTR_OFFSETS
	.align		4
        /*046c*/ 	.byte	0x04, 0x1c
        /*046e*/ 	.short	(.L_126 - .L_125)


	//   ....[0]....
.L_125:
        /*0470*/ 	.word	0x00002680


	//   ....[1]....
        /*0474*/ 	.word	0x00002700


	//   ....[2]....
        /*0478*/ 	.word	0x000055a0


	//   ....[3]....
        /*047c*/ 	.word	0x000055c0


	//   ....[4]....
        /*0480*/ 	.word	0x0000b600


	//   ....[5]....
        /*0484*/ 	.word	0x0000b6c0


	//   ....[6]....
        /*0488*/ 	.word	0x0000b750


	//----- nvinfo : EIATTR_MAX_THREADS
	.align		4
.L_126:
        /*048c*/ 	.byte	0x04, 0x05
        /*048e*/ 	.short	(.L_128 - .L_127)
.L_127:
        /*0490*/ 	.word	0x00000280
        /*0494*/ 	.word	0x00000001
        /*0498*/ 	.word	0x00000001


	//----- nvinfo : EIATTR_CRS_STACK_SIZE
	.align		4
.L_128:
        /*049c*/ 	.byte	0x04, 0x1e
        /*049e*/ 	.short	(.L_130 - .L_129)
.L_129:
        /*04a0*/ 	.word	0x00000000


	//----- nvinfo : EIATTR_CBANK_PARAM_SIZE
	.align		4
.L_130:
        /*04a4*/ 	.byte	0x03, 0x19
        /*04a6*/ 	.short	0x0070


	//----- nvinfo : EIATTR_PARAM_CBANK
	.align		4
        /*04a8*/ 	.byte	0x04, 0x0a
        /*04aa*/ 	.short	(.L_132 - .L_131)
	.align		4
.L_131:
        /*04ac*/ 	.word	index@(.nv.constant0._ZN3cub18CUB_300001_SM_10006detail6select23DeviceSelectSweepKernelINS2_10policy_hubIiilLb1ELNS0_10SelectImplE2EE10Policy1000EN6thrust24THRUST_300001_SM_1000_NS6detail15normal_iteratorINS9_10device_ptrIiEEEESE_NS2_27partition_distinct_output_tISE_SE_EEPlNS0_13ScanTileStateIiLb1EEE7is_evenIiENS0_8NullTypeEiNS2_19streaming_context_tIlLb1EEELS5_2EEEvT0_T1_T2_T3_T4_T5_T6_T7_iT8_NS1_7vsmem_tE)
        /*04b0*/ 	.short	0x0380
        /*04b2*/ 	.short	0x0070


	//----- nvinfo : EIATTR_SW_WAR
	.align		4
.L_132:
        /*04b4*/ 	.byte	0x04, 0x36
        /*04b6*/ 	.short	(.L_134 - .L_133)
.L_133:
        /*04b8*/ 	.word	0x00000008
.L_134:


//--------------------- .nv.info._ZN3cub18CUB_300001_SM_10006detail6select23DeviceSelectSweepKernelINS2_10policy_hubIiiiLb1ELNS0_10SelectImplE2EE10Policy1000EN6thrust24THRUST_300001_SM_1000_NS6detail15normal_iteratorINS9_10device_ptrIiEEEESE_NS2_27partition_distinct_output_tISE_SE_EEPiNS0_13ScanTileStateIiLb1EEE7is_evenIiENS0_8NullTypeEiNS2_19streaming_context_tIiLb0EEELS5_2EEEvT0_T1_T2_T3_T4_T5_T6_T7_iT8_NS1_7vsmem_tE --------------------------
	.section	.nv.info._ZN3cub18CUB_300001_SM_10006detail6select23DeviceSelectSweepKernelINS2_10policy_hubIiiiLb1ELNS0_10SelectImplE2EE10Policy1000EN6thrust24THRUST_300001_SM_1000_NS6detail15normal_iteratorINS9_10device_ptrIiEEEESE_NS2_27partition_distinct_output_tISE_SE_EEPiNS0_13ScanTileStateIiLb1EEE7is_evenIiENS0_8NullTypeEiNS2_19streaming_context_tIiLb0EEELS5_2EEEvT0_T1_T2_T3_T4_T5_T6_T7_iT8_NS1_7vsmem_tE,"",@"SHT_CUDA_INFO"
	.sectionflags	@""
	.align	4


	//----- nvinfo : EIATTR_CUDA_API_VERSION
	.align		4
        /*0000*/ 	.byte	0x04, 0x37
        /*0002*/ 	.short	(.L_136 - .L_135)
.L_135:
        /*0004*/ 	.word	0x00000082


	//----- nvinfo : EIATTR_KPARAM_INFO
	.align		4
.L_136:
        /*0008*/ 	.byte	0x04, 0x17
        /*000a*/ 	.short	(.L_138 - .L_137)
.L_137:
        /*000c*/ 	.word	0x00000000
        /*0010*/ 	.short	0x000a
        /*0012*/ 	.short	0x0040
        /*0014*/ 	.byte	0x00, 0xf0, 0x21, 0x00


	//----- nvinfo : EIATTR_KPARAM_INFO
	.align		4
.L_138:
        /*0018*/ 	.byte	0x04, 0x17
        /*001a*/ 	.short	(.L_140 - .L_139)
.L_139:
        /*001c*/ 	.word	0x00000000
        /*0020*/ 	.short	0x0009
        /*0022*/ 	.short	0x003c
        /*0024*/ 	.byte	0x00, 0xf0, 0x05, 0x00


	//----- nvinfo : EIATTR_KPARAM_INFO
	.align		4
.L_140:
        /*0028*/ 	.byte	0x04, 0x17
        /*002a*/ 	.short	(.L_142 - .L_141)
.L_141:
        /*002c*/ 	.word	0x00000000
        /*0030*/ 	.short	0x0008
        /*0032*/ 	.short	0x0038
        /*0034*/ 	.byte	0x00, 0xf0, 0x11, 0x00


	//----- nvinfo : EIATTR_KPARAM_INFO
	.align		4
.L_142:
        /*0038*/ 	.byte	0x04, 0x17
        /*003a*/ 	.short	(.L_144 - .L_143)
.L_143:
        /*003c*/ 	.word	0x00000000
        /*0040*/ 	.short	0x0007
        /*0042*/ 	.short	0x0034
        /*0044*/ 	.byte	0x00, 0xf0, 0x11, 0x00


	//----- nvinfo : EIATTR_KPARAM_INFO
	.align		4
.L_144:
        /*0048*/ 	.byte	0x04, 0x17
        /*004a*/ 	.short	(.L_146 - .L_145)
.L_145:
        /*004c*/ 	.word	0x00000000
        /*0050*/ 	.short	0x0006
        /*0052*/ 	.short	0x0031
        /*0054*/ 	.byte	0x00, 0xf0, 0x05, 0x00


	//----- nvinfo : EIATTR_KPARAM_INFO
	.align		4
.L_146:
        /*0058*/ 	.byte	0x04, 0x17
        /*005a*/ 	.short	(.L_148 - .L_147)
.L_147:
        /*005c*/ 	.word	0x00000000
        /*0060*/ 	.short	0x0005
        /*0062*/ 	.short	0x0030
        /*0064*/ 	.byte	0x00, 0xf0, 0x05, 0x00


	//----- nvinfo : EIATTR_KPARAM_INFO
	.align		4
.L_148:
        /*0068*/ 	.byte	0x04, 0x17
        /*006a*/ 	.short	(.L_150 - .L_149)
.L_149:
        /*006c*/ 	.word	0x00000000
        /*0070*/ 	.short	0x0004
        /*0072*/ 	.short	0x0028
        /*0074*/ 	.byte	0x00, 0xf0, 0x21, 0x00


	//----- nvinfo : EIATTR_KPARAM_INFO
	.align		4
.L_150:
        /*0078*/ 	.byte	0x04, 0x17
        /*007a*/ 	.short	(.L_152 - .L_151)
.L_151:
        /*007c*/ 	.word	0x00000000
        /*0080*/ 	.short	0x0003
        /*0082*/ 	.short	0x0020
        /*0084*/ 	.byte	0x00, 0xf5, 0x21, 0x00


	//----- nvinfo : EIATTR_KPARAM_INFO
	.align		4
.L_152:
        /*0088*/ 	.byte	0x04, 0x17
        /*008a*/ 	.short	(.L_154 - .L_153)
.L_153:
        /*008c*/ 	.word	0x00000000
        /*0090*/ 	.short	0x0002
        /*0092*/ 	.short	0x0010
        /*0094*/ 	.byte	0x00, 0xf0, 0x41, 0x00


	//----- nvinfo : EIATTR_KPARAM_INFO
	.align		4
.L_154:
        /*0098*/ 	.byte	0x04, 0x17
        /*009a*/ 	.short	(.L_156 - .L_155)
.L_155:
        /*009c*/ 	.word	0x00000000
        /*00a0*/ 	.short	0x0001
        /*00a2*/ 	.short	0x0008
        /*00a4*/ 	.byte	0x00, 0xf0, 0x21, 0x00


	//----- nvinfo : EIATTR_KPARAM_INFO
	.align		4
.L_156:
        /*00a8*/ 	.byte	0x04, 0x17
        /*00aa*/ 	.short	(.L_158 - .L_157)
.L_157:
        /*00ac*/ 	.word	0x00000000
        /*00b0*/ 	.short	0x0000
        /*00b2*/ 	.short	0x0000
        /*00b4*/ 	.byte	0x00, 0xf0, 0x21, 0x00


	//----- nvinfo : EIATTR_SPARSE_MMA_MASK
	.align		4
.L_158:
        /*00b8*/ 	.byte	0x03, 0x50
        /*00ba*/ 	.short	0x0000


	//----- nvinfo : EIATTR_MAXREG_COUNT
	.align		4
        /*00bc*/ 	.byte	0x03, 0x1b
        /*00be*/ 	.short	0x00ff


	//----- nvinfo : EIATTR_NUM_BARRIERS
	.align		4
        /*00c0*/ 	.byte	0x02, 0x4c
        /*00c2*/ 	.byte	0x01
	.zero		1


	//----- nvinfo : EIATTR_MERCURY_ISA_VERSION
	.align		4
        /*00c4*/ 	.byte	0x03, 0x5f
        /*00c6*/ 	.short	0x0101


	//----- nvinfo : EIATTR_UNUSED_LOAD_BYTE_OFFSET
	.align		4
        /*00c8*/ 	.byte	0x04, 0x44
        /*00ca*/ 	.short	(.L_160 - .L_159)


	//   ....[0]....
.L_159:
        /*00cc*/ 	.word	0x00009f50
        /*00d0*/ 	.word	0x0000fff0


	//----- nvinfo : EIATTR_COOP_GROUP_MASK_REGIDS
	.align		4
.L_160:
        /*00d4*/ 	.byte	0x04, 0x29
        /*00d6*/ 	.short	(.L_162 - .L_161)


	//   ....[0]....
.L_161:
        /*00d8*/ 	.word	0xffffffff


	//   ....[1]....
        /*00dc*/ 	.word	0xffffffff


	//   ....[2]....
        /*00e0*/ 	.word	0xffffffff


	//   ....[3]....
        /*00e4*/ 	.word	0xffffffff


	//   ....[4]....
        /*00e8*/ 	.word	0xffffffff


	//   ....[5]....
        /*00ec*/ 	.word	0xffffffff


	//   ....[6]....
        /*00f0*/ 	.word	0xffffffff


	//   ....[7]....
        /*00f4*/ 	.word	0xffffffff


	//   ....[8]....
        /*00f8*/ 	.word	0xffffffff


	//   ....[9]....
        /*00fc*/ 	.word	0xffffffff


	//   ....[10]....
        /*0100*/ 	.word	0xffffffff


	//   ....[11]....
        /*0104*/ 	.word	0xffffffff


	//   ....[12]....
        /*0108*/ 	.word	0xffffffff


	//   ....[13]....
        /*010c*/ 	.word	0xffffffff


	//   ....[14]....
        /*0110*/ 	.word	0xffffffff


	//   ....[15]....
        /*0114*/ 	.word	0xffffffff


	//   ....[16]....
        /*0118*/ 	.word	0xffffffff


	//   ....[17]....
        /*011c*/ 	.word	0xffffffff


	//   ....[18]....
        /*0120*/ 	.word	0xffffffff


	//   ....[19]....
        /*0124*/ 	.word	0xffffffff


	//   ....[20]....
        /*0128*/ 	.word	0xffffffff


	//   ....[21]....
        /*012c*/ 	.word	0xffffffff


	//   ....[22]....
        /*0130*/ 	.word	0xffffffff


	//   ....[23]....
        /*0134*/ 	.word	0xffffffff


	//   ....[24]....
        /*0138*/ 	.word	0xffffffff


	//   ....[25]....
        /*013c*/ 	.word	0xffffffff


	//   ....[26]....
        /*0140*/ 	.word	0xffffffff


	//   ....[27]....
        /*0144*/ 	.word	0xffffffff


	//   ....[28]....
        /*0148*/ 	.word	0xffffffff


	//   ....[29]....
        /*014c*/ 	.word	0xffffffff


	//   ....[30]....
        /*0150*/ 	.word	0xffffffff


	//   ....[31]....
        /*0154*/ 	.word	0xffffffff


	//   ....[32]....
        /*0158*/ 	.word	0xffffffff


	//   ....[33]....
        /*015c*/ 	.word	0xffffffff


	//   ....[34]....
        /*0160*/ 	.word	0xffffffff


	//   ....[35]....
        /*0164*/ 	.word	0xffffffff


	//   ....[36]....
        /*0168*/ 	.word	0xffffffff


	//   ....[37]....
        /*016c*/ 	.word	0xffffffff


	//   ....[38]....
        /*0170*/ 	.word	0xffffffff


	//   ....[39]....
        /*0174*/ 	.word	0xffffffff


	//   ....[40]....
        /*0178*/ 	.word	0xffffffff


	//   ....[41]....
        /*017c*/ 	.word	0xffffffff


	//   ....[42]....
        /*0180*/ 	.word	0xffffffff


	//   ....[43]....
        /*0184*/ 	.word	0xffffffff


	//   ....[44]....
        /*0188*/ 	.word	0xffffffff


	//   ....[45]....
        /*018c*/ 	.word	0xffffffff


	//   ....[46]....
        /*0190*/ 	.word	0xffffffff


	//   ....[47]....
        /*0194*/ 	.word	0xffffffff


	//   ....[48]....
        /*0198*/ 	.word	0xffffffff


	//   ....[49]....
        /*019c*/ 	.word	0xffffffff


	//   ....[50]....
        /*01a0*/ 	.word	0xffffffff


	//   ....[51]....
        /*01a4*/ 	.word	0xffffffff


	//   ....[52]....
        /*01a8*/ 	.word	0xffffffff


	//   ....[53]....
        /*01ac*/ 	.word	0xffffffff


	//   ....[54]....
        /*01b0*/ 	.word	0xffffffff


	//   ....[55]....
        /*01b4*/ 	.word	0xffffffff


	//   ....[56]....
        /*01b8*/ 	.word	0x05000016


	//   ....[57]....
        /*01bc*/ 	.word	0x05000016


	//   ....[58]....
        /*01c0*/ 	.word	0x05000016


	//   ....[59]....
        /*01c4*/ 	.word	0x05000016


	//   ....[60]....
        /*01c8*/ 	.word	0x05000016


	//   ....[61]....
        /*01cc*/ 	.word	0x05000016


	//   ....[62]....
        /*01d0*/ 	.word	0x05000016


	//   ....[63]....
        /*01d4*/ 	.word	0x05000016


	//   ....[64]....
        /*01d8*/ 	.word	0x05000016


	//   ....[65]....
        /*01dc*/ 	.word	0x05000016


	//   ....[66]....
        /*01e0*/ 	.word	0x05000016


	//   ....[67]....
        /*01e4*/ 	.word	0x05000016


	//   ....[68]....
        /*01e8*/ 	.word	0x05000016


	//   ....[69]....
        /*01ec*/ 	.word	0x05000016


	//   ....[70]....
        /*01f0*/ 	.word	0x05000016


	//   ....[71]....
        /*01f4*/ 	.word	0x05000016


	//   ....[72]....
        /*01f8*/ 	.word	0x05000016


	//   ....[73]....
        /*01fc*/ 	.word	0x05000016


	//   ....[74]....
        /*0200*/ 	.word	0x05000016


	//   ....[75]....
        /*0204*/ 	.word	0x05000016


	//   ....[76]....
        /*0208*/ 	.word	0x05000016


	//   ....[77]....
        /*020c*/ 	.word	0x05000016


	//   ....[78]....
        /*0210*/ 	.word	0x05000016


	//   ....[79]....
        /*0214*/ 	.word	0x05000016


	//   ....[80]....
        /*0218*/ 	.word	0x05000016


	//   ....[81]....
        /*021c*/ 	.word	0x05000016


	//   ....[82]....
        /*0220*/ 	.word	0x05000016


	//   ....[83]....
        /*0224*/ 	.word	0x05000016


	//   ....[84]....
        /*0228*/ 	.word	0x05000016


	//   ....[85]....
        /*022c*/ 	.word	0x05000016


	//   ....[86]....
        /*0230*/ 	.word	0x05000016


	//   ....[87]....
        /*0234*/ 	.word	0x05000016


	//   ....[88]....
        /*0238*/ 	.word	0x05000016


	//   ....[89]....
        /*023c*/ 	.word	0x05000016


	//   ....[90]....
        /*0240*/ 	.word	0x05000016


	//   ....[91]....
        /*0244*/ 	.word	0x05000016


	//----- nvinfo : EIATTR_COOP_GROUP_INSTR_OFFSETS
	.align		4
.L_162:
        /*0248*/ 	.byte	0x04, 0x28
        /*024a*/ 	.short	(.L_164 - .L_163)


	//   ....[0]....
.L_163:
        /*024c*/ 	.word	0x00000780


	//   ....[1]....
        /*0250*/ 	.word	0x000007b0


	//   ....[2]....
        /*0254*/ 	.word	0x000007d0


	//   ....[3]....
        /*0258*/ 	.word	0x000007f0


	//   ....[4]....
        /*025c*/ 	.word	0x00000810


	//   ....[5]....
        /*0260*/ 	.word	0x00003500


	//   ....[6]....
        /*0264*/ 	.word	0x00003520


	//   ....[7]....
        /*0268*/ 	.word	0x00003550


	//   ....[8]....
        /*026c*/ 	.word	0x00003580


	//   ....[9]....
        /*0270*/ 	.word	0x000035a0


	//   ....[10]....
        /*0274*/ 	.word	0x000038e0


	//   ....[11]....
        /*0278*/ 	.word	0x000039a0


	//   ....[12]....
        /*027c*/ 	.word	0x00003a00


	//   ....[13]....
        /*0280*/ 	.word	0x00003a80


	//   ....[14]....
        /*0284*/ 	.word	0x00003ad0


	//   ....[15]....
        /*0288*/ 	.word	0x00003b20


	//   ....[16]....
        /*028c*/ 	.word	0x00003b70


	//   ....[17]....
        /*0290*/ 	.word	0x00003bc0


	//   ....[18]....
        /*0294*/ 	.word	0x00003bd0


	//   ....[19]....
        /*0298*/ 	.word	0x00003cb0


	//   ....[20]....
        /*029c*/ 	.word	0x00003d80


	//   ....[21]....
        /*02a0*/ 	.word	0x00003dd0


	//   ....[22]....
        /*02a4*/ 	.word	0x00003e30


	//   ....[23]....
        /*02a8*/ 	.word	0x00003e90


	//   ....[24]....
        /*02ac*/ 	.word	0x00003ed0


	//   ....[25]....
        /*02b0*/ 	.word	0x00003f10


	//   ....[26]....
        /*02b4*/ 	.word	0x00003f50


	//   ....[27]....
        /*02b8*/ 	.word	0x00003f60


	//   ....[28]....
        /*02bc*/ 	.word	0x00005f10


	//   ....[29]....
        /*02c0*/ 	.word	0x00005f30


	//   ....[30]....
        /*02c4*/ 	.word	0x00005f50


	//   ....[31]....
        /*02c8*/ 	.word	0x00005f70


	//   ....[32]....
        /*02cc*/ 	.word	0x00005f90


	//   ....[33]....
        /*02d0*/ 	.word	0x000092f0


	//   ....[34]....
        /*02d4*/ 	.word	0x00009310


	//   ....[35]....
        /*02d8*/ 	.word	0x00009330


	//   ....[36]....
        /*02dc*/ 	.word	0x00009350


	//   ....[37]....
        /*02e0*/ 	.word	0x00009370


	//   ....[38]....
        /*02e4*/ 	.word	0x000096e0


	//   ....[39]....
        /*02e8*/ 	.word	0x000097a0


	//   ....[40]....
        /*02ec*/ 	.word	0x00009800


	//   ....[41]....
        /*02f0*/ 	.word	0x00009880


	//   ....[42]....
        /*02f4*/ 	.word	0x000098d0


	//   ....[43]....
        /*02f8*/ 	.word	0x00009920


	//   ....[44]....
        /*02fc*/ 	.word	0x00009970


	//   ....[45]....
        /*0300*/ 	.word	0x000099c0


	//   ....[46]....
        /*0304*/ 	.word	0x000099d0


	//   ....[47]....
        /*0308*/ 	.word	0x00009ab0


	//   ....[48]....
        /*030c*/ 	.word	0x00009b80


	//   ....[49]....
        /*0310*/ 	.word	0x00009bd0


	//   ....[50]....
        /*0314*/ 	.word	0x00009c30


	//   ....[51]....
        /*0318*/ 	.word	0x00009c90


	//   ....[52]....
        /*031c*/ 	.word	0x00009cd0


	//   ....[53]....
        /*0320*/ 	.word	0x00009d10


	//   ....[54]....
        /*0324*/ 	.word	0x00009d50


	//   ....[55]....
        /*0328*/ 	.word	0x00009d60


	//   ....[56]....
        /*032c*/ 	.word	0x0000b5e0


	//   ....[57]....
        /*0330*/ 	.word	0x0000b660


	//   ....[58]....
        /*0334*/ 	.word	0x0000b700


	//   ....[59]....
        /*0338*/ 	.word	0x0000b7d0


	//   ....[60]....
        /*033c*/ 	.word	0x0000b850


	//   ....[61]....
        /*0340*/ 	.word	0x0000b8e0


	//   ....[62]....
        /*0344*/ 	.word	0x0000b960


	//   ....[63]....
        /*0348*/ 	.word	0x0000b9f0


	//   ....[64]....
        /*034c*/ 	.word	0x0000ba20


	//   ....[65]....
        /*0350*/ 	.word	0x0000bae0


	//   ....[66]....
        /*0354*/ 	.word	0x0000bb60


	//   ....[67]....
        /*0358*/ 	.word	0x0000bbe0


	//   ....[68]....
        /*035c*/ 	.word	0x0000bc90


	//   ....[69]....
        /*0360*/ 	.word	0x0000bd20


	//   ....[70]....
        /*0364*/ 	.word	0x0000bda0


	//   ....[71]....
        /*0368*/ 	.word	0x0000be20


	//   ....[72]....
        /*036c*/ 	.word	0x0000bea0


	//   ....[73]....
        /*0370*/ 	.word	0x0000bf00


	//   ....[74]....
        /*0374*/ 	.word	0x0000bf70


	//   ....[75]....
        /*0378*/ 	.word	0x0000bff0


	//   ....[76]....
        /*037c*/ 	.word	0x0000c090


	//   ....[77]....
        /*0380*/ 	.word	0x0000c150


	//   ....[78]....
        /*0384*/ 	.word	0x0000c1e0


	//   ....[79]....
        /*0388*/ 	.word	0x0000c270


	//   ....[80]....
        /*038c*/ 	.word	0x0000c2f0


	//   ....[81]....
        /*0390*/ 	.word	0x0000c370


	//   ....[82]....
        /*0394*/ 	.word	0x0000c3a0


	//   ....[83]....
        /*0398*/ 	.word	0x0000c470


	//   ....[84]....
        /*039c*/ 	.word	0x0000c4f0


	//   ....[85]....
        /*03a0*/ 	.word	0x0000c570


	//   ....[86]....
        /*03a4*/ 	.word	0x0000c620


	//   ....[87]....
        /*03a8*/ 	.word	0x0000c6b0


	//   ....[88]....
        /*03ac*/ 	.word	0x0000c730


	//   ....[89]....
        /*03b0*/ 	.word	0x0000c7b0


	//   ....[90]....
        /*03b4*/ 	.word	0x0000c830


	//   ....[91]....
        /*03b8*/ 	.word	0x0000c890


	//----- nvinfo : EIATTR_VRC_CTA_INIT_COUNT
	.align		4
.L_164:
        /*03bc*/ 	.byte	0x02, 0x4a
	.zero		1
	.zero		1


	//----- nvinfo : EIATTR_EXIT_INSTR_OFFSETS
	.align		4
        /*03c0*/ 	.byte	0x04, 0x1c
        /*03c2*/ 	.short	(.L_166 - .L_165)


	//   ....[0]....
.L_165:
        /*03c4*/ 	.word	0x00002d80


	//   ....[1]....
        /*03c8*/ 	.word	0x00002e00


	//   ....[2]....
        /*03cc*/ 	.word	0x00005460


	//   ....[3]....
        /*03d0*/ 	.word	0x00005480


	//   ....[4]....
        /*03d4*/ 	.word	0x0000b560


	//   ....[5]....
        /*03d8*/ 	.word	0x0000b590


	//----- nvinfo : EIATTR_MAX_THREADS
	.align		4
.L_166:
        /*03dc*/ 	.byte	0x04, 0x05
        /*03de*/ 	.short	(.L_168 - .L_167)
.L_167:
        /*03e0*/ 	.word	0x00000100
        /*03e4*/ 	.word	0x00000001
        /*03e8*/ 	.word	0x00000001


	//----- nvinfo : EIATTR_CRS_STACK_SIZE
	.align		4
.L_168:
        /*03ec*/ 	.byte	0x04, 0x1e
        /*03ee*/ 	.short	(.L_170 - .L_169)
.L_169:
        /*03f0*/ 	.word	0x00000000


	//----- nvinfo : EIATTR_CBANK_PARAM_SIZE
	.align		4
.L_170:
        /*03f4*/ 	.byte	0x03, 0x19
        /*03f6*/ 	.short	0x0048


	//----- nvinfo : EIATTR_PARAM_CBANK
	.align		4
        /*03f8*/ 	.byte	0x04, 0x0a
        /*03fa*/ 	.short	(.L_172 - .L_171)
	.align		4
.L_171:
        /*03fc*/ 	.word	index@(.nv.constant0._ZN3cub18CUB_300001_SM_10006detail6select23DeviceSelectSweepKernelINS2_10policy_hubIiiiLb1ELNS0_10SelectImplE2EE10Policy1000EN6thrust24THRUST_300001_SM_1000_NS6detail15normal_iteratorINS9_10device_ptrIiEEEESE_NS2_27partition_distinct_output_tISE_SE_EEPiNS0_13ScanTileStateIiLb1EEE7is_evenIiENS0_8NullTypeEiNS2_19streaming_context_tIiLb0EEELS5_2EEEvT0_T1_T2_T3_T4_T5_T6_T7_iT8_NS1_7vsmem_tE)
        /*0400*/ 	.short	0x0380
        /*0402*/ 	.short	0x0048


	//----- nvinfo : EIATTR_SW_WAR
	.align		4
.L_172:
        /*0404*/ 	.byte	0x04, 0x36
        /*0406*/ 	.short	(.L_174 - .L_173)
.L_173:
        /*0408*/ 	.word	0x00000008
.L_174:


//--------------------- .nv.info._ZN3cub18CUB_300001_SM_10006detail6select23DeviceSelectSweepKernelINS2_10policy_hubIiNS0_8NullTypeElLb1ELNS0_10SelectImplE2EE10Policy1000EN6thrust24THRUST_300001_SM_1000_NS6detail15normal_iteratorINSA_10device_ptrIiEEEEPS5_NS2_27partition_distinct_output_tISF_SF_EEPlNS0_13ScanTileStateIiLb1EEE7is_evenIiES5_iNS2_19streaming_context_tIlLb1EEELS6_2EEEvT0_T1_T2_T3_T4_T5_T6_T7_iT8_NS1_7vsmem_tE --------------------------
	.section	.nv.info._ZN3cub18CUB_300001_SM_10006detail6select23DeviceSelectSweepKernelINS2_10policy_hubIiNS0_8NullTypeElLb1ELNS0_10SelectImplE2EE10Policy1000EN6thrust24THRUST_300001_SM_1000_NS6detail15normal_iteratorINSA_10device_ptrIiEEEEPS5_NS2_27partition_distinct_output_tISF_SF_EEPlNS0_13ScanTileStateIiLb1EEE7is_evenIiES5_iNS2_19streaming_context_tIlLb1EEELS6_2EEEvT0_T1_T2_T3_T4_T5_T6_T7_iT8_NS1_7vsmem_tE,"",@"SHT_CUDA_INFO"
	.sectionflags	@""
	.align	4


	//----- nvinfo : EIATTR_CUDA_API_VERSION
	.align		4
        /*0000*/ 	.byte	0x04, 0x37
        /*0002*/ 	.short	(.L_176 - .L_175)
.L_175:
        /*0004*/ 	.word	0x00000082


	//----- nvinfo : EIATTR_KPARAM_INFO
	.align		4
.L_176:
        /*0008*/ 	.byte	0x04, 0x17
        /*000a*/ 	.short	(.L_178 - .L_177)
.L_177:
        /*000c*/ 	.word	0x00000000
        /*0010*/ 	.short	0x000a
        /*0012*/ 	.short	0x0068
        /*0014*/ 	.byte	0x00, 0xf0, 0x21, 0x00


	//----- nvinfo : EIATTR_KPARAM_INFO
	.align		4
.L_178:
        /*0018*/ 	.byte	0x04, 0x17
        /*001a*/ 	.short	(.L_180 - .L_179)
.L_179:
        /*001c*/ 	.word	0x00000000
        /*0020*/ 	.short	0x0009
        /*0022*/ 	.short	0x0040
        /*0024*/ 	.byte	0x00, 0xf0, 0xa1, 0x00


	//----- nvinfo : EIATTR_KPARAM_INFO
	.align		4
.L_180:
        /*0028*/ 	.byte	0x04, 0x17
        /*002a*/ 	.short	(.L_182 - .L_181)
.L_181:
        /*002c*/ 	.word	0x00000000
        /*0030*/ 	.short	0x0008
        /*0032*/ 	.short	0x0038
        /*0034*/ 	.byte	0x00, 0xf0, 0x11, 0x00


	//----- nvinfo : EIATTR_KPARAM_INFO
	.align		4
.L_182:
        /*0038*/ 	.byte	0x04, 0x17
        /*003a*/ 	.short	(.L_184 - .L_183)
.L_183:
        /*003c*/ 	.word	0x00000000
        /*0040*/ 	.short	0x0007
        /*0042*/ 	.short	0x0034
        /*0044*/ 	.byte	0x00, 0xf0, 0x11, 0x00


	//----- nvinfo : EIATTR_KPARAM_INFO
	.align		4
.L_184:
        /*0048*/ 	.byte	0x04, 0x17
        /*004a*/ 	.short	(.L_186 - .L_185)
.L_185:
        /*004c*/ 	.word	0x00000000
        /*0050*/ 	.short	0x0006
        /*0052*/ 	.short	0x0031
        /*0054*/ 	.byte	0x00, 0xf0, 0x05, 0x00


	//----- nvinfo : EIATTR_KPARAM_INFO
	.align		4
.L_186:
        /*0058*/ 	.byte	0x04, 0x17
        /*005a*/ 	.short	(.L_188 - .L_187)
.L_187:
        /*005c*/ 	.word	0x00000000
        /*0060*/ 	.short	0x0005
        /*0062*/ 	.short	0x0030
        /*0064*/ 	.byte	0x00, 0xf0, 0x05, 0x00


	//----- nvinfo : EIATTR_KPARAM_INFO
	.align		4
.L_188:
        /*0068*/ 	.byte	0x04, 0x17
        /*006a*/ 	.short	(.L_190 - .L_189)
.L_189:
        /*006c*/ 	.word	0x00000000
        /*0070*/ 	.short	0x0004
        /*0072*/ 	.short	0x0028
        /*0074*/ 	.byte	0x00, 0xf0, 0x21, 0x00


	//----- nvinfo : EIATTR_KPARAM_INFO
	.align		4
.L_190:
        /*0078*/ 	.byte	0x04, 0x17
        /*007a*/ 	.short	(.L_192 - .L_191)
.L_191:
        /*007c*/ 	.word	0x00000000
        /*0080*/ 	.short	0x0003
        /*0082*/ 	.short	0x0020
        /*0084*/ 	.byte	0x00, 0xf5, 0x21, 0x00


	//----- nvinfo : EIATTR_KPARAM_INFO
	.align		4
.L_192:
        /*0088*/ 	.byte	0x04, 0x17
        /*008a*/ 	.short	(.L_194 - .L_193)
.L_193:
        /*008c*/ 	.word	0x00000000
        /*0090*/ 	.short	0x0002
        /*0092*/ 	.short	0x0010
        /*0094*/ 	.byte	0x00, 0xf0, 0x41, 0x00


	//----- nvinfo : EIATTR_KPARAM_INFO
	.align		4
.L_194:
        /*0098*/ 	.byte	0x04, 0x17
        /*009a*/ 	.short	(.L_196 - .L_195)
.L_195:
        /*009c*/ 	.word	0x00000000
        /*00a0*/ 	.short	0x0001
        /*00a2*/ 	.short	0x0008
        /*00a4*/ 	.byte	0x00, 0xf5, 0x21, 0x00


	//----- nvinfo : EIATTR_KPARAM_INFO
	.align		4
.L_196:
        /*00a8*/ 	.byte	0x04, 0x17
        /*00aa*/ 	.short	(.L_198 - .L_197)
.L_197:
        /*00ac*/ 	.word	0x00000000
        /*00b0*/ 	.short	0x0000
        /*00b2*/ 	.short	0x0000
        /*00b4*/ 	.byte	0x00, 0xf0, 0x21, 0x00


	//----- nvinfo : EIATTR_SPARSE_MMA_MASK
	.align		4
.L_198:
        /*00b8*/ 	.byte	0x03, 0x50
        /*00ba*/ 	.short	0x0000


	//----- nvinfo : EIATTR_MAXREG_COUNT
	.align		4
        /*00bc*/ 	.byte	0x03, 0x1b
        /*00be*/ 	.short	0x0060


	//----- nvinfo : EIATTR_NUM_BARRIERS
	.align		4
        /*00c0*/ 	.byte	0x02, 0x4c
        /*00c2*/ 	.byte	0x01
	.zero		1


	//----- nvinfo : EIATTR_MERCURY_ISA_VERSION
	.align		4
        /*00c4*/ 	.byte	0x03, 0x5f
        /*00c6*/ 	.short	0x0101


	//----- nvinfo : EIATTR_UNUSED_LOAD_BYTE_OFFSET
	.align		4
        /*00c8*/ 	.byte	0x04, 0x44
        /*00ca*/ 	.short	(.L_200 - .L_199)


	//   ....[0]....
.L_199:
        /*00cc*/ 	.word	0x00000a40
        /*00d0*/ 	.word	0x00000fff


	//   ....[1]....
        /*00d4*/ 	.word	0x00003850
        /*00d8*/ 	.word	0x00000fff


	//   ....[2]....
        /*00dc*/ 	.word	0x00007290
        /*00e0*/ 	.word	0x00000fff


	//   ....[3]....
        /*00e4*/ 	.word	0x0000a750
        /*00e8*/ 	.word	0x00000fff


	//   ....[4]....
        /*00ec*/ 	.word	0x0000b5a0
        /*00f0*/ 	.word	0x0000fff0


	//----- nvinfo : EIATTR_COOP_GROUP_MASK_REGIDS
	.align		4
.L_200:
        /*00f4*/ 	.byte	0x04, 0x29
        /*00f6*/ 	.short	(.L_202 - .L_201)


	//   ....[0]....
.L_201:
        /*00f8*/ 	.word	0xffffffff


	//   ....[1]....
        /*00fc*/ 	.word	0xffffffff


	//   ....[2]....
        /*0100*/ 	.word	0xffffffff


	//   ....[3]....
        /*0104*/ 	.word	0xffffffff


	//   ....[4]....
        /*0108*/ 	.word	0xffffffff


	//   ....[5]....
        /*010c*/ 	.word	0xffffffff


	//   ....[6]....
        /*0110*/ 	.word	0xffffffff


	//   ....[7]....
        /*0114*/ 	.word	0xffffffff


	//   ....[8]....
        /*0118*/ 	.word	0xffffffff


	//   ....[9]....
        /*011c*/ 	.word	0xffffffff


	//   ....[10]....
        /*0120*/ 	.word	0xffffffff


	//   ....[11]....
        /*0124*/ 	.word	0xffffffff


	//   ....[12]....
        /*0128*/ 	.word	0xffffffff


	//   ....[13]....
        /*012c*/ 	.word	0xffffffff


	//   ....[14]....
        /*0130*/ 	.word	0xffffffff


	//   ....[15]....
        /*0134*/ 	.word	0xffffffff


	//   ....[16]....
        /*0138*/ 	.word	0xffffffff


	//   ....[17]....
        /*013c*/ 	.word	0xffffffff


	//   ....[18]....
        /*0140*/ 	.word	0xffffffff


	//   ....[19]....
        /*0144*/ 	.word	0xffffffff


	//   ....[20]....
        /*0148*/ 	.word	0xffffffff


	//   ....[21]....
        /*014c*/ 	.word	0xffffffff


	//   ....[22]....
        /*0150*/ 	.word	0xffffffff


	//   ....[23]....
        /*0154*/ 	.word	0xffffffff


	//   ....[24]....
        /*0158*/ 	.word	0xffffffff


	//   ....[25]....
        /*015c*/ 	.word	0xffffffff


	//   ....[26]....
        /*0160*/ 	.word	0xffffffff


	//   ....[27]....
        /*0164*/ 	.word	0xffffffff


	//   ....[28]....
        /*0168*/ 	.word	0xffffffff


	//   ....[29]....
        /*016c*/ 	.word	0xffffffff


	//   ....[30]....
        /*0170*/ 	.word	0xffffffff


	//   ....[31]....
        /*0174*/ 	.word	0xffffffff


	//   ....[32]....
        /*0178*/ 	.word	0xffffffff


	//   ....[33]....
        /*017c*/ 	.word	0xffffffff


	//   ....[34]....
        /*0180*/ 	.word	0xffffffff


	//   ....[35]....
        /*0184*/ 	.word	0xffffffff


	//   ....[36]....
        /*0188*/ 	.word	0xffffffff


	//   ....[37]....
        /*018c*/ 	.word	0xffffffff


	//   ....[38]....
        /*0190*/ 	.word	0xffffffff


	//   ....[39]....
        /*0194*/ 	.word	0xffffffff


	//   ....[40]....
        /*0198*/ 	.word	0xffffffff


	//   ....[41]....
        /*019c*/ 	.word	0xffffffff


	//   ....[42]....
        /*01a0*/ 	.word	0xffffffff


	//   ....[43]....
        /*01a4*/ 	.word	0xffffffff


	//   ....[44]....
        /*01a8*/ 	.word	0xffffffff


	//   ....[45]....
        /*01ac*/ 	.word	0xffffffff


	//   ....[46]....
        /*01b0*/ 	.word	0xffffffff


	//   ....[47]....
        /*01b4*/ 	.word	0xffffffff


	//   ....[48]....
        /*01b8*/ 	.word	0xffffffff


	//   ....[49]....
        /*01bc*/ 	.word	0xffffffff


	//   ....[50]....
        /*01c0*/ 	.word	0xffffffff


	//   ....[51]....
        /*01c4*/ 	.word	0xffffffff


	//   ....[52]....
        /*01c8*/ 	.word	0xffffffff


	//   ....[53]....
        /*01cc*/ 	.word	0xffffffff


	//   ....[54]....
        /*01d0*/ 	.word	0xffffffff


	//   ....[55]....
        /*01d4*/ 	.word	0xffffffff


	//   ....[56]....
        /*01d8*/ 	.word	0xffffffff


	//   ....[57]....
        /*01dc*/ 	.word	0xffffffff


	//   ....[58]....
        /*01e0*/ 	.word	0xffffffff


	//   ....[59]....
        /*01e4*/ 	.word	0xffffffff


	//   ....[60]....
        /*01e8*/ 	.word	0x05000016


	//   ....[61]....
        /*01ec*/ 	.word	0x05000016


	//   ....[62]....
        /*01f0*/ 	.word	0x05000016


	//   ....[63]....
        /*01f4*/ 	.word	0x05000016


	//   ....[64]....
        /*01f8*/ 	.word	0x05000016


	//   ....[65]....
        /*01fc*/ 	.word	0x05000016


	//   ....[66]....
        /*0200*/ 	.word	0x05000016


	//   ....[67]....
        /*0204*/ 	.word	0x05000016


	//   ....[68]....
        /*0208*/ 	.word	0x05000016


	//   ....[69]....
        /*020c*/ 	.word	0x05000016


	//   ....[70]....
        /*0210*/ 	.word	0x05000016


	//   ....[71]....
        /*0214*/ 	.word	0x05000016


	//   ....[72]....
        /*0218*/ 	.word	0x05000016


	//   ....[73]....
        /*021c*/ 	.word	0x05000016


	//   ....[74]....
        /*0220*/ 	.word	0x05000016


	//   ....[75]....
        /*0224*/ 	.word	0x05000016


	//   ....[76]....
        /*0228*/ 	.word	0x05000016


	//   ....[77]....
        /*022c*/ 	.word	0x05000016


	//   ....[78]....
        /*0230*/ 	.word	0x05000016


	//   ....[79]....
        /*0234*/ 	.word	0x05000016


	//   ....[80]....
        /*0238*/ 	.word	0x05000016


	//   ....[81]....
        /*023c*/ 	.word	0x05000016


	//   ....[82]....
        /*0240*/ 	.word	0x05000016


	//   ....[83]....
        /*0244*/ 	.word	0x05000016


	//   ....[84]....
        /*0248*/ 	.word	0x05000016


	//   ....[85]....
        /*024c*/ 	.word	0x05000016


	//   ....[86]....
        /*0250*/ 	.word	0x05000016


	//   ....[87]....
        /*0254*/ 	.word	0x05000016


	//   ....[88]....
        /*0258*/ 	.word	0x05000016


	//   ....[89]....
        /*025c*/ 	.word	0x05000016


	//   ....[90]....
        /*0260*/ 	.word	0x05000016


	//   ....[91]....
        /*0264*/ 	.word	0x05000016


	//   ....[92]....
        /*0268*/ 	.word	0x05000016


	//   ....[93]....
        /*026c*/ 	.word	0x05000016


	//   ....[94]....
        /*0270*/ 	.word	0x05000016


	//   ....[95]....
        /*0274*/ 	.word	0x05000016


	//----- nvinfo : EIATTR_COOP_GROUP_INSTR_OFFSETS
	.align		4
.L_202:
        /*0278*/ 	.byte	0x04, 0x28
        /*027a*/ 	.short	(.L_204 - .L_203)


	//   ....[0]....
.L_203:
        /*027c*/ 	.word	0x000004e0


	//   ....[1]....
        /*0280*/ 	.word	0x00000780


	//   ....[2]....
        /*0284*/ 	.word	0x000007a0


	//   ....[3]....
        /*0288*/ 	.word	0x000007c0


	//   ....[4]....
        /*028c*/ 	.word	0x000007e0


	//   ....[5]....
        /*0290*/ 	.word	0x00000800


	//   ....[6]....
        /*0294*/ 	.word	0x00003340


	//   ....[7]....
        /*0298*/ 	.word	0x000035a0


	//   ....[8]....
        /*029c*/ 	.word	0x000035c0


	//   ....[9]....
        /*02a0*/ 	.word	0x000035e0


	//   ....[10]....
        /*02a4*/ 	.word	0x00003600


	//   ....[11]....
        /*02a8*/ 	.word	0x00003620


	//   ....[12]....
        /*02ac*/ 	.word	0x00003b50


	//   ....[13]....
        /*02b0*/ 	.word	0x00003d40


	//   ....[14]....
        /*02b4*/ 	.word	0x00003da0


	//   ....[15]....
        /*02b8*/ 	.word	0x00003e20


	//   ....[16]....
        /*02bc*/ 	.word	0x00003e80


	//   ....[17]....
        /*02c0*/ 	.word	0x00003ee0


	//   ....[18]....
        /*02c4*/ 	.word	0x00003f30


	//   ....[19]....
        /*02c8*/ 	.word	0x00003f80


	//   ....[20]....
        /*02cc*/ 	.word	0x00003f90


	//   ....[21]....
        /*02d0*/ 	.word	0x00004050


	//   ....[22]....
        /*02d4*/ 	.word	0x00004240


	//   ....[23]....
        /*02d8*/ 	.word	0x000042b0


	//   ....[24]....
        /*02dc*/ 	.word	0x00004320


	//   ....[25]....
        /*02e0*/ 	.word	0x00004380


	//   ....[26]....
        /*02e4*/ 	.word	0x000043c0


	//   ....[27]....
        /*02e8*/ 	.word	0x00004400


	//   ....[28]....
        /*02ec*/ 	.word	0x00004440


	//   ....[29]....
        /*02f0*/ 	.word	0x00004450


	//   ....[30]....
        /*02f4*/ 	.word	0x00006ab0


	//   ....[31]....
        /*02f8*/ 	.word	0x00006f90


	//   ....[32]....
        /*02fc*/ 	.word	0x00006fb0


	//   ....[33]....
        /*0300*/ 	.word	0x00006fd0


	//   ....[34]....
        /*0304*/ 	.word	0x00006ff0


	//   ....[35]....
        /*0308*/ 	.word	0x00007020


	//   ....[36]....
        /*030c*/ 	.word	0x00009f20


	//   ....[37]....
        /*0310*/ 	.word	0x0000a490


	//   ....[38]....
        /*0314*/ 	.word	0x0000a4c0


	//   ....[39]....
        /*0318*/ 	.word	0x0000a4e0


	//   ....[40]....
        /*031c*/ 	.word	0x0000a500


	//   ....[41]....
        /*0320*/ 	.word	0x0000a520


	//   ....[42]....
        /*0324*/ 	.word	0x0000aa50


	//   ....[43]....
        /*0328*/ 	.word	0x0000ac40


	//   ....[44]....
        /*032c*/ 	.word	0x0000aca0


	//   ....[45]....
        /*0330*/ 	.word	0x0000ad30


	//   ....[46]....
        /*0334*/ 	.word	0x0000ad90


	//   ....[47]....
        /*0338*/ 	.word	0x0000ade0


	//   ....[48]....
        /*033c*/ 	.word	0x0000ae30


	//   ....[49]....
        /*0340*/ 	.word	0x0000ae80


	//   ....[50]....
        /*0344*/ 	.word	0x0000ae90


	//   ....[51]....
        /*0348*/ 	.word	0x0000af50


	//   ....[52]....
        /*034c*/ 	.word	0x0000b140


	//   ....[53]....
        /*0350*/ 	.word	0x0000b1b0


	//   ....[54]....
        /*0354*/ 	.word	0x0000b220


	//   ....[55]....
        /*0358*/ 	.word	0x0000b280


	//   ....[56]....
        /*035c*/ 	.word	0x0000b2c0


	//   ....[57]....
        /*0360*/ 	.word	0x0000b300


	//   ....[58]....
        /*0364*/ 	.word	0x0000b340


	//   ....[59]....
        /*0368*/ 	.word	0x0000b350


	//   ....[60]....
        /*036c*/ 	.word	0x0000d840


	//   ....[61]....
        /*0370*/ 	.word	0x0000d8c0


	//   ....[62]....
        /*0374*/ 	.word	0x0000d950


	//   ....[63]....
        /*0378*/ 	.word	0x0000da30


	//   ....[64]....
        /*037c*/ 	.word	0x0000dab0


	//   ....[65]....
        /*0380*/ 	.word	0x0000db30


	//   ....[66]....
        /*0384*/ 	.word	0x0000dbc0


	//   ....[67]....
        /*0388*/ 	.word	0x0000dc60


	//   ....[68]....
        /*038c*/ 	.word	0x0000dcd0


	//   ....[69]....
        /*0390*/ 	.word	0x0000dd50


	//   ....[70]....
        /*0394*/ 	.word	0x0000ddd0


	//   ....[71]....
        /*0398*/ 	.word	0x0000de50


	//   ....[72]....
        /*039c*/ 	.word	0x0000df10


	//   ....[73]....
        /*03a0*/ 	.word	0x0000df90


	//   ....[74]....
        /*03a4*/ 	.word	0x0000e010


	//   ....[75]....
        /*03a8*/ 	.word	0x0000e090


	//   ....[76]....
        /*03ac*/ 	.word	0x0000e110


	//   ....[77]....
        /*03b0*/ 	.word	0x0000e180


	//   ....[78]....
        /*03b4*/ 	.word	0x0000e200


	//   ....[79]....
        /*03b8*/ 	.word	0x0000e280


	//   ....[80]....
        /*03bc*/ 	.word	0x0000e310


	//   ....[81]....
        /*03c0*/ 	.word	0x0000e400


	//   ....[82]....
        /*03c4*/ 	.word	0x0000e480


	//   ....[83]....
        /*03c8*/ 	.word	0x0000e500


	//   ....[84]....
        /*03cc*/ 	.word	0x0000e590


	//   ....[85]....
        /*03d0*/ 	.word	0x0000e630


	//   ....[86]....
        /*03d4*/ 	.word	0x0000e6a0


	//   ....[87]....
        /*03d8*/ 	.word	0x0000e720


	//   ....[88]....
        /*03dc*/ 	.word	0x0000e7a0


	//   ....[89]....
        /*03e0*/ 	.word	0x0000e820


	//   ....[90]....
        /*03e4*/ 	.word	0x0000e8f0


	//   ....[91]....
        /*03e8*/ 	.word	0x0000e970


	//   ....[92]....
        /*03ec*/ 	.word	0x0000e9f0


	//   ....[93]....
        /*03f0*/ 	.word	0x0000ea70


	//   ....[94]....
        /*03f4*/ 	.word	0x0000eaf0


	//   ....[95]....
        /*03f8*/ 	.word	0x0000eb60


	//----- nvinfo : EIATTR_VRC_CTA_INIT_COUNT
	.align		4
.L_204:
        /*03fc*/ 	.byte	0x02, 0x4a
	.zero		1
	.zero		1


	//----- nvinfo : EIATTR_EXIT_INSTR_OFFSETS
	.align		4
        /*0400*/ 	.byte	0x04, 0x1c
        /*0402*/ 	.short	(.L_206 - .L_205)


	//   ....[0]....
.L_205:
        /*0404*/ 	.word	0x00002ea0


	//   ....[1]....
        /*0408*/ 	.word	0x00002f20


	//   ....[2]....
        /*040c*/ 	.word	0x00006340


	//   ....[3]....
        /*0410*/ 	.word	0x00006360


	//   ....[4]....
        /*0414*/ 	.word	0x0000d6a0


	//   ....[5]....
        /*0418*/ 	.word	0x0000d760


	//   ....[6]....
        /*041c*/ 	.word	0x0000d7f0


	//----- nvinfo : EIATTR_MAX_THREADS
	.align		4
.L_206:
        /*0420*/ 	.byte	0x04, 0x05
        /*0422*/ 	.short	(.L_208 - .L_207)
.L_207:
        /*0424*/ 	.word	0x00000260
        /*0428*/ 	.word	0x00000001
        /*042c*/ 	.word	0x00000001


	//----- nvinfo : EIATTR_CRS_STACK_SIZE
	.align		4
.L_208:
        /*0430*/ 	.byte	0x04, 0x1e
        /*0432*/ 	.short	(.L_210 - .L_209)
.L_209:
        /*0434*/ 	.word	0x00000000


	//----- nvinfo : EIATTR_CBANK_PARAM_SIZE
	.align		4
.L_210:
        /*0438*/ 	.byte	0x03, 0x19
        /*043a*/ 	.short	0x0070


	//----- nvinfo : EIATTR_PARAM_CBANK
	.align		4
        /*043c*/ 	.byte	0x04, 0x0a
        /*043e*/ 	.short	(.L_212 - .L_211)
	.align		4
.L_211:
        /*0440*/ 	.word	index@(.nv.constant0._ZN3cub18CUB_300001_SM_10006detail6select23DeviceSelectSweepKernelINS2_10policy_hubIiNS0_8NullTypeElLb1ELNS0_10SelectImplE2EE10Policy1000EN6thrust24THRUST_300001_SM_1000_NS6detail15normal_iteratorINSA_10device_ptrIiEEEEPS5_NS2_27partition_distinct_output_tISF_SF_EEPlNS0_13ScanTileStateIiLb1EEE7is_evenIiES5_iNS2_19streaming_context_tIlLb1EEELS6_2EEEvT0_T1_T2_T3_T4_T5_T6_T7_iT8_NS1_7vsmem_tE)
        /*0444*/ 	.short	0x0380
        /*0446*/ 	.short	0x0070


	//----- nvinfo : EIATTR_SW_WAR
	.align		4
.L_212:
        /*0448*/ 	.byte	0x04, 0x36
        /*044a*/ 	.short	(.L_214 - .L_213)
.L_213:
        /*044c*/ 	.word	0x00000008
.L_214:


//--------------------- .nv.info._ZN3cub18CUB_300001_SM_10006detail6select23DeviceSelectSweepKernelINS2_10policy_hubIiNS0_8NullTypeEiLb1ELNS0_10SelectImplE2EE10Policy1000EN6thrust24THRUST_300001_SM_1000_NS6detail15normal_iteratorINSA_10device_ptrIiEEEEPS5_NS2_27partition_distinct_output_tISF_SF_EEPiNS0_13ScanTileStateIiLb1EEE7is_evenIiES5_iNS2_19streaming_context_tIiLb0EEELS6_2EEEvT0_T1_T2_T3_T4_T5_T6_T7_iT8_NS1_7vsmem_tE --------------------------
	.section	.nv.info._ZN3cub18CUB_300001_SM_10006detail6select23DeviceSelectSweepKernelINS2_10policy_hubIiNS0_8NullTypeEiLb1ELNS0_10SelectImplE2EE10Policy1000EN6thrust24THRUST_300001_SM_1000_NS6detail15normal_iteratorINSA_10device_ptrIiEEEEPS5_NS2_27partition_distinct_output_tISF_SF_EEPiNS0_13ScanTileStateIiLb1EEE7is_evenIiES5_iNS2_19streaming_context_tIiLb0EEELS6_2EEEvT0_T1_T2_T3_T4_T5_T6_T7_iT8_NS1_7vsmem_tE,"",@"SHT_CUDA_INFO"
	.sectionflags	@""
	.align	4


	//----- nvinfo : EIATTR_CUDA_API_VERSION
	.align		4
        /*0000*/ 	.byte	0x04, 0x37
        /*0002*/ 	.short	(.L_216 - .L_215)
.L_215:
        /*0004*/ 	.word	0x00000082


	//----- nvinfo : EIATTR_KPARAM_INFO
	.align		4
.L_216:
        /*0008*/ 	.byte	0x04, 0x17
        /*000a*/ 	.short	(.L_218 - .L_217)
.L_217:
        /*000c*/ 	.word	0x00000000
        /*0010*/ 	.short	0x000a
        /*0012*/ 	.short	0x0040
        /*0014*/ 	.byte	0x00, 0xf0, 0x21, 0x00


	//----- nvinfo : EIATTR_KPARAM_INFO
	.align		4
.L_218:
        /*0018*/ 	.byte	0x04, 0x17
        /*001a*/ 	.short	(.L_220 - .L_219)
.L_219:
        /*001c*/ 	.word	0x00000000
        /*0020*/ 	.short	0x0009
        /*0022*/ 	.short	0x003c
        /*0024*/ 	.byte	0x00, 0xf0, 0x05, 0x00


	//----- nvinfo : EIATTR_KPARAM_INFO
	.align		4
.L_220:
        /*0028*/ 	.byte	0x04, 0x17
        /*002a*/ 	.short	(.L_222 - .L_221)
.L_221:
        /*002c*/ 	.word	0x00000000
        /*0030*/ 	.short	0x0008
        /*0032*/ 	.short	0x0038
        /*0034*/ 	.byte	0x00, 0xf0, 0x11, 0x00


	//----- nvinfo : EIATTR_KPARAM_INFO
	.align		4
.L_222:
        /*0038*/ 	.byte	0x04, 0x17
        /*003a*/ 	.short	(.L_224 - .L_223)
.L_223:
        /*003c*/ 	.word	0x00000000
        /*0040*/ 	.short	0x0007
        /*0042*/ 	.short	0x0034
        /*0044*/ 	.byte	0x00, 0xf0, 0x11, 0x00


	//----- nvinfo : EIATTR_KPARAM_INFO
	.align		4
.L_224:
        /*0048*/ 	.byte	0x04, 0x17
        /*004a*/ 	.short	(.L_226 - .L_225)
.L_225:
        /*004c*/ 	.word	0x00000000
        /*0050*/ 	.short	0x0006
        /*0052*/ 	.short	0x0031
        /*0054*/ 	.byte	0x00, 0xf0, 0x05, 0x00


	//----- nvinfo : EIATTR_KPARAM_INFO
	.align		4
.L_226:
        /*0058*/ 	.byte	0x04, 0x17
        /*005a*/ 	.short	(.L_228 - .L_227)
.L_227:
        /*005c*/ 	.word	0x00000000
        /*0060*/ 	.short	0x0005
        /*0062*/ 	.short	0x0030
        /*0064*/ 	.byte	0x00, 0xf0, 0x05, 0x00


	//----- nvinfo : EIATTR_KPARAM_INFO
	.align		4
.L_228:
        /*0068*/ 	.byte	0x04, 0x17
        /*006a*/ 	.short	(.L_230 - .L_229)
.L_229:
        /*006c*/ 	.word	0x00000000
        /*0070*/ 	.short	0x0004
        /*0072*/ 	.short	0x0028
        /*0074*/ 	.byte	0x00, 0xf0, 0x21, 0x00


	//----- nvinfo : EIATTR_KPARAM_INFO
	.align		4
.L_230:
        /*0078*/ 	.byte	0x04, 0x17
        /*007a*/ 	.short	(.L_232 - .L_231)
.L_231:
        /*007c*/ 	.word	0x00000000
        /*0080*/ 	.short	0x0003
        /*0082*/ 	.short	0x0020
        /*0084*/ 	.byte	0x00, 0xf5, 0x21, 0x00


	//----- nvinfo : EIATTR_KPARAM_INFO
	.align		4
.L_232:
        /*0088*/ 	.byte	0x04, 0x17
        /*008a*/ 	.short	(.L_234 - .L_233)
.L_233:
        /*008c*/ 	.word	0x00000000
        /*0090*/ 	.short	0x0002
        /*0092*/ 	.short	0x0010
        /*0094*/ 	.byte	0x00, 0xf0, 0x41, 0x00


	//----- nvinfo : EIATTR_KPARAM_INFO
	.align		4
.L_234:
        /*0098*/ 	.byte	0x04, 0x17
        /*009a*/ 	.short	(.L_236 - .L_235)
.L_235:
        /*009c*/ 	.word	0x00000000
        /*00a0*/ 	.short	0x0001
        /*00a2*/ 	.short	0x0008
        /*00a4*/ 	.byte	0x00, 0xf5, 0x21, 0x00


	//----- nvinfo : EIATTR_KPARAM_INFO
	.align		4
.L_236:
        /*00a8*/ 	.byte	0x04, 0x17
        /*00aa*/ 	.short	(.L_238 - .L_237)
.L_237:
        /*00ac*/ 	.word	0x00000000
        /*00b0*/ 	.short	0x0000
        /*00b2*/ 	.short	0x0000
        /*00b4*/ 	.byte	0x00, 0xf0, 0x21, 0x00


	//----- nvinfo : EIATTR_SPARSE_MMA_MASK
	.align		4
.L_238:
        /*00b8*/ 	.byte	0x03, 0x50
        /*00ba*/ 	.short	0x0000


	//----- nvinfo : EIATTR_MAXREG_COUNT
	.align		4
        /*00bc*/ 	.byte	0x03, 0x1b
        /*00be*/ 	.short	0x00a8


	//----- nvinfo : EIATTR_NUM_BARRIERS
	.align		4
        /*00c0*/ 	.byte	0x02, 0x4c
        /*00c2*/ 	.byte	0x01
	.zero		1


	//----- nvinfo : EIATTR_MERCURY_ISA_VERSION
	.align		4
        /*00c4*/ 	.byte	0x03, 0x5f
        /*00c6*/ 	.short	0x0101


	//----- nvinfo : EIATTR_UNUSED_LOAD_BYTE_OFFSET
	.align		4
        /*00c8*/ 	.byte	0x04, 0x44
        /*00ca*/ 	.short	(.L_240 - .L_239)


	//   ....[0]....
.L_239:
        /*00cc*/ 	.word	0x0000a570
        /*00d0*/ 	.word	0x0000fff0


	//----- nvinfo : EIATTR_COOP_GROUP_MASK_REGIDS
	.align		4
.L_240:
        /*00d4*/ 	.byte	0x04, 0x29
        /*00d6*/ 	.short	(.L_242 - .L_241)


	//   ....[0]....
.L_241:
        /*00d8*/ 	.word	0xffffffff


	//   ....[1]....
        /*00dc*/ 	.word	0xffffffff


	//   ....[2]....
        /*00e0*/ 	.word	0xffffffff


	//   ....[3]....
        /*00e4*/ 	.word	0xffffffff


	//   ....[4]....
        /*00e8*/ 	.word	0xffffffff


	//   ....[5]....
        /*00ec*/ 	.word	0xffffffff


	//   ....[6]....
        /*00f0*/ 	.word	0xffffffff


	//   ....[7]....
        /*00f4*/ 	.word	0xffffffff


	//   ....[8]....
        /*00f8*/ 	.word	0xffffffff


	//   ....[9]....
        /*00fc*/ 	.word	0xffffffff


	//   ....[10]....
        /*0100*/ 	.word	0xffffffff


	//   ....[11]....
        /*0104*/ 	.word	0xffffffff


	//   ....[12]....
        /*0108*/ 	.word	0xffffffff


	//   ....[13]....
        /*010c*/ 	.word	0xffffffff


	//   ....[14]....
        /*0110*/ 	.word	0xffffffff


	//   ....[15]....
        /*0114*/ 	.word	0xffffffff


	//   ....[16]....
        /*0118*/ 	.word	0xffffffff


	//   ....[17]....
        /*011c*/ 	.word	0xffffffff


	//   ....[18]....
        /*0120*/ 	.word	0xffffffff


	//   ....[19]....
        /*0124*/ 	.word	0xffffffff


	//   ....[20]....
        /*0128*/ 	.word	0xffffffff


	//   ....[21]....
        /*012c*/ 	.word	0xffffffff


	//   ....[22]....
        /*0130*/ 	.word	0xffffffff


	//   ....[23]....
        /*0134*/ 	.word	0xffffffff


	//   ....[24]....
        /*0138*/ 	.word	0xffffffff


	//   ....[25]....
        /*013c*/ 	.word	0xffffffff


	//   ....[26]....
        /*0140*/ 	.word	0xffffffff


	//   ....[27]....
        /*0144*/ 	.word	0xffffffff


	//   ....[28]....
        /*0148*/ 	.word	0xffffffff


	//   ....[29]....
        /*014c*/ 	.word	0xffffffff


	//   ....[30]....
        /*0150*/ 	.word	0xffffffff


	//   ....[31]....
        /*0154*/ 	.word	0xffffffff


	//   ....[32]....
        /*0158*/ 	.word	0xffffffff


	//   ....[33]....
        /*015c*/ 	.word	0xffffffff


	//   ....[34]....
        /*0160*/ 	.word	0xffffffff


	//   ....[35]....
        /*0164*/ 	.word	0xffffffff


	//   ....[36]....
        /*0168*/ 	.word	0xffffffff


	//   ....[37]....
        /*016c*/ 	.word	0xffffffff


	//   ....[38]....
        /*0170*/ 	.word	0xffffffff


	//   ....[39]....
        /*0174*/ 	.word	0xffffffff


	//   ....[40]....
        /*0178*/ 	.word	0xffffffff


	//   ....[41]....
        /*017c*/ 	.word	0xffffffff


	//   ....[42]....
        /*0180*/ 	.word	0xffffffff


	//   ....[43]....
        /*0184*/ 	.word	0xffffffff


	//   ....[44]....
        /*0188*/ 	.word	0xffffffff


	//   ....[45]....
        /*018c*/ 	.word	0xffffffff


	//   ....[46]....
        /*0190*/ 	.word	0xffffffff


	//   ....[47]....
        /*0194*/ 	.word	0xffffffff


	//   ....[48]....
        /*0198*/ 	.word	0xffffffff


	//   ....[49]....
        /*019c*/ 	.word	0xffffffff


	//   ....[50]....
        /*01a0*/ 	.word	0xffffffff


	//   ....[51]....
        /*01a4*/ 	.word	0xffffffff


	//   ....[52]....
        /*01a8*/ 	.word	0xffffffff


	//   ....[53]....
        /*01ac*/ 	.word	0xffffffff


	//   ....[54]....
        /*01b0*/ 	.word	0xffffffff


	//   ....[55]....
        /*01b4*/ 	.word	0xffffffff


	//   ....[56]....
        /*01b8*/ 	.word	0xffffffff


	//   ....[57]....
        /*01bc*/ 	.word	0xffffffff


	//   ....[58]....
        /*01c0*/ 	.word	0xffffffff


	//   ....[59]....
        /*01c4*/ 	.word	0xffffffff


	//   ....[60]....
        /*01c8*/ 	.word	0x0500001a


	//   ....[61]....
        /*01cc*/ 	.word	0x0500001a


	//   ....[62]....
        /*01d0*/ 	.word	0x0500001a


	//   ....[63]....
        /*01d4*/ 	.word	0x0500001a


	//   ....[64]....
        /*01d8*/ 	.word	0x0500001a


	//   ....[65]....
        /*01dc*/ 	.word	0x0500001a


	//   ....[66]....
        /*01e0*/ 	.word	0x0500001a


	//   ....[67]....
        /*01e4*/ 	.word	0x0500001a


	//   ....[68]....
        /*01e8*/ 	.word	0x0500001a


	//   ....[69]....
        /*01ec*/ 	.word	0x0500001a


	//   ....[70]....
        /*01f0*/ 	.word	0x0500001a


	//   ....[71]....
        /*01f4*/ 	.word	0x0500001a


	//   ....[72]....
        /*01f8*/ 	.word	0x0500001a


	//   ....[73]....
        /*01fc*/ 	.word	0x0500001a


	//   ....[74]....
        /*0200*/ 	.word	0x0500001a


	//   ....[75]....
        /*0204*/ 	.word	0x0500001a


	//   ....[76]....
        /*0208*/ 	.word	0x0500001a


	//   ....[77]....
        /*020c*/ 	.word	0x0500001a


	//   ....[78]....
        /*0210*/ 	.word	0x0500001a


	//   ....[79]....
        /*0214*/ 	.word	0x0500001a


	//   ....[80]....
        /*0218*/ 	.word	0x0500001a


	//   ....[81]....
        /*021c*/ 	.word	0x0500001a


	//   ....[82]....
        /*0220*/ 	.word	0x0500001a


	//   ....[83]....
        /*0224*/ 	.word	0x0500001a


	//   ....[84]....
        /*0228*/ 	.word	0x0500001a


	//   ....[85]....
        /*022c*/ 	.word	0x0500001a


	//   ....[86]....
        /*0230*/ 	.word	0x0500001a


	//   ....[87]....
        /*0234*/ 	.word	0x0500001a


	//   ....[88]....
        /*0238*/ 	.word	0x0500001a


	//   ....[89]....
        /*023c*/ 	.word	0x0500001a


	//   ....[90]....
        /*0240*/ 	.word	0x0500001a


	//   ....[91]....
        /*0244*/ 	.word	0x0500001a


	//   ....[92]....
        /*0248*/ 	.word	0x0500001a


	//   ....[93]....
        /*024c*/ 	.word	0x0500001a


	//   ....[94]....
        /*0250*/ 	.word	0x0500001a


	//   ....[95]....
        /*0254*/ 	.word	0x0500001a


	//----- nvinfo : EIATTR_COOP_GROUP_INSTR_OFFSETS
	.align		4
.L_242:
        /*0258*/ 	.byte	0x04, 0x28
        /*025a*/ 	.short	(.L_244 - .L_243)


	//   ....[0]....
.L_243:
        /*025c*/ 	.word	0x00000480


	//   ....[1]....
        /*0260*/ 	.word	0x00000820


	//   ....[2]....
        /*0264*/ 	.word	0x00000840


	//   ....[3]....
        /*0268*/ 	.word	0x00000860


	//   ....[4]....
        /*026c*/ 	.word	0x00000880


	//   ....[5]....
        /*0270*/ 	.word	0x000008a0


	//   ....[6]....
        /*0274*/ 	.word	0x000032b0


	//   ....[7]....
        /*0278*/ 	.word	0x00003700


	//   ....[8]....
        /*027c*/ 	.word	0x00003720


	//   ....[9]....
        /*0280*/ 	.word	0x00003740


	//   ....[10]....
        /*0284*/ 	.word	0x00003760


	//   ....[11]....
        /*0288*/ 	.word	0x00003780


	//   ....[12]....
        /*028c*/ 	.word	0x00003b10


	//   ....[13]....
        /*0290*/ 	.word	0x00003d00


	//   ....[14]....
        /*0294*/ 	.word	0x00003d60


	//   ....[15]....
        /*0298*/ 	.word	0x00003de0


	//   ....[16]....
        /*029c*/ 	.word	0x00003e40


	//   ....[17]....
        /*02a0*/ 	.word	0x00003e90


	//   ....[18]....
        /*02a4*/ 	.word	0x00003ee0


	//   ....[19]....
        /*02a8*/ 	.word	0x00003f40


	//   ....[20]....
        /*02ac*/ 	.word	0x00003f50


	//   ....[21]....
        /*02b0*/ 	.word	0x00004010


	//   ....[22]....
        /*02b4*/ 	.word	0x00004200


	//   ....[23]....
        /*02b8*/ 	.word	0x00004250


	//   ....[24]....
        /*02bc*/ 	.word	0x000042b0


	//   ....[25]....
        /*02c0*/ 	.word	0x00004310


	//   ....[26]....
        /*02c4*/ 	.word	0x00004350


	//   ....[27]....
        /*02c8*/ 	.word	0x00004390


	//   ....[28]....
        /*02cc*/ 	.word	0x000043d0


	//   ....[29]....
        /*02d0*/ 	.word	0x000043e0


	//   ....[30]....
        /*02d4*/ 	.word	0x00005c80


	//   ....[31]....
        /*02d8*/ 	.word	0x000063b0


	//   ....[32]....
        /*02dc*/ 	.word	0x000063d0


	//   ....[33]....
        /*02e0*/ 	.word	0x000063f0


	//   ....[34]....
        /*02e4*/ 	.word	0x00006410


	//   ....[35]....
        /*02e8*/ 	.word	0x00006440


	//   ....[36]....
        /*02ec*/ 	.word	0x00009100


	//   ....[37]....
        /*02f0*/ 	.word	0x000096c0


	//   ....[38]....
        /*02f4*/ 	.word	0x000096f0


	//   ....[39]....
        /*02f8*/ 	.word	0x00009710


	//   ....[40]....
        /*02fc*/ 	.word	0x00009730


	//   ....[41]....
        /*0300*/ 	.word	0x00009750


	//   ....[42]....
        /*0304*/ 	.word	0x00009aa0


	//   ....[43]....
        /*0308*/ 	.word	0x00009c90


	//   ....[44]....
        /*030c*/ 	.word	0x00009cf0


	//   ....[45]....
        /*0310*/ 	.word	0x00009d70


	//   ....[46]....
        /*0314*/ 	.word	0x00009dc0


	//   ....[47]....
        /*0318*/ 	.word	0x00009e10


	//   ....[48]....
        /*031c*/ 	.word	0x00009e60


	//   ....[49]....
        /*0320*/ 	.word	0x00009eb0


	//   ....[50]....
        /*0324*/ 	.word	0x00009ec0


	//   ....[51]....
        /*0328*/ 	.word	0x00009fc0


	//   ....[52]....
        /*032c*/ 	.word	0x0000a1b0


	//   ....[53]....
        /*0330*/ 	.word	0x0000a200


	//   ....[54]....
        /*0334*/ 	.word	0x0000a260


	//   ....[55]....
        /*0338*/ 	.word	0x0000a2c0


	//   ....[56]....
        /*033c*/ 	.word	0x0000a300


	//   ....[57]....
        /*0340*/ 	.word	0x0000a340


	//   ....[58]....
        /*0344*/ 	.word	0x0000a380


	//   ....[59]....
        /*0348*/ 	.word	0x0000a390


	//   ....[60]....
        /*034c*/ 	.word	0x0000bad0


	//   ....[61]....
        /*0350*/ 	.word	0x0000bb50


	//   ....[62]....
        /*0354*/ 	.word	0x0000bbf0


	//   ....[63]....
        /*0358*/ 	.word	0x0000bcc0


	//   ....[64]....
        /*035c*/ 	.word	0x0000bd40


	//   ....[65]....
        /*0360*/ 	.word	0x0000bde0


	//   ....[66]....
        /*0364*/ 	.word	0x0000be60


	//   ....[67]....
        /*0368*/ 	.word	0x0000bee0


	//   ....[68]....
        /*036c*/ 	.word	0x0000bf10


	//   ....[69]....
        /*0370*/ 	.word	0x0000bfd0


	//   ....[70]....
        /*0374*/ 	.word	0x0000c050


	//   ....[71]....
        /*0378*/ 	.word	0x0000c0d0


	//   ....[72]....
        /*037c*/ 	.word	0x0000c180


	//   ....[73]....
        /*0380*/ 	.word	0x0000c210


	//   ....[74]....
        /*0384*/ 	.word	0x0000c290


	//   ....[75]....
        /*0388*/ 	.word	0x0000c300


	//   ....[76]....
        /*038c*/ 	.word	0x0000c380


	//   ....[77]....
        /*0390*/ 	.word	0x0000c3e0


	//   ....[78]....
        /*0394*/ 	.word	0x0000c450


	//   ....[79]....
        /*0398*/ 	.word	0x0000c4d0


	//   ....[80]....
        /*039c*/ 	.word	0x0000c560


	//   ....[81]....
        /*03a0*/ 	.word	0x0000c610


	//   ....[82]....
        /*03a4*/ 	.word	0x0000c6b0


	//   ....[83]....
        /*03a8*/ 	.word	0x0000c740


	//   ....[84]....
        /*03ac*/ 	.word	0x0000c7d0


	//   ....[85]....
        /*03b0*/ 	.word	0x0000c850


	//   ....[86]....
        /*03b4*/ 	.word	0x0000c880


	//   ....[87]....
        /*03b8*/ 	.word	0x0000c950


	//   ....[88]....
        /*03bc*/ 	.word	0x0000c9d0


	//   ....[89]....
        /*03c0*/ 	.word	0x0000ca50


	//   ....[90]....
        /*03c4*/ 	.word	0x0000cb00


	//   ....[91]....
        /*03c8*/ 	.word	0x0000cb90


	//   ....[92]....
        /*03cc*/ 	.word	0x0000cc10


	//   ....[93]....
        /*03d0*/ 	.word	0x0000cc90


	//   ....[94]....
        /*03d4*/ 	.word	0x0000cd10


	//   ....[95]....
        /*03d8*/ 	.word	0x0000cd70


	//----- nvinfo : EIATTR_VRC_CTA_INIT_COUNT
	.align		4
.L_244:
        /*03dc*/ 	.byte	0x02, 0x4a
	.zero		1
	.zero		1


	//----- nvinfo : EIATTR_EXIT_INSTR_OFFSETS
	.align		4
        /*03e0*/ 	.byte	0x04, 0x1c
        /*03e2*/ 	.short	(.L_246 - .L_245)


	//   ....[0]....
.L_245:
        /*03e4*/ 	.word	0x00002e80


	//   ....[1]....
        /*03e8*/ 	.word	0x00002f00


	//   ....[2]....
        /*03ec*/ 	.word	0x00005660


	//   ....[3]....
        /*03f0*/ 	.word	0x00005680


	//   ....[4]....
        /*03f4*/ 	.word	0x0000ba50


	//   ....[5]....
        /*03f8*/ 	.word	0x0000ba80


	//----- nvinfo : EIATTR_MAX_THREADS
	.align		4
.L_246:
        /*03fc*/ 	.byte	0x04, 0x05
        /*03fe*/ 	.short	(.L_248 - .L_247)
.L_247:
        /*0400*/ 	.word	0x00000140
        /*0404*/ 	.word	0x00000001
        /*0408*/ 	.word	0x00000001


	//----- nvinfo : EIATTR_CRS_STACK_SIZE
	.align		4
.L_248:
        /*040c*/ 	.byte	0x04, 0x1e
        /*040e*/ 	.short	(.L_250 - .L_249)
.L_249:
        /*0410*/ 	.word	0x00000000


	//----- nvinfo : EIATTR_CBANK_PARAM_SIZE
	.align		4
.L_250:
        /*0414*/ 	.byte	0x03, 0x19
        /*0416*/ 	.short	0x0048


	//----- nvinfo : EIATTR_PARAM_CBANK
	.align		4
        /*0418*/ 	.byte	0x04, 0x0a
        /*041a*/ 	.short	(.L_252 - .L_251)
	.align		4
.L_251:
        /*041c*/ 	.word	index@(.nv.constant0._ZN3cub18CUB_300001_SM_10006detail6select23DeviceSelectSweepKernelINS2_10policy_hubIiNS0_8NullTypeEiLb1ELNS0_10SelectImplE2EE10Policy1000EN6thrust24THRUST_300001_SM_1000_NS6detail15normal_iteratorINSA_10device_ptrIiEEEEPS5_NS2_27partition_distinct_output_tISF_SF_EEPiNS0_13ScanTileStateIiLb1EEE7is_evenIiES5_iNS2_19streaming_context_tIiLb0EEELS6_2EEEvT0_T1_T2_T3_T4_T5_T6_T7_iT8_NS1_7vsmem_tE)
        /*0420*/ 	.short	0x0380
        /*0422*/ 	.short	0x0048


	//----- nvinfo : EIATTR_SW_WAR
	.align		4
.L_252:
        /*0424*/ 	.byte	0x04, 0x36
        /*0426*/ 	.short	(.L_254 - .L_253)
.L_253:
        /*0428*/ 	.word	0x00000008
.L_254:


//--------------------- .nv.info._ZN3cub18CUB_300001_SM_10006detail4scan23DeviceCompactInitKernelINS0_13ScanTileStateIiLb1EEEPlEEvT_iT0_ --------------------------
	.section	.nv.info._ZN3cub18CUB_300001_SM_10006detail4scan23DeviceCompactInitKernelINS0_13ScanTileStateIiLb1EEEPlEEvT_iT0_,"",@"SHT_CUDA_INFO"
	.sectionflags	@""
	.align	4


	//----- nvinfo : EIATTR_CUDA_API_VERSION
	.align		4
        /*0000*/ 	.byte	0x04, 0x37
        /*0002*/ 	.short	(.L_256 - .L_255)
.L_255:
        /*0004*/ 	.word	0x00000082


	//----- nvinfo : EIATTR_KPARAM_INFO
	.align		4
.L_256:
        /*0008*/ 	.byte	0x04, 0x17
        /*000a*/ 	.short	(.L_258 - .L_257)
.L_257:
        /*000c*/ 	.word	0x00000000
        /*0010*/ 	.short	0x0002
        /*0012*/ 	.short	0x0010
        /*0014*/ 	.byte	0x00, 0xf5, 0x21, 0x00


	//----- nvinfo : EIATTR_KPARAM_INFO
	.align		4
.L_258:
        /*0018*/ 	.byte	0x04, 0x17
        /*001a*/ 	.short	(.L_260 - .L_259)
.L_259:
        /*001c*/ 	.word	0x00000000
        /*0020*/ 	.short	0x0001
        /*0022*/ 	.short	0x0008
        /*0024*/ 	.byte	0x00, 0xf0, 0x11, 0x00


	//----- nvinfo : EIATTR_KPARAM_INFO
	.align		4
.L_260:
        /*0028*/ 	.byte	0x04, 0x17
        /*002a*/ 	.short	(.L_262 - .L_261)
.L_261:
        /*002c*/ 	.word	0x00000000
        /*0030*/ 	.short	0x0000
        /*0032*/ 	.short	0x0000
        /*0034*/ 	.byte	0x00, 0xf0, 0x21, 0x00


	//----- nvinfo : EIATTR_SPARSE_MMA_MASK
	.align		4
.L_262:
        /*0038*/ 	.byte	0x03, 0x50
        /*003a*/ 	.short	0x0000


	//----- nvinfo : EIATTR_MAXREG_COUNT
	.align		4
        /*003c*/ 	.byte	0x03, 0x1b
        /*003e*/ 	.short	0x00ff


	//----- nvinfo : EIATTR_MERCURY_ISA_VERSION
	.align		4
        /*0040*/ 	.byte	0x03, 0x5f
        /*0042*/ 	.short	0x0101


	//----- nvinfo : EIATTR_VRC_CTA_INIT_COUNT
	.align		4
        /*0044*/ 	.byte	0x02, 0x4a
	.zero		1
	.zero		1


	//----- nvinfo : EIATTR_EXIT_INSTR_OFFSETS
	.align		4
        /*0048*/ 	.byte	0x04, 0x1c
        /*004a*/ 	.short	(.L_264 - .L_263)


	//   ....[0]....
.L_263:
        /*004c*/ 	.word	0x00000130


	//   ....[1]....
        /*0050*/ 	.word	0x00000160


	//----- nvinfo : EIATTR_CBANK_PARAM_SIZE
	.align		4
.L_264:
        /*0054*/ 	.byte	0x03, 0x19
        /*0056*/ 	.short	0x0018


	//----- nvinfo : EIATTR_PARAM_CBANK
	.align		4
        /*0058*/ 	.byte	0x04, 0x0a
        /*005a*/ 	.short	(.L_266 - .L_265)
	.align		4
.L_265:
        /*005c*/ 	.word	index@(.nv.constant0._ZN3cub18CUB_300001_SM_10006detail4scan23DeviceCompactInitKernelINS0_13ScanTileStateIiLb1EEEPlEEvT_iT0_)
        /*0060*/ 	.short	0x0380
        /*0062*/ 	.short	0x0018


	//----- nvinfo : EIATTR_SW_WAR
	.align		4
.L_266:
        /*0064*/ 	.byte	0x04, 0x36
        /*0066*/ 	.short	(.L_268 - .L_267)
.L_267:
        /*0068*/ 	.word	0x00000008
.L_268:


//--------------------- .nv.info._ZN3cub18CUB_300001_SM_10006detail4scan23DeviceCompactInitKernelINS0_13ScanTileStateIiLb1EEEPiEEvT_iT0_ --------------------------
	.section	.nv.info._ZN3cub18CUB_300001_SM_10006detail4scan23DeviceCompactInitKernelINS0_13ScanTileStateIiLb1EEEPiEEvT_iT0_,"",@"SHT_CUDA_INFO"
	.sectionflags	@""
	.align	4


	//----- nvinfo : EIATTR_CUDA_API_VERSION
	.align		4
        /*0000*/ 	.byte	0x04, 0x37
        /*0002*/ 	.short	(.L_270 - .L_269)
.L_269:
        /*0004*/ 	.word	0x00000082


	//----- nvinfo : EIATTR_KPARAM_INFO
	.align		4
.L_270:
        /*0008*/ 	.byte	0x04, 0x17
        /*000a*/ 	.short	(.L_272 - .L_271)
.L_271:
        /*000c*/ 	.word	0x00000000
        /*0010*/ 	.short	0x0002
        /*0012*/ 	.short	0x0010
        /*0014*/ 	.byte	0x00, 0xf5, 0x21, 0x00


	//----- nvinfo : EIATTR_KPARAM_INFO
	.align		4
.L_272:
        /*0018*/ 	.byte	0x04, 0x17
        /*001a*/ 	.short	(.L_274 - .L_273)
.L_273:
        /*001c*/ 	.word	0x00000000
        /*0020*/ 	.short	0x0001
        /*0022*/ 	.short	0x0008
        /*0024*/ 	.byte	0x00, 0xf0, 0x11, 0x00


	//----- nvinfo : EIATTR_KPARAM_INFO
	.align		4
.L_274:
        /*0028*/ 	.byte	0x04, 0x17
        /*002a*/ 	.short	(.L_276 - .L_275)
.L_275:
        /*002c*/ 	.word	0x00000000
        /*0030*/ 	.short	0x0000
        /*0032*/ 	.short	0x0000
        /*0034*/ 	.byte	0x00, 0xf0, 0x21, 0x00


	//----- nvinfo : EIATTR_SPARSE_MMA_MASK
	.align		4
.L_276:
        /*0038*/ 	.byte	0x03, 0x50
        /*003a*/ 	.short	0x0000


	//----- nvinfo : EIATTR_MAXREG_COUNT
	.align		4
        /*003c*/ 	.byte	0x03, 0x1b
        /*003e*/ 	.short	0x00ff


	//----- nvinfo : EIATTR_MERCURY_ISA_VERSION
	.align		4
        /*0040*/ 	.byte	0x03, 0x5f
        /*0042*/ 	.short	0x0101


	//----- nvinfo : EIATTR_VRC_CTA_INIT_COUNT
	.align		4
        /*0044*/ 	.byte	0x02, 0x4a
	.zero		1
	.zero		1


	//----- nvinfo : EIATTR_EXIT_INSTR_OFFSETS
	.align		4
        /*0048*/ 	.byte	0x04, 0x1c
        /*004a*/ 	.short	(.L_278 - .L_277)


	//   ....[0]....
.L_277:
        /*004c*/ 	.word	0x00000130


	//   ....[1]....
        /*0050*/ 	.word	0x00000160


	//----- nvinfo : EIATTR_CBANK_PARAM_SIZE
	.align		4
.L_278:
        /*0054*/ 	.byte	0x03, 0x19
        /*0056*/ 	.short	0x0018


	//----- nvinfo : EIATTR_PARAM_CBANK
	.align		4
        /*0058*/ 	.byte	0x04, 0x0a
        /*005a*/ 	.short	(.L_280 - .L_279)
	.align		4
.L_279:
        /*005c*/ 	.word	index@(.nv.constant0._ZN3cub18CUB_300001_SM_10006detail4scan23DeviceCompactInitKernelINS0_13ScanTileStateIiLb1EEEPiEEvT_iT0_)
        /*0060*/ 	.short	0x0380
        /*0062*/ 	.short	0x0018


	//----- nvinfo : EIATTR_SW_WAR
	.align		4
.L_280:
        /*0064*/ 	.byte	0x04, 0x36
        /*0066*/ 	.short	(.L_282 - .L_281)
.L_281:
        /*0068*/ 	.word	0x00000008
.L_282:


//--------------------- .nv.info._ZN3cub18CUB_300001_SM_10006detail8for_each13static_kernelINS2_12policy_hub_t12policy_500_tEmN6thrust24THRUST_300001_SM_1000_NS8cuda_cub20__uninitialized_fill7functorINS7_10device_ptrIiEEiEEEEvT0_T1_ --------------------------
	.section	.nv.info._ZN3cub18CUB_300001_SM_10006detail8for_each13static_kernelINS2_12policy_hub_t12policy_500_tEmN6thrust24THRUST_300001_SM_1000_NS8cuda_cub20__uninitialized_fill7functorINS7_10device_ptrIiEEiEEEEvT0_T1_,"",@"SHT_CUDA_INFO"
	.sectionflags	@""
	.align	4


	//----- nvinfo : EIATTR_CUDA_API_VERSION
	.align		4
        /*0000*/ 	.byte	0x04, 0x37
        /*0002*/ 	.short	(.L_284 - .L_283)
.L_283:
        /*0004*/ 	.word	0x00000082


	//----- nvinfo : EIATTR_KPARAM_INFO
	.align		4
.L_284:
        /*0008*/ 	.byte	0x04, 0x17
        /*000a*/ 	.short	(.L_286 - .L_285)
.L_285:
        /*000c*/ 	.word	0x00000000
        /*0010*/ 	.short	0x0001
        /*0012*/ 	.short	0x0008
        /*0014*/ 	.byte	0x00, 0xf0, 0x41, 0x00


	//----- nvinfo : EIATTR_KPARAM_INFO
	.align		4
.L_286:
        /*0018*/ 	.byte	0x04, 0x17
        /*001a*/ 	.short	(.L_288 - .L_287)
.L_287:
        /*001c*/ 	.word	0x00000000
        /*0020*/ 	.short	0x0000
        /*0022*/ 	.short	0x0000
        /*0024*/ 	.byte	0x00, 0xf0, 0x21, 0x00


	//----- nvinfo : EIATTR_SPARSE_MMA_MASK
	.align		4
.L_288:
        /*0028*/ 	.byte	0x03, 0x50
        /*002a*/ 	.short	0x0000


	//----- nvinfo : EIATTR_MAXREG_COUNT
	.align		4
        /*002c*/ 	.byte	0x03, 0x1b
        /*002e*/ 	.short	0x00ff


	//----- nvinfo : EIATTR_MERCURY_ISA_VERSION
	.align		4
        /*0030*/ 	.byte	0x03, 0x5f
        /*0032*/ 	.short	0x0101


	//----- nvinfo : EIATTR_VRC_CTA_INIT_COUNT
	.align		4
        /*0034*/ 	.byte	0x02, 0x4a
	.zero		1
	.zero		1


	//----- nvinfo : EIATTR_EXIT_INSTR_OFFSETS
	.align		4
        /*0038*/ 	.byte	0x04, 0x1c
        /*003a*/ 	.short	(.L_290 - .L_289)


	//   ....[0]....
.L_289:
        /*003c*/ 	.word	0x00000130


	//   ....[1]....
        /*0040*/ 	.word	0x00000230


	//   ....[2]....
        /*0044*/ 	.word	0x00000260


	//----- nvinfo : EIATTR_MAX_THREADS
	.align		4
.L_290:
        /*0048*/ 	.byte	0x04, 0x05
        /*004a*/ 	.short	(.L_292 - .L_291)
.L_291:
        /*004c*/ 	.word	0x00000100
        /*0050*/ 	.word	0x00000001
        /*0054*/ 	.word	0x00000001


	//----- nvinfo : EIATTR_CBANK_PARAM_SIZE
	.align		4
.L_292:
        /*0058*/ 	.byte	0x03, 0x19
        /*005a*/ 	.short	0x0018


	//----- nvinfo : EIATTR_PARAM_CBANK
	.align		4
        /*005c*/ 	.byte	0x04, 0x0a
        /*005e*/ 	.short	(.L_294 - .L_293)
	.align		4
.L_293:
        /*0060*/ 	.word	index@(.nv.constant0._ZN3cub18CUB_300001_SM_10006detail8for_each13static_kernelINS2_12policy_hub_t12policy_500_tEmN6thrust24THRUST_300001_SM_1000_NS8cuda_cub20__uninitialized_fill7functorINS7_10device_ptrIiEEiEEEEvT0_T1_)
        /*0064*/ 	.short	0x0380
        /*0066*/ 	.short	0x0018


	//----- nvinfo : EIATTR_SW_WAR
	.align		4
.L_294:
        /*0068*/ 	.byte	0x04, 0x36
        /*006a*/ 	.short	(.L_296 - .L_295)
.L_295:
        /*006c*/ 	.word	0x00000008
.L_296:


//--------------------- .nv.info._ZN3cub18CUB_300001_SM_10006detail11EmptyKernelIvEEvv --------------------------
	.section	.nv.info._ZN3cub18CUB_300001_SM_10006detail11EmptyKernelIvEEvv,"",@"SHT_CUDA_INFO"
	.sectionflags	@""
	.align	4


	//----- nvinfo : EIATTR_CUDA_API_VERSION
	.align		4
        /*0000*/ 	.byte	0x04, 0x37
        /*0002*/ 	.short	(.L_298 - .L_297)
.L_297:
        /*0004*/ 	.word	0x00000082


	//----- nvinfo : EIATTR_SPARSE_MMA_MASK
	.align		4
.L_298:
        /*0008*/ 	.byte	0x03, 0x50
        /*000a*/ 	.short	0x0000


	//----- nvinfo : EIATTR_MAXREG_COUNT
	.align		4
        /*000c*/ 	.byte	0x03, 0x1b
        /*000e*/ 	.short	0x00ff


	//----- nvinfo : EIATTR_MERCURY_ISA_VERSION
	.align		4
        /*0010*/ 	.byte	0x03, 0x5f
        /*0012*/ 	.short	0x0101


	//----- nvinfo : EIATTR_VRC_CTA_INIT_COUNT
	.align		4
        /*0014*/ 	.byte	0x02, 0x4a
	.zero		1
	.zero		1


	//----- nvinfo : EIATTR_EXIT_INSTR_OFFSETS
	.align		4
        /*0018*/ 	.byte	0x04, 0x1c
        /*001a*/ 	.short	(.L_300 - .L_299)


	//   ....[0]....
.L_299:
        /*001c*/ 	.word	0x00000010


	//----- nvinfo : EIATTR_SW_WAR
	.align		4
.L_300:
        /*0020*/ 	.byte	0x04, 0x36
        /*0022*/ 	.short	(.L_302 - .L_301)
.L_301:
        /*0024*/ 	.word	0x00000008
.L_302:


//--------------------- .nv.callgraph             --------------------------
	.section	.nv.callgraph,"",@"SHT_CUDA_CALLGRAPH"
	.align	4
	.sectionentsize	8
	.align		4
        /*0000*/ 	.word	0x00000000
	.align		4
        /*0004*/ 	.word	0xffffffff
	.align		4
        /*0008*/ 	.word	0x00000000
	.align		4
        /*000c*/ 	.word	0xfffffffe
	.align		4
        /*0010*/ 	.word	0x00000000
	.align		4
        /*0014*/ 	.word	0xfffffffd
	.align		4
        /*0018*/ 	.word	0x00000000
	.align		4
        /*001c*/ 	.word	0xfffffffc


//--------------------- .nv.constant4             --------------------------
	.section	.nv.constant4,"a",@progbits
	.align	8
	.align		8
.nv.constant4:
        /*0000*/ 	.dword	_ZN34_INTERNAL_0702cba0_4_k_cu_0da159924cuda3std3__45__cpo5beginE
	.align		8
        /*0008*/ 	.dword	_ZN34_INTERNAL_0702cba0_4_k_cu_0da159924cuda3std3__45__cpo3endE
	.align		8
        /*0010*/ 	.dword	_ZN34_INTERNAL_0702cba0_4_k_cu_0da159924cuda3std3__45__cpo6cbeginE
	.align		8
        /*0018*/ 	.dword	_ZN34_INTERNAL_0702cba0_4_k_cu_0da159924cuda3std3__45__cpo4cendE
	.align		8
        /*0020*/ 	.dword	_ZN34_INTERNAL_0702cba0_4_k_cu_0da159924cuda3std3__45__cpo6rbeginE
	.align		8
        /*0028*/ 	.dword	_ZN34_INTERNAL_0702cba0_4_k_cu_0da159924cuda3std3__45__cpo4rendE
	.align		8
        /*0030*/ 	.dword	_ZN34_INTERNAL_0702cba0_4_k_cu_0da159924cuda3std3__45__cpo7crbeginE
	.align		8
        /*0038*/ 	.dword	_ZN34_INTERNAL_0702cba0_4_k_cu_0da159924cuda3std3__45__cpo5crendE
	.align		8
        /*0040*/ 	.dword	_ZN34_INTERNAL_0702cba0_4_k_cu_0da159924cuda3std3__436_GLOBAL__N__0702cba0_4_k_cu_0da159926ignoreE
	.align		8
        /*0048*/ 	.dword	_ZN34_INTERNAL_0702cba0_4_k_cu_0da159924cuda3std3__419piecewise_constructE
	.align		8
        /*0050*/ 	.dword	_ZN34_INTERNAL_0702cba0_4_k_cu_0da159924cuda3std3__48in_placeE
	.align		8
        /*0058*/ 	.dword	_ZN34_INTERNAL_0702cba0_4_k_cu_0da159924cuda3std3__420unreachable_sentinelE
	.align		8
        /*0060*/ 	.dword	_ZN34_INTERNAL_0702cba0_4_k_cu_0da159924cuda3std3__47nulloptE
	.align		8
        /*0068*/ 	.dword	_ZN34_INTERNAL_0702cba0_4_k_cu_0da159924cuda3std3__48unexpectE
	.align		8
        /*0070*/ 	.dword	_ZN34_INTERNAL_0702cba0_4_k_cu_0da159924cuda3std6ranges3__45__cpo4swapE
	.align		8
        /*0078*/ 	.dword	_ZN34_INTERNAL_0702cba0_4_k_cu_0da159924cuda3std6ranges3__45__cpo9iter_moveE
	.align		8
        /*0080*/ 	.dword	_ZN34_INTERNAL_0702cba0_4_k_cu_0da159924cuda3std6ranges3__45__cpo5beginE
	.align		8
        /*0088*/ 	.dword	_ZN34_INTERNAL_0702cba0_4_k_cu_0da159924cuda3std6ranges3__45__cpo3endE
	.align		8
        /*0090*/ 	.dword	_ZN34_INTERNAL_0702cba0_4_k_cu_0da159924cuda3std6ranges3__45__cpo6cbeginE
	.align		8
        /*0098*/ 	.dword	_ZN34_INTERNAL_0702cba0_4_k_cu_0da159924cuda3std6ranges3__45__cpo4cendE
	.align		8
        /*00a0*/ 	.dword	_ZN34_INTERNAL_0702cba0_4_k_cu_0da159924cuda3std6ranges3__45__cpo7advanceE
	.align		8
        /*00a8*/ 	.dword	_ZN34_INTERNAL_0702cba0_4_k_cu_0da159924cuda3std6ranges3__45__cpo9iter_swapE
	.align		8
        /*00b0*/ 	.dword	_ZN34_INTERNAL_0702cba0_4_k_cu_0da159924cuda3std6ranges3__45__cpo4nextE
	.align		8
        /*00b8*/ 	.dword	_ZN34_INTERNAL_0702cba0_4_k_cu_0da159924cuda3std6ranges3__45__cpo4prevE
	.align		8
        /*00c0*/ 	.dword	_ZN34_INTERNAL_0702cba0_4_k_cu_0da159924cuda3std6ranges3__45__cpo4dataE
	.align		8
        /*00c8*/ 	.dword	_ZN34_INTERNAL_0702cba0_4_k_cu_0da159924cuda3std6ranges3__45__cpo5cdataE
	.align		8
        /*00d0*/ 	.dword	_ZN34_INTERNAL_0702cba0_4_k_cu_0da159924cuda3std6ranges3__45__cpo4sizeE
	.align		8
        /*00d8*/ 	.dword	_ZN34_INTERNAL_0702cba0_4_k_cu_0da159924cuda3std6ranges3__45__cpo5ssizeE
	.align		8
        /*00e0*/ 	.dword	_ZN34_INTERNAL_0702cba0_4_k_cu_0da159924cuda3std6ranges3__45__cpo8distanceE
	.align		8
        /*00e8*/ 	.dword	_ZN34_INTERNAL_0702cba0_4_k_cu_0da159926thrust24THRUST_300001_SM_1000_NS8cuda_cub3parE
	.align		8
        /*00f0*/ 	.dword	_ZN34_INTERNAL_0702cba0_4_k_cu_0da159926thrust24THRUST_300001_SM_1000_NS8cuda_cub10par_nosyncE
	.align		8
        /*00f8*/ 	.dword	_ZN34_INTERNAL_0702cba0_4_k_cu_0da159926thrust24THRUST_300001_SM_1000_NS6system6detail10sequential3seqE
	.align		8
        /*0100*/ 	.dword	_ZN34_INTERNAL_0702cba0_4_k_cu_0da159926thrust24THRUST_300001_SM_1000_NS6system3cpp3parE
	.align		8
        /*0108*/ 	.dword	_ZN34_INTERNAL_0702cba0_4_k_cu_0da159926thrust24THRUST_300001_SM_1000_NS12placeholders2_1E
	.align		8
        /*0110*/ 	.dword	_ZN34_INTERNAL_0702cba0_4_k_cu_0da159926thrust24THRUST_300001_SM_1000_NS12placeholders2_2E
	.align		8
        /*0118*/ 	.dword	_ZN34_INTERNAL_0702cba0_4_k_cu_0da159926thrust24THRUST_300001_SM_1000_NS12placeholders2_3E
	.align		8
        /*0120*/ 	.dword	_ZN34_INTERNAL_0702cba0_4_k_cu_0da159926thrust24THRUST_300001_SM_1000_NS12placeholders2_4E
	.align		8
        /*0128*/ 	.dword	_ZN34_INTERNAL_0702cba0_4_k_cu_0da159926thrust24THRUST_300001_SM_1000_NS12placeholders2_5E
	.align		8
        /*0130*/ 	.dword	_ZN34_INTERNAL_0702cba0_4_k_cu_0da159926thrust24THRUST_300001_SM_1000_NS12placeholders2_6E
	.align		8
        /*0138*/ 	.dword	_ZN34_INTERNAL_0702cba0_4_k_cu_0da159926thrust24THRUST_300001_SM_1000_NS12placeholders2_7E
	.align		8
        /*0140*/ 	.dword	_ZN34_INTERNAL_0702cba0_4_k_cu_0da159926thrust24THRUST_300001_SM_1000_NS12placeholders2_8E
	.align		8
        /*0148*/ 	.dword	_ZN34_INTERNAL_0702cba0_4_k_cu_0da159926thrust24THRUST_300001_SM_1000_NS12placeholders2_9E
	.align		8
        /*0150*/ 	.dword	_ZN34_INTERNAL_0702cba0_4_k_cu_0da159926thrust24THRUST_300001_SM_1000_NS12placeholders3_10E
	.align		8
        /*0158*/ 	.dword	_ZN34_INTERNAL_0702cba0_4_k_cu_0da159926thrust24THRUST_300001_SM_1000_NS3seqE
	.align		8
        /*0160*/ 	.dword	_ZN34_INTERNAL_0702cba0_4_k_cu_0da159926thrust24THRUST_300001_SM_1000_NS6deviceE


//--------------------- .text._ZN3cub18CUB_300001_SM_10006detail6select23DeviceSelectSweepKernelINS2_10policy_hubIiilLb1ELNS0_10SelectImplE2EE10Policy1000EN6thrust24THRUST_300001_SM_1000_NS6detail15normal_iteratorINS9_10device_ptrIiEEEESE_NS2_27partition_distinct_output_tISE_SE_EEPlNS0_13ScanTileStateIiLb1EEE7is_evenIiENS0_8NullTypeEiNS2_19streaming_context_tIlLb1EEELS5_2EEEvT0_T1_T2_T3_T4_T5_T6_T7_iT8_NS1_7vsmem_tE --------------------------
	.section	.text._ZN3cub18CUB_300001_SM_10006detail6select23DeviceSelectSweepKernelINS2_10policy_hubIiilLb1ELNS0_10SelectImplE2EE10Policy1000EN6thrust24THRUST_300001_SM_1000_NS6detail15normal_iteratorINS9_10device_ptrIiEEEESE_NS2_27partition_distinct_output_tISE_SE_EEPlNS0_13ScanTileStateIiLb1EEE7is_evenIiENS0_8NullTypeEiNS2_19streaming_context_tIlLb1EEELS5_2EEEvT0_T1_T2_T3_T4_T5_T6_T7_iT8_NS1_7vsmem_tE,"ax",@progbits
	.align	128
        .global         _ZN3cub18CUB_300001_SM_10006detail6select23DeviceSelectSweepKernelINS2_10policy_hubIiilLb1ELNS0_10SelectImplE2EE10Policy1000EN6thrust24THRUST_300001_SM_1000_NS6detail15normal_iteratorINS9_10device_ptrIiEEEESE_NS2_27partition_distinct_output_tISE_SE_EEPlNS0_13ScanTileStateIiLb1EEE7is_evenIiENS0_8NullTypeEiNS2_19streaming_context_tIlLb1EEELS5_2EEEvT0_T1_T2_T3_T4_T5_T6_T7_iT8_NS1_7vsmem_tE
        .type           _ZN3cub18CUB_300001_SM_10006detail6select23DeviceSelectSweepKernelINS2_10policy_hubIiilLb1ELNS0_10SelectImplE2EE10Policy1000EN6thrust24THRUST_300001_SM_1000_NS6detail15normal_iteratorINS9_10device_ptrIiEEEESE_NS2_27partition_distinct_output_tISE_SE_EEPlNS0_13ScanTileStateIiLb1EEE7is_evenIiENS0_8NullTypeEiNS2_19streaming_context_tIlLb1EEELS5_2EEEvT0_T1_T2_T3_T4_T5_T6_T7_iT8_NS1_7vsmem_tE,@function
        .size           _ZN3cub18CUB_300001_SM_10006detail6select23DeviceSelectSweepKernelINS2_10policy_hubIiilLb1ELNS0_10SelectImplE2EE10Policy1000EN6thrust24THRUST_300001_SM_1000_NS6detail15normal_iteratorINS9_10device_ptrIiEEEESE_NS2_27partition_distinct_output_tISE_SE_EEPlNS0_13ScanTileStateIiLb1EEE7is_evenIiENS0_8NullTypeEiNS2_19streaming_context_tIlLb1EEELS5_2EEEvT0_T1_T2_T3_T4_T5_T6_T7_iT8_NS1_7vsmem_tE,(.L_x_1035 - _ZN3cub18CUB_300001_SM_10006detail6select23DeviceSelectSweepKernelINS2_10policy_hubIiilLb1ELNS0_10SelectImplE2EE10Policy1000EN6thrust24THRUST_300001_SM_1000_NS6detail15normal_iteratorINS9_10device_ptrIiEEEESE_NS2_27partition_distinct_output_tISE_SE_EEPlNS0_13ScanTileStateIiLb1EEE7is_evenIiENS0_8NullTypeEiNS2_19streaming_context_tIlLb1EEELS5_2EEEvT0_T1_T2_T3_T4_T5_T6_T7_iT8_NS1_7vsmem_tE)
        .other          _ZN3cub18CUB_300001_SM_10006detail6select23DeviceSelectSweepKernelINS2_10policy_hubIiilLb1ELNS0_10SelectImplE2EE10Policy1000EN6thrust24THRUST_300001_SM_1000_NS6detail15normal_iteratorINS9_10device_ptrIiEEEESE_NS2_27partition_distinct_output_tISE_SE_EEPlNS0_13ScanTileStateIiLb1EEE7is_evenIiENS0_8NullTypeEiNS2_19streaming_context_tIlLb1EEELS5_2EEEvT0_T1_T2_T3_T4_T5_T6_T7_iT8_NS1_7vsmem_tE,@"STO_CUDA_ENTRY STV_DEFAULT"
_ZN3cub18CUB_300001_SM_10006detail6select23DeviceSelectSweepKernelINS2_10policy_hubIiilLb1ELNS0_10SelectImplE2EE10Policy1000EN6thrust24THRUST_300001_SM_1000_NS6detail15normal_iteratorINS9_10device_ptrIiEEEESE_NS2_27partition_distinct_output_tISE_SE_EEPlNS0_13ScanTileStateIiLb1EEE7is_evenIiENS0_8NullTypeEiNS2_19streaming_context_tIlLb1EEELS5_2EEEvT0_T1_T2_T3_T4_T5_T6_T7_iT8_NS1_7vsmem_tE:
.text._ZN3cub18CUB_300001_SM_10006detail6select23DeviceSelectSweepKernelINS2_10policy_hubIiilLb1ELNS0_10SelectImplE2EE10Policy1000EN6thrust24THRUST_300001_SM_1000_NS6detail15normal_iteratorINS9_10device_ptrIiEEEESE_NS2_27partition_distinct_output_tISE_SE_EEPlNS0_13ScanTileStateIiLb1EEE7is_evenIiENS0_8NullTypeEiNS2_19streaming_context_tIlLb1EEELS5_2EEEvT0_T1_T2_T3_T4_T5_T6_T7_iT8_NS1_7vsmem_tE:
[----:B------:R-:W0:Y:S01]  /*0000*/  LDC R1, c[0x0][0x37c] ;  /* 0x0000df00ff017b82 */ /* 0x000e220000000800 */
[----:B------:R-:W1:Y:S07]  /*0010*/  S2R R2, SR_CTAID.Y ;  /* 0x0000000000027919 */ /* 0x000e6e0000002600 */
[----:B------:R-:W1:Y:S01]  /*0020*/  S2UR UR8, SR_CTAID.X ;  /* 0x00000000000879c3 */ /* 0x000e620000002500 */
[----:B------:R-:W2:Y:S01]  /*0030*/  LDCU UR4, c[0x0][0x3b8] ;  /* 0x00007700ff0477ac */ /* 0x000ea20008000800 */
[----:B0-----:R-:W-:Y:S01]  /*0040*/  VIADD R1, R1, 0xfffffff0 ;  /* 0xfffffff001017836 */ /* 0x001fe20000000000 */
[----:B------:R-:W0:Y:S05]  /*0050*/  LDCU.64 UR6, c[0x0][0x358] ;  /* 0x00006b00ff0677ac */ /* 0x000e2a0008000a00 */
[----:B------:R-:W1:Y:S01]  /*0060*/  LDC R0, c[0x0][0x374] ;  /* 0x0000dd00ff007b82 */ /* 0x000e620000000800 */
[----:B--2---:R-:W-:Y:S01]  /*0070*/  UIADD3 UR4, UPT, UPT, UR4, -0x1, URZ ;  /* 0xffffffff04047890 */ /* 0x004fe2000fffe0ff */
[----:B-1----:R-:W-:-:S04]  /*0080*/  IMAD R0, R0, UR8, R2 ;  /* 0x0000000800007c24 */ /* 0x002fc8000f8e0202 */
[C---:B------:R-:W-:Y:S01]  /*0090*/  IMAD R4, R0.reuse, 0x2300, RZ ;  /* 0x0000230000047824 */ /* 0x040fe200078e02ff */
[----:B------:R-:W-:-:S13]  /*00a0*/  ISETP.GE.AND P0, PT, R0, UR4, PT ;  /* 0x0000000400007c0c */ /* 0x000fda000bf06270 */
[----:B0-----:R-:W-:Y:S05]  /*00b0*/  @P0 BRA `(.L_x_0) ;  /* 0x0000005400440947 */ /* 0x001fea0003800000 */
[----:B------:R-:W-:-:S13]  /*00c0*/  ISETP.NE.AND P0, PT, R0, RZ, PT ;  /* 0x000000ff0000720c */ /* 0x000fda0003f05270 */
[----:B------:R-:W-:Y:S05]  /*00d0*/  @P0 BRA `(.L_x_1) ;  /* 0x00000024008c0947 */ /* 0x000fea0003800000 */
[----:B------:R-:W0:Y:S01]  /*00e0*/  S2R R33, SR_TID.X ;  /* 0x0000000000217919 */ /* 0x000e220000002100 */
[----:B------:R-:W1:Y:S01]  /*00f0*/  LDC R0, c[0x0][0x374] ;  /* 0x0000dd00ff007b82 */ /* 0x000e620000000800 */
[----:B------:R-:W2:Y:S01]  /*0100*/  LDCU.U8 UR4, c[0x0][0x3c0] ;  /* 0x00007800ff0477ac */ /* 0x000ea20008000000 */
[----:B------:R-:W3:Y:S01]  /*0110*/  LDCU.64 UR10, c[0x0][0x3d0] ;  /* 0x00007a00ff0a77ac */ /* 0x000ee20008000a00 */
[----:B------:R-:W4:Y:S01]  /*0120*/  LDCU.64 UR12, c[0x0][0x380] ;  /* 0x00007000ff0c77ac */ /* 0x000f220008000a00 */
[----:B--2---:R-:W-:-:S04]  /*0130*/  UISETP.NE.AND UP0, UPT, UR4, URZ, UPT ;  /* 0x000000ff0400728c */ /* 0x004fc8000bf05270 */
[----:B---3--:R-:W-:Y:S01]  /*0140*/  USEL UR4, UR10, URZ, !UP0 ;  /* 0x000000ff0a047287 */ /* 0x008fe2000c000000 */
[----:B-1----:R-:W-:Y:S01]  /*0150*/  IMAD R0, R0, UR8, R2 ;  /* 0x0000000800007c24 */ /* 0x002fe2000f8e0202 */
[----:B------:R-:W-:Y:S01]  /*0160*/  USEL UR5, UR11, URZ, !UP0 ;  /* 0x000000ff0b057287 */ /* 0x000fe2000c000000 */
[----:B------:R-:W1:Y:S02]  /*0170*/  LDCU.64 UR8, c[0x0][0x388] ;  /* 0x00007100ff0877ac */ /* 0x000e640008000a00 */
[----:B------:R-:W-:Y:S02]  /*0180*/  IMAD R0, R0, 0x2300, RZ ;  /* 0x0000230000007824 */ /* 0x000fe400078e02ff */
[----:B0-----:R-:W-:-:S05]  /*0190*/  IMAD R3, R33, 0xe, RZ ;  /* 0x0000000e21037824 */ /* 0x001fca00078e02ff */
[----:B------:R-:W-:-:S04]  /*01a0*/  IADD3 R0, P0, P1, R3, UR4, R0 ;  /* 0x0000000403007c10 */ /* 0x000fc8000f91e000 */
[----:B------:R-:W-:Y:S01]  /*01b0*/  IADD3.X R3, PT, PT, RZ, UR5, RZ, P0, P1 ;  /* 0x00000005ff037c10 */ /* 0x000fe200087e24ff */
[----:B------:R-:W-:-:S03]  /*01c0*/  IMAD.SHL.U32 R6, R0, 0x4, RZ ;  /* 0x0000000400067824 */ /* 0x000fc600078e00ff */
[----:B------:R-:W-:Y:S02]  /*01d0*/  SHF.L.U64.HI R0, R0, 0x2, R3 ;  /* 0x0000000200007819 */ /* 0x000fe40000010203 */
[C---:B----4-:R-:W-:Y:S02]  /*01e0*/  IADD3 R2, P0, PT, R6.reuse, UR12, RZ ;  /* 0x0000000c06027c10 */ /* 0x050fe4000ff1e0ff */
[----:B-1----:R-:W-:Y:S02]  /*01f0*/  IADD3 R6, P1, PT, R6, UR8, RZ ;  /* 0x0000000806067c10 */ /* 0x002fe4000ff3e0ff */
[C---:B------:R-:W-:Y:S02]  /*0200*/  IADD3.X R3, PT, PT, R0.reuse, UR13, RZ, P0, !PT ;  /* 0x0000000d00037c10 */ /* 0x040fe400087fe4ff */
[----:B------:R-:W-:-:S03]  /*0210*/  IADD3.X R7, PT, PT, R0, UR9, RZ, P1, !PT ;  /* 0x0000000900077c10 */ /* 0x000fc60008ffe4ff */
[----:B------:R-:W2:Y:S04]  /*0220*/  LDG.E R19, desc[UR6][R2.64] ;  /* 0x0000000602137981 */ /* 0x000ea8000c1e1900 */
[----:B------:R-:W3:Y:S04]  /*0230*/  LDG.E R17, desc[UR6][R2.64+0x4] ;  /* 0x0000040602117981 */ /* 0x000ee8000c1e1900 */
[----:B------:R-:W4:Y:S04]  /*0240*/  LDG.E R15, desc[UR6][R2.64+0x8] ;  /* 0x00000806020f7981 */ /* 0x000f28000c1e1900 */
[----:B------:R-:W5:Y:S04]  /*0250*/  LDG.E R14, desc[UR6][R2.64+0xc] ;  /* 0x00000c06020e7981 */ /* 0x000f68000c1e1900 */
        /* <DEDUP_REMOVED lines=9> */
[----:B------:R0:W5:Y:S01]  /*02f0*/  LDG.E R34, desc[UR6][R2.64+0x34] ;  /* 0x0000340602227981 */ /* 0x000162000c1e1900 */
[----:B------:R-:W-:Y:S06]  /*0300*/  BAR.SYNC.DEFER_BLOCKING 0x0 ;  /* 0x0000000000007b1d */ /* 0x000fec0000010000 */
[----:B------:R-:W5:Y:S04]  /*0310*/  LDG.E R16, desc[UR6][R6.64] ;  /* 0x0000000606107981 */ /* 0x000f68000c1e1900 */
[----:B------:R-:W5:Y:S04]  /*0320*/  LDG.E R4, desc[UR6][R6.64+0x4] ;  /* 0x0000040606047981 */ /* 0x000f68000c1e1900 */
[----:B------:R-:W0:Y:S04]  /*0330*/  LDG.E R0, desc[UR6][R6.64+0x8] ;  /* 0x0000080606007981 */ /* 0x000e28000c1e1900 */
        /* <DEDUP_REMOVED lines=11> */
[----:B------:R-:W1:Y:S01]  /*03f0*/  S2R R45, SR_LANEID ;  /* 0x00000000002d7919 */ /* 0x000e620000000000 */
[----:B------:R-:W1:Y:S02]  /*0400*/  S2UR UR5, SR_CgaCtaId ;  /* 0x00000000000579c3 */ /* 0x000e640000008800 */
[----:B--2---:R-:W-:Y:S04]  /*0410*/  STL [R1+0xc], R19 ;  /* 0x00000c1301007387 */ /* 0x004fe80000100800 */
[----:B---3--:R2:W-:Y:S04]  /*0420*/  STL [R1+0x8], R17 ;  /* 0x0000081101007387 */ /* 0x0085e80000100800 */
[----:B----4-:R-:W-:Y:S04]  /*0430*/  STL [R1+0x4], R15 ;  /* 0x0000040f01007387 */ /* 0x010fe80000100800 */
[----:B-----5:R-:W-:Y:S01]  /*0440*/  STL [R1], R14 ;  /* 0x0000000e01007387 */ /* 0x020fe20000100800 */
[----:B------:R-:W-:-:S02]  /*0450*/  LOP3.LUT R16, R16, 0x1, RZ, 0xc0, !PT ;  /* 0x0000000110107812 */ /* 0x000fc400078ec0ff */
[----:B------:R-:W-:Y:S02]  /*0460*/  LOP3.LUT R4, R4, 0x1, RZ, 0xc0, !PT ;  /* 0x0000000104047812 */ /* 0x000fe400078ec0ff */
[----:B0-----:R-:W-:Y:S02]  /*0470*/  LOP3.LUT R3, R0, 0x1, RZ, 0xc0, !PT ;  /* 0x0000000100037812 */ /* 0x001fe400078ec0ff */
[----:B------:R-:W-:Y:S02]  /*0480*/  LOP3.LUT R0, R16, 0x1, RZ, 0x3c, !PT ;  /* 0x0000000110007812 */ /* 0x000fe400078e3cff */
[----:B------:R-:W-:Y:S02]  /*0490*/  LOP3.LUT R11, R11, 0x1, RZ, 0xc0, !PT ;  /* 0x000000010b0b7812 */ /* 0x000fe400078ec0ff */
[----:B--2---:R-:W-:Y:S02]  /*04a0*/  LOP3.LUT R17, R4, 0x1, RZ, 0x3c, !PT ;  /* 0x0000000104117812 */ /* 0x004fe400078e3cff */
[----:B------:R-:W-:-:S02]  /*04b0*/  LOP3.LUT R2, R5, 0x1, RZ, 0xc0, !PT ;  /* 0x0000000105027812 */ /* 0x000fc400078ec0ff */
[----:B-1----:R-:W-:Y:S02]  /*04c0*/  LOP3.LUT R6, R3, 0x1, RZ, 0x3c, !PT ;  /* 0x0000000103067812 */ /* 0x002fe400078e3cff */
[----:B------:R-:W-:Y:S02]  /*04d0*/  LOP3.LUT R5, R9, 0x1, RZ, 0xc0, !PT ;  /* 0x0000000109057812 */ /* 0x000fe400078ec0ff */
[----:B------:R-:W-:Y:S02]  /*04e0*/  LOP3.LUT R31, R11, 0x1, RZ, 0x3c, !PT ;  /* 0x000000010b1f7812 */ /* 0x000fe400078e3cff */
[----:B------:R-:W-:Y:S02]  /*04f0*/  LOP3.LUT R9, R12, 0x1, RZ, 0xc0, !PT ;  /* 0x000000010c097812 */ /* 0x000fe400078ec0ff */
[----:B------:R-:W-:Y:S02]  /*0500*/  LOP3.LUT R30, R2, 0x1, RZ, 0x3c, !PT ;  /* 0x00000001021e7812 */ /* 0x000fe400078e3cff */
[----:B------:R-:W-:-:S02]  /*0510*/  LOP3.LUT R10, R10, 0x1, RZ, 0xc0, !PT ;  /* 0x000000010a0a7812 */ /* 0x000fc400078ec0ff */
[----:B------:R-:W-:Y:S02]  /*0520*/  IADD3 R12, PT, PT, R6, R17, R0 ;  /* 0x00000011060c7210 */ /* 0x000fe40007ffe000 */
[----:B------:R-:W-:Y:S02]  /*0530*/  LOP3.LUT R8, R8, 0x1, RZ, 0xc0, !PT ;  /* 0x0000000108087812 */ /* 0x000fe400078ec0ff */
[----:B------:R-:W-:Y:S02]  /*0540*/  LOP3.LUT R19, R10, 0x1, RZ, 0x3c, !PT ;  /* 0x000000010a137812 */ /* 0x000fe400078e3cff */
[----:B------:R-:W-:Y:S02]  /*0550*/  LOP3.LUT R20, R8, 0x1, RZ, 0x3c, !PT ;  /* 0x0000000108147812 */ /* 0x000fe400078e3cff */
[----:B------:R-:W-:Y:S02]  /*0560*/  IADD3 R12, PT, PT, R30, R31, R12 ;  /* 0x0000001f1e0c7210 */ /* 0x000fe40007ffe00c */
[----:B------:R-:W-:-:S02]  /*0570*/  LOP3.LUT R7, R13, 0x1, RZ, 0xc0, !PT ;  /* 0x000000010d077812 */ /* 0x000fc400078ec0ff */
[----:B------:R-:W-:Y:S02]  /*0580*/  LOP3.LUT R18, R18, 0x1, RZ, 0xc0, !PT ;  /* 0x0000000112127812 */ /* 0x000fe400078ec0ff */
[----:B------:R-:W-:Y:S02]  /*0590*/  LOP3.LUT R22, R5, 0x1, RZ, 0x3c, !PT ;  /* 0x0000000105167812 */ /* 0x000fe400078e3cff */
[----:B------:R-:W-:Y:S02]  /*05a0*/  LOP3.LUT R23, R9, 0x1, RZ, 0x3c, !PT ;  /* 0x0000000109177812 */ /* 0x000fe400078e3cff */
[----:B------:R-:W-:Y:S02]  /*05b0*/  IADD3 R12, PT, PT, R20, R19, R12 ;  /* 0x00000013140c7210 */ /* 0x000fe40007ffe00c */
[----:B------:R-:W-:Y:S02]  /*05c0*/  LOP3.LUT R21, R21, 0x1, RZ, 0xc0, !PT ;  /* 0x0000000115157812 */ /* 0x000fe400078ec0ff */
[----:B------:R-:W-:-:S02]  /*05d0*/  LOP3.LUT R24, R24, 0x1, RZ, 0xc0, !PT ;  /* 0x0000000118187812 */ /* 0x000fc400078ec0ff */
[----:B------:R-:W-:Y:S02]  /*05e0*/  LOP3.LUT R25, R7, 0x1, RZ, 0x3c, !PT ;  /* 0x0000000107197812 */ /* 0x000fe400078e3cff */
[----:B------:R-:W-:Y:S02]  /*05f0*/  LOP3.LUT R26, R18, 0x1, RZ, 0x3c, !PT ;  /* 0x00000001121a7812 */ /* 0x000fe400078e3cff */
[----:B------:R-:W-:Y:S02]  /*0600*/  IADD3 R12, PT, PT, R23, R22, R12 ;  /* 0x00000016170c7210 */ /* 0x000fe40007ffe00c */
[----:B------:R-:W-:Y:S02]  /*0610*/  LOP3.LUT R27, R27, 0x1, RZ, 0xc0, !PT ;  /* 0x000000011b1b7812 */ /* 0x000fe400078ec0ff */
[----:B------:R-:W-:Y:S02]  /*0620*/  LOP3.LUT R32, R21, 0x1, RZ, 0x3c, !PT ;  /* 0x0000000115207812 */ /* 0x000fe400078e3cff */
[----:B------:R-:W-:-:S02]  /*0630*/  LOP3.LUT R13, R24, 0x1, RZ, 0x3c, !PT ;  /* 0x00000001180d7812 */ /* 0x000fc400078e3cff */
[----:B------:R-:W-:Y:S02]  /*0640*/  IADD3 R12, PT, PT, R26, R25, R12 ;  /* 0x000000191a0c7210 */ /* 0x000fe40007ffe00c */
[----:B------:R-:W-:Y:S02]  /*0650*/  LOP3.LUT R28, R27, 0x1, RZ, 0x3c, !PT ;  /* 0x000000011b1c7812 */ /* 0x000fe400078e3cff */
[----:B------:R-:W-:-:S05]  /*0660*/  IADD3 R13, PT, PT, R13, R32, R12 ;  /* 0x000000200d0d7210 */ /* 0x000fca0007ffe00c */
[----:B------:R-:W-:Y:S01]  /*0670*/  IMAD.IADD R28, R28, 0x1, R13 ;  /* 0x000000011c1c7824 */ /* 0x000fe200078e020d */
[----:B------:R-:W-:Y:S06]  /*0680*/  BAR.SYNC.DEFER_BLOCKING 0x0 ;  /* 0x0000000000007b1d */ /* 0x000fec0000010000 */
[----:B------:R-:W0:Y:S02]  /*0690*/  SHFL.UP P0, R13, R28, 0x1, RZ ;  /* 0x042000001c0d7989 */ /* 0x000e2400000000ff */
[----:B0-----:R-:W-:-:S05]  /*06a0*/  @P0 IMAD.IADD R13, R28, 0x1, R13 ;  /* 0x000000011c0d0824 */ /* 0x001fca00078e020d */
[----:B------:R-:W0:Y:S02]  /*06b0*/  SHFL.UP P0, R14, R13, 0x2, RZ ;  /* 0x044000000d0e7989 */ /* 0x000e2400000000ff */
[----:B0-----:R-:W-:-:S05]  /*06c0*/  @P0 IMAD.IADD R14, R13, 0x1, R14 ;  /* 0x000000010d0e0824 */ /* 0x001fca00078e020e */
[----:B------:R-:W0:Y:S02]  /*06d0*/  SHFL.UP P0, R15, R14, 0x4, RZ ;  /* 0x048000000e0f7989 */ /* 0x000e2400000000ff */
[----:B0-----:R-:W-:-:S05]  /*06e0*/  @P0 IMAD.IADD R15, R14, 0x1, R15 ;  /* 0x000000010e0f0824 */ /* 0x001fca00078e020f */
[----:B------:R-:W0:Y:S01]  /*06f0*/  SHFL.UP P0, R12, R15, 0x8, RZ ;  /* 0x050000000f0c7989 */ /* 0x000e2200000000ff */
[----:B------:R-:W-:Y:S01]  /*0700*/  ISETP.NE.AND P1, PT, R45, 0x1f, PT ;  /* 0x0000001f2d00780c */ /* 0x000fe20003f25270 */
[----:B0-----:R-:W-:-:S05]  /*0710*/  @P0 IMAD.IADD R12, R15, 0x1, R12 ;  /* 0x000000010f0c0824 */ /* 0x001fca00078e020c */
[----:B------:R-:W0:Y:S01]  /*0720*/  SHFL.UP P0, R29, R12, 0x10, RZ ;  /* 0x060000000c1d7989 */ /* 0x000e2200000000ff */
[----:B------:R-:W-:-:S06]  /*0730*/  UMOV UR4, 0x400 ;  /* 0x0000040000047882 */ /* 0x000fcc0000000000 */
[----:B------:R-:W-:Y:S01]  /*0740*/  @!P1 SHF.R.U32.HI R13, RZ, 0x3, R33 ;  /* 0x00000003ff0d9819 */ /* 0x000fe20000011621 */
[----:B------:R-:W-:Y:S01]  /*0750*/  ULEA UR4, UR5, UR4, 0x18 ;  /* 0x0000000405047291 */ /* 0x000fe2000f8ec0ff */
[----:B0-----:R-:W-:Y:S02]  /*0760*/  @P0 IMAD.IADD R29, R12, 0x1, R29 ;  /* 0x000000010c1d0824 */ /* 0x001fe400078e021d */
[----:B------:R-:W-:Y:S01]  /*0770*/  @!P1 LOP3.LUT R13, R13, 0x7c, RZ, 0xc0, !PT ;  /* 0x0000007c0d0d9812 */ /* 0x000fe200078ec0ff */
[----:B------:R-:W0:Y:S05]  /*0780*/  LDCU.U8 UR5, c[0x0][0x3c0] ;  /* 0x00007800ff0577ac */ /* 0x000e2a0008000000 */
[----:B------:R-:W-:Y:S01]  /*0790*/  @!P1 STS [R13+UR4], R29 ;  /* 0x0000001d0d009988 */ /* 0x000fe20008000804 */
[----:B------:R-:W-:Y:S06]  /*07a0*/  BAR.SYNC.DEFER_BLOCKING 0x0 ;  /* 0x0000000000007b1d */ /* 0x000fec0000010000 */
[----:B------:R-:W1:Y:S01]  /*07b0*/  LDS.128 R12, [UR4] ;  /* 0x00000004ff0c7984 */ /* 0x000e620008000c00 */
[----:B------:R-:W-:-:S04]  /*07c0*/  SHF.R.U32.HI R33, RZ, 0x5, R33 ;  /* 0x00000005ff217819 */ /* 0x000fc80000011621 */
[C---:B------:R-:W-:Y:S02]  /*07d0*/  ISETP.NE.AND P0, PT, R33.reuse, 0x2, PT ;  /* 0x000000022100780c */ /* 0x040fe40003f05270 */
[----:B------:R-:W-:Y:S01]  /*07e0*/  ISETP.NE.AND P1, PT, R33, 0x3, PT ;  /* 0x000000032100780c */ /* 0x000fe20003f25270 */
[----:B-1----:R-:W-:-:S04]  /*07f0*/  IMAD.IADD R13, R12, 0x1, R13 ;  /* 0x000000010c0d7824 */ /* 0x002fc800078e020d */
[----:B------:R-:W-:Y:S01]  /*0800*/  IMAD.IADD R14, R14, 0x1, R13 ;  /* 0x000000010e0e7824 */ /* 0x000fe200078e020d */
[----:B------:R-:W-:Y:S02]  /*0810*/  SEL R44, R13, R12, !P0 ;  /* 0x0000000c0d2c7207 */ /* 0x000fe40004000000 */
[----:B------:R-:W-:Y:S01]  /*0820*/  ISETP.NE.AND P0, PT, R45, RZ, PT ;  /* 0x000000ff2d00720c */ /* 0x000fe20003f05270 */
[----:B------:R-:W-:Y:S01]  /*0830*/  IMAD.IADD R45, R15, 0x1, R14 ;  /* 0x000000010f2d7824 */ /* 0x000fe200078e020e */
[----:B------:R-:W-:Y:S02]  /*0840*/  SEL R44, R14, R44, !P1 ;  /* 0x0000002c0e2c7207 */ /* 0x000fe40004800000 */
[----:B------:R-:W1:Y:S01]  /*0850*/  LDS.128 R12, [UR4+0x10] ;  /* 0x00001004ff0c7984 */ /* 0x000e620008000c00 */
[----:B------:R-:W-:-:S04]  /*0860*/  ISETP.NE.AND P1, PT, R33, 0x4, PT ;  /* 0x000000042100780c */ /* 0x000fc80003f25270 */
[----:B------:R-:W-:Y:S02]  /*0870*/  SEL R44, R45, R44, !P1 ;  /* 0x0000002c2d2c7207 */ /* 0x000fe40004800000 */
[----:B------:R-:W-:Y:S01]  /*0880*/  ISETP.NE.AND P1, PT, R33, 0x5, PT ;  /* 0x000000052100780c */ /* 0x000fe20003f25270 */
[----:B-1----:R-:W-:-:S04]  /*0890*/  IMAD.IADD R12, R45, 0x1, R12 ;  /* 0x000000012d0c7824 */ /* 0x002fc800078e020c */
[----:B------:R-:W-:Y:S01]  /*08a0*/  IMAD.IADD R13, R13, 0x1, R12 ;  /* 0x000000010d0d7824 */ /* 0x000fe200078e020c */
[----:B------:R-:W-:Y:S02]  /*08b0*/  SEL R44, R12, R44, !P1 ;  /* 0x0000002c0c2c7207 */ /* 0x000fe40004800000 */
[----:B------:R-:W-:Y:S01]  /*08c0*/  ISETP.NE.AND P1, PT, R33, 0x6, PT ;  /* 0x000000062100780c */ /* 0x000fe20003f25270 */
[----:B------:R-:W-:-:S03]  /*08d0*/  IMAD.IADD R14, R14, 0x1, R13 ;  /* 0x000000010e0e7824 */ /* 0x000fc600078e020d */
[----:B------:R-:W-:Y:S02]  /*08e0*/  SEL R44, R13, R44, !P1 ;  /* 0x0000002c0d2c7207 */ /* 0x000fe40004800000 */
[----:B------:R-:W-:Y:S01]  /*08f0*/  ISETP.NE.AND P1, PT, R33, 0x7, PT ;  /* 0x000000072100780c */ /* 0x000fe20003f25270 */
[----:B------:R-:W-:-:S03]  /*0900*/  IMAD.IADD R45, R15, 0x1, R14 ;  /* 0x000000010f2d7824 */ /* 0x000fc600078e020e */
        /* <DEDUP_REMOVED lines=28> */
[----:B------:R-:W-:Y:S02]  /*0ad0*/  ISETP.NE.AND P1, PT, R33, 0x10, PT ;  /* 0x000000102100780c */ /* 0x000fe40003f25270 */
[----:B------:R-:W2:Y:S02]  /*0ae0*/  S2R R33, SR_TID.X ;  /* 0x0000000000217919 */ /* 0x000ea40000002100 */
[----:B------:R-:W-:Y:S01]  /*0af0*/  SEL R44, R45, R44, !P1 ;  /* 0x0000002c2d2c7207 */ /* 0x000fe20004800000 */
[----:B------:R-:W-:-:S05]  /*0b00*/  IMAD.IADD R28, R29, 0x1, -R28 ;  /* 0x000000011d1c7824 */ /* 0x000fca00078e0a1c */
[----:B------:R-:W-:Y:S01]  /*0b10*/  SEL R28, R28, RZ, P0 ;  /* 0x000000ff1c1c7207 */ /* 0x000fe20000000000 */
[----:B-1----:R-:W-:Y:S01]  /*0b20*/  IMAD.IADD R12, R45, 0x1, R12 ;  /* 0x000000012d0c7824 */ /* 0x002fe200078e020c */
[----:B--2---:R-:W-:-:S04]  /*0b30*/  SHF.R.U32.HI R45, RZ, 0x5, R33 ;  /* 0x00000005ff2d7819 */ /* 0x004fc80000011621 */
[----:B------:R-:W-:Y:S01]  /*0b40*/  ISETP.NE.AND P1, PT, R45, 0x11, PT ;  /* 0x000000112d00780c */ /* 0x000fe20003f25270 */
[----:B------:R-:W-:-:S03]  /*0b50*/  IMAD.IADD R13, R13, 0x1, R12 ;  /* 0x000000010d0d7824 */ /* 0x000fc600078e020c */
[----:B------:R-:W-:Y:S02]  /*0b60*/  SEL R44, R12, R44, !P1 ;  /* 0x0000002c0c2c7207 */ /* 0x000fe40004800000 */
[C---:B------:R-:W-:Y:S01]  /*0b70*/  ISETP.NE.AND P1, PT, R45.reuse, 0x12, PT ;  /* 0x000000122d00780c */ /* 0x040fe20003f25270 */
[----:B------:R-:W-:Y:S01]  /*0b80*/  IMAD.IADD R14, R14, 0x1, R13 ;  /* 0x000000010e0e7824 */ /* 0x000fe200078e020d */
[----:B------:R-:W-:Y:S02]  /*0b90*/  ISETP.NE.AND P2, PT, R45, 0x13, PT ;  /* 0x000000132d00780c */ /* 0x000fe40003f45270 */
[----:B------:R-:W-:Y:S01]  /*0ba0*/  SEL R44, R13, R44, !P1 ;  /* 0x0000002c0d2c7207 */ /* 0x000fe20004800000 */
[----:B------:R-:W2:Y:S01]  /*0bb0*/  LDL.LU R45, [R1] ;  /* 0x00000000012d7983 */ /* 0x000ea20000300800 */
[----:B------:R-:W-:Y:S02]  /*0bc0*/  ISETP.GE.U32.AND P3, PT, R33, 0x20, PT ;  /* 0x000000202100780c */ /* 0x000fe40003f66070 */
[----:B------:R-:W-:Y:S01]  /*0bd0*/  SEL R44, R14, R44, !P2 ;  /* 0x0000002c0e2c7207 */ /* 0x000fe20005000000 */
[----:B------:R-:W3:Y:S03]  /*0be0*/  LDL.LU R29, [R1+0x4] ;  /* 0x00000400011d7983 */ /* 0x000ee60000300800 */
[----:B------:R-:W-:-:S02]  /*0bf0*/  SEL R13, R44, RZ, P3 ;  /* 0x000000ff2c0d7207 */ /* 0x000fc40001800000 */
[----:B------:R-:W4:Y:S03]  /*0c00*/  LDL.LU R44, [R1+0x8] ;  /* 0x00000800012c7983 */ /* 0x000f260000300800 */
[----:B------:R-:W-:Y:S02]  /*0c10*/  IMAD.IADD R13, R13, 0x1, R28 ;  /* 0x000000010d0d7824 */ /* 0x000fe400078e021c */
[----:B------:R-:W5:Y:S01]  /*0c20*/  LDL.LU R28, [R1+0xc] ;  /* 0x00000c00011c7983 */ /* 0x000f620000300800 */
[----:B------:R-:W-:Y:S01]  /*0c30*/  IMAD.IADD R15, R15, 0x1, R14 ;  /* 0x000000010f0f7824 */ /* 0x000fe200078e020e */
[----:B------:R-:W-:-:S04]  /*0c40*/  ISETP.NE.AND P0, PT, R4, RZ, PT ;  /* 0x000000ff0400720c */ /* 0x000fc80003f05270 */
[----:B------:R-:W-:Y:S01]  /*0c50*/  IADD3 R4, PT, PT, -R15, 0x2300, RZ ;  /* 0x000023000f047810 */ /* 0x000fe20007ffe1ff */
[--C-:B------:R-:W-:Y:S01]  /*0c60*/  IMAD.IADD R12, R0, 0x1, R13.reuse ;  /* 0x00000001000c7824 */ /* 0x100fe200078e020d */
[----:B------:R-:W-:Y:S01]  /*0c70*/  ISETP.NE.AND P6, PT, R3, RZ, PT ;  /* 0x000000ff0300720c */ /* 0x000fe20003fc5270 */
[----:B------:R-:W-:Y:S01]  /*0c80*/  IMAD R3, R33, 0xe, -R13 ;  /* 0x0000000e21037824 */ /* 0x000fe200078e0a0d */
[----:B------:R-:W-:Y:S01]  /*0c90*/  ISETP.NE.AND P4, PT, R10, RZ, PT ;  /* 0x000000ff0a00720c */ /* 0x000fe20003f85270 */
[----:B------:R-:W-:Y:S01]  /*0ca0*/  IMAD.IADD R10, R13, 0x1, R4 ;  /* 0x000000010d0a7824 */ /* 0x000fe200078e0204 */
[----:B------:R-:W-:Y:S01]  /*0cb0*/  ISETP.NE.AND P1, PT, R16, RZ, PT ;  /* 0x000000ff1000720c */ /* 0x000fe20003f25270 */
[----:B------:R-:W-:Y:S01]  /*0cc0*/  IMAD R12, R33, 0xe, -R12 ;  /* 0x0000000e210c7824 */ /* 0x000fe200078e0a0c */
[----:B------:R-:W-:Y:S02]  /*0cd0*/  ISETP.NE.AND P3, PT, R2, RZ, PT ;  /* 0x000000ff0200720c */ /* 0x000fe40003f65270 */
[----:B------:R-:W-:-:S02]  /*0ce0*/  IADD3 R2, PT, PT, R13, R17, R0 ;  /* 0x000000110d027210 */ /* 0x000fc40007ffe000 */
[----:B------:R-:W-:Y:S02]  /*0cf0*/  ISETP.NE.AND P2, PT, R8, RZ, PT ;  /* 0x000000ff0800720c */ /* 0x000fe40003f45270 */
[----:B------:R-:W-:Y:S01]  /*0d00*/  SEL R8, R10, R3, !P1 ;  /* 0x000000030a087207 */ /* 0x000fe20004800000 */
[----:B------:R-:W-:Y:S02]  /*0d10*/  IMAD.IADD R10, R0, 0x1, R10 ;  /* 0x00000001000a7824 */ /* 0x000fe400078e020a */
[----:B------:R-:W-:Y:S02]  /*0d20*/  VIADD R0, R12, 0x1 ;  /* 0x000000010c007836 */ /* 0x000fe40000000000 */
[--C-:B------:R-:W-:Y:S02]  /*0d30*/  IMAD R3, R33, 0xe, -R2.reuse ;  /* 0x0000000e21037824 */ /* 0x100fe400078e0a02 */
[----:B------:R-:W-:Y:S01]  /*0d40*/  IMAD.IADD R2, R6, 0x1, R2 ;  /* 0x0000000106027824 */ /* 0x000fe200078e0202 */
[----:B------:R-:W-:Y:S01]  /*0d50*/  SEL R0, R10, R0, !P0 ;  /* 0x000000000a007207 */ /* 0x000fe20004000000 */
[----:B------:R-:W-:-:S02]  /*0d60*/  IMAD.IADD R17, R17, 0x1, R10 ;  /* 0x0000000111117824 */ /* 0x000fc400078e020a */
[--C-:B------:R-:W-:Y:S02]  /*0d70*/  IMAD R10, R33, 0xe, -R2.reuse ;  /* 0x0000000e210a7824 */ /* 0x100fe400078e0a02 */
[----:B------:R-:W-:Y:S01]  /*0d80*/  IMAD.IADD R2, R31, 0x1, R2 ;  /* 0x000000011f027824 */ /* 0x000fe200078e0202 */
[----:B------:R-:W-:Y:S01]  /*0d90*/  ISETP.NE.AND P0, PT, R9, RZ, PT ;  /* 0x000000ff0900720c */ /* 0x000fe20003f05270 */
[----:B------:R-:W-:Y:S02]  /*0da0*/  VIADD R9, R10, 0x3 ;  /* 0x000000030a097836 */ /* 0x000fe40000000000 */
[----:B------:R-:W-:Y:S02]  /*0db0*/  VIADD R3, R3, 0x2 ;  /* 0x0000000203037836 */ /* 0x000fe40000000000 */
[----:B------:R-:W-:Y:S02]  /*0dc0*/  IMAD.IADD R10, R30, 0x1, R2 ;  /* 0x000000011e0a7824 */ /* 0x000fe400078e0202 */
[----:B------:R-:W-:-:S02]  /*0dd0*/  IMAD.IADD R6, R6, 0x1, R17 ;  /* 0x0000000106067824 */ /* 0x000fc400078e0211 */
[----:B------:R-:W-:Y:S01]  /*0de0*/  IMAD R2, R33, 0xe, -R2 ;  /* 0x0000000e21027824 */ /* 0x000fe200078e0a02 */
[----:B------:R-:W-:Y:S01]  /*0df0*/  ISETP.NE.AND P1, PT, R5, RZ, PT ;  /* 0x000000ff0500720c */ /* 0x000fe20003f25270 */
[----:B------:R-:W-:Y:S01]  /*0e00*/  IMAD.IADD R31, R31, 0x1, R6 ;  /* 0x000000011f1f7824 */ /* 0x000fe200078e0206 */
[----:B------:R-:W-:Y:S01]  /*0e10*/  ISETP.NE.AND P5, PT, R11, RZ, PT ;  /* 0x000000ff0b00720c */ /* 0x000fe20003fa5270 */
[----:B------:R-:W-:Y:S01]  /*0e20*/  VIADD R2, R2, 0x4 ;  /* 0x0000000402027836 */ /* 0x000fe20000000000 */
[----:B------:R-:W-:Y:S01]  /*0e30*/  SEL R5, R17, R3, !P6 ;  /* 0x0000000311057207 */ /* 0x000fe20007000000 */
[--C-:B------:R-:W-:Y:S02]  /*0e40*/  IMAD R3, R33, 0xe, -R10.reuse ;  /* 0x0000000e21037824 */ /* 0x100fe400078e0a0a */
[----:B------:R-:W-:Y:S01]  /*0e50*/  IMAD.IADD R10, R19, 0x1, R10 ;  /* 0x00000001130a7824 */ /* 0x000fe200078e020a */
[----:B------:R-:W-:Y:S02]  /*0e60*/  SEL R9, R6, R9, !P5 ;  /* 0x0000000906097207 */ /* 0x000fe40006800000 */
[----:B------:R-:W-:Y:S01]  /*0e70*/  SEL R6, R31, R2, !P3 ;  /* 0x000000021f067207 */ /* 0x000fe20005800000 */
[----:B------:R-:W-:Y:S01]  /*0e80*/  IMAD.IADD R2, R20, 0x1, R10 ;  /* 0x0000000114027824 */ /* 0x000fe200078e020a */
[----:B------:R-:W-:Y:S01]  /*0e90*/  ISETP.NE.AND P3, PT, R33, RZ, PT ;  /* 0x000000ff2100720c */ /* 0x000fe20003f65270 */
[----:B------:R-:W-:-:S02]  /*0ea0*/  IMAD.IADD R30, R30, 0x1, R31 ;  /* 0x000000011e1e7824 */ /* 0x000fc400078e021f */
[----:B------:R-:W-:Y:S02]  /*0eb0*/  VIADD R3, R3, 0x5 ;  /* 0x0000000503037836 */ /* 0x000fe40000000000 */
[----:B------:R-:W-:Y:S02]  /*0ec0*/  IMAD.IADD R14, R22, 0x1, R2 ;  /* 0x00000001160e7824 */ /* 0x000fe400078e0202 */
[----:B------:R-:W-:Y:S02]  /*0ed0*/  IMAD.IADD R19, R19, 0x1, R30 ;  /* 0x0000000113137824 */ /* 0x000fe400078e021e */
[----:B------:R-:W-:Y:S01]  /*0ee0*/  IMAD R2, R33, 0xe, -R2 ;  /* 0x0000000e21027824 */ /* 0x000fe200078e0a02 */
[----:B------:R-:W-:Y:S02]  /*0ef0*/  ISETP.NE.AND P6, PT, R7, RZ, PT ;  /* 0x000000ff0700720c */ /* 0x000fe40003fc5270 */
[----:B------:R-:W-:Y:S01]  /*0f00*/  SEL R7, R30, R3, !P4 ;  /* 0x000000031e077207 */ /* 0x000fe20006000000 */
[----:B------:R-:W-:-:S02]  /*0f10*/  IMAD.IADD R3, R20, 0x1, R19 ;  /* 0x0000000114037824 */ /* 0x000fc400078e0213 */
[----:B------:R-:W-:Y:S02]  /*0f20*/  VIADD R2, R2, 0x7 ;  /* 0x0000000702027836 */ /* 0x000fe40000000000 */
[--C-:B------:R-:W-:Y:S02]  /*0f30*/  IMAD R11, R33, 0xe, -R14.reuse ;  /* 0x0000000e210b7824 */ /* 0x100fe400078e0a0e */
[----:B------:R-:W-:Y:S01]  /*0f40*/  IMAD.IADD R14, R23, 0x1, R14 ;  /* 0x00000001170e7824 */ /* 0x000fe200078e020e */
[----:B------:R-:W-:Y:S01]  /*0f50*/  SEL R12, R3, R2, !P1 ;  /* 0x00000002030c7207 */ /* 0x000fe20004800000 */
[----:B------:R-:W-:Y:S02]  /*0f60*/  IMAD.IADD R22, R22, 0x1, R3 ;  /* 0x0000000116167824 */ /* 0x000fe400078e0203 */
[----:B------:R-:W1:Y:S01]  /*0f70*/  @!P3 LDC.64 R2, c[0x0][0x3a8] ;  /* 0x0000ea00ff02bb82 */ /* 0x000e620000000a00 */
[----:B------:R-:W-:Y:S02]  /*0f80*/  VIADD R11, R11, 0x8 ;  /* 0x000000080b0b7836 */ /* 0x000fe40000000000 */
[----:B------:R-:W-:-:S02]  /*0f90*/  IMAD.IADD R13, R25, 0x1, R14 ;  /* 0x00000001190d7824 */ /* 0x000fc400078e020e */
[----:B------:R-:W-:Y:S01]  /*0fa0*/  IMAD R14, R33, 0xe, -R14 ;  /* 0x0000000e210e7824 */ /* 0x000fe200078e0a0e */
[----:B------:R-:W-:Y:S01]  /*0fb0*/  SEL R11, R22, R11, !P0 ;  /* 0x0000000b160b7207 */ /* 0x000fe20004000000 */
[----:B------:R-:W-:Y:S01]  /*0fc0*/  IMAD.IADD R17, R26, 0x1, R13 ;  /* 0x000000011a117824 */ /* 0x000fe200078e020d */
[----:B------:R-:W-:Y:S01]  /*0fd0*/  ISETP.NE.AND P0, PT, R24, RZ, PT ;  /* 0x000000ff1800720c */ /* 0x000fe20003f05270 */
[----:B------:R-:W-:Y:S01]  /*0fe0*/  IMAD.IADD R16, R23, 0x1, R22 ;  /* 0x0000000117107824 */ /* 0x000fe200078e0216 */
[----:B------:R-:W-:Y:S01]  /*0ff0*/  ISETP.NE.AND P5, PT, R18, RZ, PT ;  /* 0x000000ff1200720c */ /* 0x000fe20003fa5270 */
[----:B------:R-:W-:Y:S01]  /*1000*/  VIADD R14, R14, 0x9 ;  /* 0x000000090e0e7836 */ /* 0x000fe20000000000 */
[----:B------:R-:W-:Y:S01]  /*1010*/  LOP3.LUT R24, R24, 0x1, RZ, 0x3c, !PT ;  /* 0x0000000118187812 */ /* 0x000fe200078e3cff */
[----:B------:R-:W-:Y:S02]  /*1020*/  IMAD.IADD R18, R32, 0x1, R17 ;  /* 0x0000000120127824 */ /* 0x000fe400078e0211 */
[----:B------:R-:W-:Y:S01]  /*1030*/  IMAD.IADD R25, R25, 0x1, R16 ;  /* 0x0000000119197824 */ /* 0x000fe200078e0210 */
[----:B------:R-:W-:Y:S01]  /*1040*/  SEL R16, R16, R14, !P6 ;  /* 0x0000000e10107207 */ /* 0x000fe20007000000 */
[----:B------:R-:W-:-:S04]  /*1050*/  IMAD.IADD R14, R24, 0x1, R18 ;  /* 0x00000001180e7824 */ /* 0x000fc800078e0212 */
[C---:B------:R-:W-:Y:S02]  /*1060*/  IMAD R20, R33.reuse, 0xe, -R14 ;  /* 0x0000000e21147824 */ /* 0x040fe400078e0a0e */
[----:B------:R-:W-:Y:S02]  /*1070*/  @!P3 IMAD.MOV.U32 R14, RZ, RZ, 0x65 ;  /* 0x00000065ff0eb424 */ /* 0x000fe400078e00ff */
[----:B------:R-:W-:-:S03]  /*1080*/  IMAD R10, R33, 0xe, -R10 ;  /* 0x0000000e210a7824 */ /* 0x000fc600078e0a0a */
[----:B-1----:R1:W-:Y:S01]  /*1090*/  @!P3 ST.E.64.STRONG.GPU desc[UR6][R2.64+0x100], R14 ;  /* 0x0001000e0200b985 */ /* 0x0023e2000c10fb06 */
[----:B------:R-:W-:Y:S02]  /*10a0*/  VIADD R10, R10, 0x6 ;  /* 0x000000060a0a7836 */ /* 0x000fe40000000000 */
[----:B------:R-:W-:-:S03]  /*10b0*/  IMAD R13, R33, 0xe, -R13 ;  /* 0x0000000e210d7824 */ /* 0x000fc600078e0a0d */
[----:B------:R-:W-:Y:S01]  /*10c0*/  SEL R10, R19, R10, !P2 ;  /* 0x0000000a130a7207 */ /* 0x000fe20005000000 */
[----:B------:R-:W-:Y:S01]  /*10d0*/  VIADD R13, R13, 0xa ;  /* 0x0000000a0d0d7836 */ /* 0x000fe20000000000 */
[----:B------:R-:W-:Y:S01]  /*10e0*/  ISETP.NE.AND P2, PT, R27, RZ, PT ;  /* 0x000000ff1b00720c */ /* 0x000fe20003f45270 */
[----:B------:R-:W-:-:S03]  /*10f0*/  IMAD R18, R33, 0xe, -R18 ;  /* 0x0000000e21127824 */ /* 0x000fc600078e0a12 */
[----:B------:R-:W-:Y:S01]  /*1100*/  SEL R13, R25, R13, !P5 ;  /* 0x0000000d190d7207 */ /* 0x000fe20006800000 */
[----:B------:R-:W-:Y:S02]  /*1110*/  IMAD.IADD R25, R26, 0x1, R25 ;  /* 0x000000011a197824 */ /* 0x000fe400078e0219 */
[----:B------:R-:W-:Y:S01]  /*1120*/  IMAD R17, R33, 0xe, -R17 ;  /* 0x0000000e21117824 */ /* 0x000fe200078e0a11 */
[----:B------:R-:W-:Y:S01]  /*1130*/  ISETP.NE.AND P4, PT, R21, RZ, PT ;  /* 0x000000ff1500720c */ /* 0x000fe20003f85270 */
[----:B------:R-:W-:Y:S02]  /*1140*/  IMAD.IADD R21, R32, 0x1, R25 ;  /* 0x0000000120157824 */ /* 0x000fe400078e0219 */
[----:B------:R-:W-:Y:S02]  /*1150*/  VIADD R18, R18, 0xc ;  /* 0x0000000c12127836 */ /* 0x000fe40000000000 */
[----:B------:R-:W-:Y:S02]  /*1160*/  VIADD R19, R17, 0xb ;  /* 0x0000000b11137836 */ /* 0x000fe40000000000 */
[----:B------:R-:W-:Y:S01]  /*1170*/  VIADD R17, R20, 0xd ;  /* 0x0000000d14117836 */ /* 0x000fe20000000000 */
[----:B------:R-:W-:Y:S01]  /*1180*/  LEA R20, R8, UR4, 0x2 ;  /* 0x0000000408147c11 */ /* 0x000fe2000f8e10ff */
[----:B------:R-:W-:Y:S01]  /*1190*/  BAR.SYNC.DEFER_BLOCKING 0x0 ;  /* 0x0000000000007b1d */ /* 0x000fe20000010000 */
[----:B------:R-:W-:Y:S01]  /*11a0*/  LEA R0, R0, UR4, 0x2 ;  /* 0x0000000400007c11 */ /* 0x000fe2000f8e10ff */
[----:B------:R-:W-:Y:S01]  /*11b0*/  @!P2 IMAD.IADD R17, R24, 0x1, R21 ;  /* 0x000000011811a824 */ /* 0x000fe200078e0215 */
[----:B------:R-:W-:-:S02]  /*11c0*/  SEL R18, R21, R18, !P0 ;  /* 0x0000001215127207 */ /* 0x000fc40004000000 */
[----:B------:R-:W-:Y:S02]  /*11d0*/  LEA R5, R5, UR4, 0x2 ;  /* 0x0000000405057c11 */ /* 0x000fe4000f8e10ff */
[----:B------:R-:W-:Y:S02]  /*11e0*/  LEA R21, R9, UR4, 0x2 ;  /* 0x0000000409157c11 */ /* 0x000fe4000f8e10ff */
[----:B------:R-:W-:Y:S02]  /*11f0*/  LEA R6, R6, UR4, 0x2 ;  /* 0x0000000406067c11 */ /* 0x000fe4000f8e10ff */
[----:B------:R-:W-:Y:S02]  /*1200*/  LEA R7, R7, UR4, 0x2 ;  /* 0x0000000407077c11 */ /* 0x000fe4000f8e10ff */
[----:B0-----:R-:W-:Y:S02]  /*1210*/  ISETP.NE.AND P1, PT, RZ, UR5, PT ;  /* 0x00000005ff007c0c */ /* 0x001fe4000bf25270 */
[----:B------:R-:W-:-:S02]  /*1220*/  LEA R10, R10, UR4, 0x2 ;  /* 0x000000040a0a7c11 */ /* 0x000fc4000f8e10ff */
[----:B------:R-:W-:Y:S02]  /*1230*/  SEL R19, R25, R19, !P4 ;  /* 0x0000001319137207 */ /* 0x000fe40006000000 */
[----:B-1----:R-:W-:Y:S02]  /*1240*/  LEA R15, R12, UR4, 0x2 ;  /* 0x000000040c0f7c11 */ /* 0x002fe4000f8e10ff */
[----:B------:R-:W-:Y:S02]  /*1250*/  LEA R12, R11, UR4, 0x2 ;  /* 0x000000040b0c7c11 */ /* 0x000fe4000f8e10ff */
[----:B------:R-:W-:Y:S02]  /*1260*/  LEA R14, R13, UR4, 0x2 ;  /* 0x000000040d0e7c11 */ /* 0x000fe4000f8e10ff */
[----:B------:R-:W-:Y:S02]  /*1270*/  LEA R19, R19, UR4, 0x2 ;  /* 0x0000000413137c11 */ /* 0x000fe4000f8e10ff */
[----:B------:R-:W-:-:S02]  /*1280*/  LEA R18, R18, UR4, 0x2 ;  /* 0x0000000412127c11 */ /* 0x000fc4000f8e10ff */
[----:B------:R-:W-:Y:S01]  /*1290*/  LEA R17, R17, UR4, 0x2 ;  /* 0x0000000411117c11 */ /* 0x000fe2000f8e10ff */
[----:B------:R-:W0:Y:S08]  /*12a0*/  @!P1 LDC.64 R8, c[0x0][0x3d8] ;  /* 0x0000f600ff089b82 */ /* 0x000e300000000a00 */
[----:B------:R-:W1:Y:S01]  /*12b0*/  @!P1 LDC.64 R2, c[0x0][0x3d8] ;  /* 0x0000f600ff029b82 */ /* 0x000e620000000a00 */
[----:B-----5:R-:W-:Y:S04]  /*12c0*/  STS [R20], R28 ;  /* 0x0000001c14007388 */ /* 0x020fe80000000800 */
[----:B----4-:R-:W-:Y:S04]  /*12d0*/  STS [R0], R44 ;  /* 0x0000002c00007388 */ /* 0x010fe80000000800 */
[----:B---3--:R3:W-:Y:S04]  /*12e0*/  STS [R5], R29 ;  /* 0x0000001d05007388 */ /* 0x0087e80000000800 */
[----:B--2---:R-:W-:Y:S04]  /*12f0*/  STS [R21], R45 ;  /* 0x0000002d15007388 */ /* 0x004fe80000000800 */
[----:B------:R-:W-:Y:S01]  /*1300*/  STS [R6], R43 ;  /* 0x0000002b06007388 */ /* 0x000fe20000000800 */
[----:B---3--:R-:W-:-:S03]  /*1310*/  LEA R5, R16, UR4, 0x2 ;  /* 0x0000000410057c11 */ /* 0x008fc6000f8e10ff */
[----:B------:R2:W-:Y:S04]  /*1320*/  STS [R7], R42 ;  /* 0x0000002a07007388 */ /* 0x0005e80000000800 */
[----:B------:R-:W-:Y:S04]  /*1330*/  STS [R10], R41 ;  /* 0x000000290a007388 */ /* 0x000fe80000000800 */
[----:B------:R-:W-:Y:S04]  /*1340*/  STS [R15], R40 ;  /* 0x000000280f007388 */ /* 0x000fe80000000800 */
[----:B------:R3:W-:Y:S04]  /*1350*/  STS [R12], R39 ;  /* 0x000000270c007388 */ /* 0x0007e80000000800 */
[----:B------:R4:W-:Y:S04]  /*1360*/  STS [R5], R38 ;  /* 0x0000002605007388 */ /* 0x0009e80000000800 */
[----:B------:R5:W-:Y:S04]  /*1370*/  STS [R14], R37 ;  /* 0x000000250e007388 */ /* 0x000be80000000800 */
[----:B------:R-:W-:Y:S04]  /*1380*/  STS [R19], R36 ;  /* 0x0000002413007388 */ /* 0x000fe80000000800 */
[----:B------:R-:W-:Y:S04]  /*1390*/  STS [R18], R35 ;  /* 0x0000002312007388 */ /* 0x000fe80000000800 */
[----:B------:R-:W-:Y:S01]  /*13a0*/  STS [R17], R34 ;  /* 0x0000002211007388 */ /* 0x000fe20000000800 */
[----:B------:R-:W-:Y:S01]  /*13b0*/  BAR.SYNC.DEFER_BLOCKING 0x0 ;  /* 0x0000000000007b1d */ /* 0x000fe20000010000 */
[----:B--2---:R-:W-:-:S05]  /*13c0*/  CS2R R6, SRZ ;  /* 0x0000000000067805 */ /* 0x004fca000001ff00 */
[----:B0-----:R-:W2:Y:S04]  /*13d0*/  @!P1 LDG.E.64 R8, desc[UR6][R8.64] ;  /* 0x0000000608089981 */ /* 0x001ea8000c1e1b00 */
[----:B-1----:R-:W5:Y:S01]  /*13e0*/  @!P1 LDG.E.64 R6, desc[UR6][R2.64] ;  /* 0x0000000602069981 */ /* 0x002f62000c1e1b00 */
[C---:B------:R-:W-:Y:S02]  /*13f0*/  ISETP.GE.AND P0, PT, R33.reuse, R4, PT ;  /* 0x000000042100720c */ /* 0x040fe40003f06270 */
[----:B------:R-:W-:-:S05]  /*1400*/  LEA R0, R33, UR4, 0x2 ;  /* 0x0000000421007c11 */ /* 0x000fca000f8e10ff */
[----:B------:R-:W0:Y:S01]  /*1410*/  LDS R13, [R0] ;  /* 0x00000000000d7984 */ /* 0x000e220000000800 */
[----:B---3--:R-:W-:Y:S01]  /*1420*/  SEL R12, R4, RZ, P0 ;  /* 0x000000ff040c7207 */ /* 0x008fe20000000000 */
[----:B------:R-:W-:Y:S02]  /*1430*/  IMAD.MOV.U32 R10, RZ, RZ, RZ ;  /* 0x000000ffff0a7224 */ /* 0x000fe400078e00ff */
[----:B------:R1:W3:Y:S02]  /*1440*/  LDS R15, [R0+0xa00] ;  /* 0x000a0000000f7984 */ /* 0x0002e40000000800 */
[----:B------:R-:W1:Y:S08]  /*1450*/  @P0 LDC.64 R20, c[0x0][0x390] ;  /* 0x0000e400ff140b82 */ /* 0x000e700000000a00 */
[----:B------:R-:W0:Y:S01]  /*1460*/  @!P0 LDC.64 R22, c[0x0][0x398] ;  /* 0x0000e600ff168b82 */ /* 0x000e220000000a00 */
[----:B------:R-:W-:-:S02]  /*1470*/  IMAD.IADD R11, R33, 0x1, -R12 ;  /* 0x00000001210b7824 */ /* 0x000fc400078e0a0c */
[----:B----4-:R-:W-:Y:S01]  /*1480*/  IMAD.MOV.U32 R5, RZ, RZ, RZ ;  /* 0x000000ffff057224 */ /* 0x010fe200078e00ff */
[----:B------:R-:W-:Y:S01]  /*1490*/  BSSY.RECONVERGENT B0, `(.L_x_2) ;  /* 0x0000020000007945 */ /* 0x000fe20003800200 */
[----:B--2---:R-:W-:-:S04]  /*14a0*/  @!P1 IADD3 R10, P2, PT, -R8, UR10, RZ ;  /* 0x0000000a080a9c10 */ /* 0x004fc8000ff5e1ff */
[----:B------:R-:W-:Y:S02]  /*14b0*/  @!P1 IADD3.X R5, PT, PT, ~R9, UR11, RZ, P2, !PT ;  /* 0x0000000b09059c10 */ /* 0x000fe400097fe5ff */
[C---:B-----5:R-:W-:Y:S02]  /*14c0*/  @P0 IADD3 R3, P1, PT, R11.reuse, R6, RZ ;  /* 0x000000060b030210 */ /* 0x060fe40007f3e0ff */
[C---:B------:R-:W-:Y:S02]  /*14d0*/  @!P0 IADD3 R9, P2, PT, R11.reuse, R10, RZ ;  /* 0x0000000a0b098210 */ /* 0x040fe40007f5e0ff */
[----:B------:R-:W-:Y:S02]  /*14e0*/  @P0 LEA.HI.X.SX32 R14, R11, R7, 0x1, P1 ;  /* 0x000000070b0e0211 */ /* 0x000fe400008f0eff */
[----:B-1----:R-:W-:Y:S02]  /*14f0*/  @P0 LEA R2, P1, R3, R20, 0x2 ;  /* 0x0000001403020211 */ /* 0x002fe400078210ff */
[----:B------:R-:W-:-:S02]  /*1500*/  @!P0 LEA.HI.X.SX32 R12, R11, R5, 0x1, P2 ;  /* 0x000000050b0c8211 */ /* 0x000fc400010f0eff */
[----:B0-----:R-:W-:Y:S02]  /*1510*/  @!P0 LEA R8, P2, R9, R22, 0x2 ;  /* 0x0000001609088211 */ /* 0x001fe400078410ff */
[----:B------:R-:W-:Y:S01]  /*1520*/  @P0 LEA.HI.X R3, R3, R21, R14, 0x2, P1 ;  /* 0x0000001503030211 */ /* 0x000fe200008f140e */
[----:B------:R-:W-:Y:S01]  /*1530*/  VIADD R11, R33, 0x280 ;  /* 0x00000280210b7836 */ /* 0x000fe20000000000 */
[----:B------:R-:W-:-:S03]  /*1540*/  @!P0 LEA.HI.X R9, R9, R23, R12, 0x2, P2 ;  /* 0x0000001709098211 */ /* 0x000fc600010f140c */
[----:B------:R0:W-:Y:S04]  /*1550*/  @P0 STG.E desc[UR6][R2.64], R13 ;  /* 0x0000000d02000986 */ /* 0x0001e8000c101906 */
[----:B------:R0:W-:Y:S01]  /*1560*/  @!P0 STG.E desc[UR6][R8.64], R13 ;  /* 0x0000000d08008986 */ /* 0x0001e2000c101906 */
[----:B------:R-:W-:-:S04]  /*1570*/  ISETP.GE.AND P0, PT, R11, R4, PT ;  /* 0x000000040b00720c */ /* 0x000fc80003f06270 */
[----:B------:R-:W-:-:S09]  /*1580*/  SEL R11, R4, RZ, P0 ;  /* 0x000000ff040b7207 */ /* 0x000fd20000000000 */
[----:B0--3--:R-:W-:Y:S05]  /*1590*/  @!P0 BRA `(.L_x_3) ;  /* 0x0000000000208947 */ /* 0x009fea0003800000 */
[----:B------:R-:W0:Y:S01]  /*15a0*/  LDCU.64 UR4, c[0x0][0x390] ;  /* 0x00007200ff0477ac */ /* 0x000e220008000a00 */
[--C-:B------:R-:W-:Y:S02]  /*15b0*/  SHF.R.S32.HI R3, RZ, 0x1f, R11.reuse ;  /* 0x0000001fff037819 */ /* 0x100fe4000001140b */
[----:B------:R-:W-:-:S04]  /*15c0*/  IADD3 R11, P0, P1, R6, R33, -R11 ;  /* 0x00000021060b7210 */ /* 0x000fc8000791e80b */
[----:B------:R-:W-:Y:S02]  /*15d0*/  IADD3.X R8, PT, PT, R7, RZ, ~R3, P0, P1 ;  /* 0x000000ff07087210 */ /* 0x000fe400007e2c03 */
[----:B0-----:R-:W-:-:S04]  /*15e0*/  LEA R2, P0, R11, UR4, 0x2 ;  /* 0x000000040b027c11 */ /* 0x001fc8000f8010ff */
[----:B------:R-:W-:-:S05]  /*15f0*/  LEA.HI.X R3, R11, UR5, R8, 0x2, P0 ;  /* 0x000000050b037c11 */ /* 0x000fca00080f1408 */
[----:B------:R0:W-:Y:S01]  /*1600*/  STG.E desc[UR6][R2.64+0xa00], R15 ;  /* 0x000a000f02007986 */ /* 0x0001e2000c101906 */
[----:B------:R-:W-:Y:S05]  /*1610*/  BRA `(.L_x_4) ;  /* 0x00000000001c7947 */ /* 0x000fea0003800000 */
.L_x_3:
[----:B------:R-:W0:Y:S01]  /*1620*/  LDCU.64 UR4, c[0x0][0x398] ;  /* 0x00007300ff0477ac */ /* 0x000e220008000a00 */
[--C-:B------:R-:W-:Y:S02]  /*1630*/  SHF.R.S32.HI R8, RZ, 0x1f, R11.reuse ;  /* 0x0000001fff087819 */ /* 0x100fe4000001140b */
[----:B------:R-:W-:-:S04]  /*1640*/  IADD3 R11, P0, P1, R10, R33, -R11 ;  /* 0x000000210a0b7210 */ /* 0x000fc8000791e80b */
[----:B------:R-:W-:Y:S02]  /*1650*/  IADD3.X R8, PT, PT, R5, RZ, ~R8, P0, P1 ;  /* 0x000000ff05087210 */ /* 0x000fe400007e2c08 */
[----:B0-----:R-:W-:-:S04]  /*1660*/  LEA R2, P0, R11, UR4, 0x2 ;  /* 0x000000040b027c11 */ /* 0x001fc8000f8010ff */
[----:B------:R-:W-:-:S05]  /*1670*/  LEA.HI.X R3, R11, UR5, R8, 0x2, P0 ;  /* 0x000000050b037c11 */ /* 0x000fca00080f1408 */
[----:B------:R1:W-:Y:S04]  /*1680*/  STG.E desc[UR6][R2.64+0xa00], R15 ;  /* 0x000a000f02007986 */ /* 0x0003e8000c101906 */
.L_x_4:
[----:B------:R-:W-:Y:S05]  /*1690*/  BSYNC.RECONVERGENT B0 ;  /* 0x0000000000007941 */ /* 0x000fea0003800200 */
.L_x_2:
[----:B------:R2:W3:Y:S01]  /*16a0*/  LDS R9, [R0+0x1400] ;  /* 0x0014000000097984 */ /* 0x0004e20000000800 */
[----:B01----:R-:W-:Y:S01]  /*16b0*/  VIADD R3, R33, 0x500 ;  /* 0x0000050021037836 */ /* 0x003fe20000000000 */
[----:B------:R-:W-:Y:S04]  /*16c0*/  BSSY.RECONVERGENT B0, `(.L_x_5) ;  /* 0x0000013000007945 */ /* 0x000fe80003800200 */
[----:B------:R-:W-:-:S04]  /*16d0*/  ISETP.GE.AND P0, PT, R3, R4, PT ;  /* 0x000000040300720c */ /* 0x000fc80003f06270 */
[----:B------:R-:W-:-:S09]  /*16e0*/  SEL R2, R4, RZ, P0 ;  /* 0x000000ff04027207 */ /* 0x000fd20000000000 */
[----:B--2---:R-:W-:Y:S05]  /*16f0*/  @!P0 BRA `(.L_x_6) ;  /* 0x0000000000208947 */ /* 0x004fea0003800000 */
[----:B------:R-:W0:Y:S01]  /*1700*/  LDCU.64 UR4, c[0x0][0x390] ;  /* 0x00007200ff0477ac */ /* 0x000e220008000a00 */
[--C-:B------:R-:W-:Y:S02]  /*1710*/  SHF.R.S32.HI R3, RZ, 0x1f, R2.reuse ;  /* 0x0000001fff037819 */ /* 0x100fe40000011402 */
[----:B------:R-:W-:-:S04]  /*1720*/  IADD3 R8, P0, P1, R6, R33, -R2 ;  /* 0x0000002106087210 */ /* 0x000fc8000791e802 */
[----:B------:R-:W-:Y:S02]  /*1730*/  IADD3.X R3, PT, PT, R7, RZ, ~R3, P0, P1 ;  /* 0x000000ff07037210 */ /* 0x000fe400007e2c03 */
[----:B0-----:R-:W-:-:S04]  /*1740*/  LEA R2, P0, R8, UR4, 0x2 ;  /* 0x0000000408027c11 */ /* 0x001fc8000f8010ff */
[----:B------:R-:W-:-:S05]  /*1750*/  LEA.HI.X R3, R8, UR5, R3, 0x2, P0 ;  /* 0x0000000508037c11 */ /* 0x000fca00080f1403 */
[----:B---3--:R1:W-:Y:S01]  /*1760*/  STG.E desc[UR6][R2.64+0x1400], R9 ;  /* 0x0014000902007986 */ /* 0x0083e2000c101906 */
[----:B------:R-:W-:Y:S05]  /*1770*/  BRA `(.L_x_7) ;  /* 0x00000000001c7947 */ /* 0x000fea0003800000 */
.L_x_6:
[----:B------:R-:W0:Y:S01]  /*1780*/  LDCU.64 UR4, c[0x0][0x398] ;  /* 0x00007300ff0477ac */ /* 0x000e220008000a00 */
[--C-:B------:R-:W-:Y:S02]  /*1790*/  SHF.R.S32.HI R8, RZ, 0x1f, R2.reuse ;  /* 0x0000001fff087819 */ /* 0x100fe40000011402 */
[----:B------:R-:W-:-:S04]  /*17a0*/  IADD3 R3, P0, P1, R10, R33, -R2 ;  /* 0x000000210a037210 */ /* 0x000fc8000791e802 */
[----:B------:R-:W-:Y:S02]  /*17b0*/  IADD3.X R8, PT, PT, R5, RZ, ~R8, P0, P1 ;  /* 0x000000ff05087210 */ /* 0x000fe400007e2c08 */
[----:B0-----:R-:W-:-:S04]  /*17c0*/  LEA R2, P0, R3, UR4, 0x2 ;  /* 0x0000000403027c11 */ /* 0x001fc8000f8010ff */
[----:B------:R-:W-:-:S05]  /*17d0*/  LEA.HI.X R3, R3, UR5, R8, 0x2, P0 ;  /* 0x0000000503037c11 */ /* 0x000fca00080f1408 */
[----:B---3--:R0:W-:Y:S04]  /*17e0*/  STG.E desc[UR6][R2.64+0x1400], R9 ;  /* 0x0014000902007986 */ /* 0x0081e8000c101906 */
.L_x_7:
[----:B------:R-:W-:Y:S05]  /*17f0*/  BSYNC.RECONVERGENT B0 ;  /* 0x0000000000007941 */ /* 0x000fea0003800200 */
.L_x_5:
[----:B01----:R0:W1:Y:S01]  /*1800*/  LDS R9, [R0+0x1e00] ;  /* 0x001e000000097984 */ /* 0x0030620000000800 */
[----:B------:R-:W-:Y:S01]  /*1810*/  VIADD R3, R33, 0x780 ;  /* 0x0000078021037836 */ /* 0x000fe20000000000 */
[----:B------:R-:W-:Y:S04]  /*1820*/  BSSY.RECONVERGENT B0, `(.L_x_8) ;  /* 0x0000013000007945 */ /* 0x000fe80003800200 */
[----:B------:R-:W-:-:S04]  /*1830*/  ISETP.GE.AND P0, PT, R3, R4, PT ;  /* 0x000000040300720c */ /* 0x000fc80003f06270 */
[----:B------:R-:W-:-:S09]  /*1840*/  SEL R2, R4, RZ, P0 ;  /* 0x000000ff04027207 */ /* 0x000fd20000000000 */
[----:B0-----:R-:W-:Y:S05]  /*1850*/  @!P0 BRA `(.L_x_9) ;  /* 0x0000000000208947 */ /* 0x001fea0003800000 */
[----:B------:R-:W0:Y:S01]  /*1860*/  LDCU.64 UR4, c[0x0][0x390] ;  /* 0x00007200ff0477ac */ /* 0x000e220008000a00 */
[--C-:B------:R-:W-:Y:S02]  /*1870*/  SHF.R.S32.HI R3, RZ, 0x1f, R2.reuse ;  /* 0x0000001fff037819 */ /* 0x100fe40000011402 */
[----:B------:R-:W-:-:S04]  /*1880*/  IADD3 R8, P0, P1, R6, R33, -R2 ;  /* 0x0000002106087210 */ /* 0x000fc8000791e802 */
[----:B------:R-:W-:Y:S02]  /*1890*/  IADD3.X R3, PT, PT, R7, RZ, ~R3, P0, P1 ;  /* 0x000000ff07037210 */ /* 0x000fe400007e2c03 */
[----:B0-----:R-:W-:-:S04]  /*18a0*/  LEA R2, P0, R8, UR4, 0x2 ;  /* 0x0000000408027c11 */ /* 0x001fc8000f8010ff */
[----:B------:R-:W-:-:S05]  /*18b0*/  LEA.HI.X R3, R8, UR5, R3, 0x2, P0 ;  /* 0x0000000508037c11 */ /* 0x000fca00080f1403 */
[----:B-1----:R0:W-:Y:S01]  /*18c0*/  STG.E desc[UR6][R2.64+0x1e00], R9 ;  /* 0x001e000902007986 */ /* 0x0021e2000c101906 */
[----:B------:R-:W-:Y:S05]  /*18d0*/  BRA `(.L_x_10) ;  /* 0x00000000001c7947 */ /* 0x000fea0003800000 */
.L_x_9:
[----:B------:R-:W0:Y:S01]  /*18e0*/  LDCU.64 UR4, c[0x0][0x398] ;  /* 0x00007300ff0477ac */ /* 0x000e220008000a00 */
[--C-:B------:R-:W-:Y:S02]  /*18f0*/  SHF.R.S32.HI R8, RZ, 0x1f, R2.reuse ;  /* 0x0000001fff087819 */ /* 0x100fe40000011402 */
[----:B------:R-:W-:-:S04]  /*1900*/  IADD3 R3, P0, P1, R10, R33, -R2 ;  /* 0x000000210a037210 */ /* 0x000fc8000791e802 */
[----:B------:R-:W-:Y:S02]  /*1910*/  IADD3.X R8, PT, PT, R5, RZ, ~R8, P0, P1 ;  /* 0x000000ff05087210 */ /* 0x000fe400007e2c08 */
[----:B0-----:R-:W-:-:S04]  /*1920*/  LEA R2, P0, R3, UR4, 0x2 ;  /* 0x0000000403027c11 */ /* 0x001fc8000f8010ff */
[----:B------:R-:W-:-:S05]  /*1930*/  LEA.HI.X R3, R3, UR5, R8, 0x2, P0 ;  /* 0x0000000503037c11 */ /* 0x000fca00080f1408 */
[----:B-1----:R1:W-:Y:S04]  /*1940*/  STG.E desc[UR6][R2.64+0x1e00], R9 ;  /* 0x001e000902007986 */ /* 0x0023e8000c101906 */
.L_x_10:
[----:B------:R-:W-:Y:S05]  /*1950*/  BSYNC.RECONVERGENT B0 ;  /* 0x0000000000007941 */ /* 0x000fea0003800200 */
.L_x_8:
        /* <DEDUP_REMOVED lines=14> */
.L_x_12:
[----:B------:R-:W0:Y:S01]  /*1a40*/  LDCU.64 UR4, c[0x0][0x398] ;  /* 0x00007300ff0477ac */ /* 0x000e220008000a00 */
[--C-:B------:R-:W-:Y:S02]  /*1a50*/  SHF.R.S32.HI R8, RZ, 0x1f, R2.reuse ;  /* 0x0000001fff087819 */ /* 0x100fe40000011402 */
[----:B------:R-:W-:-:S04]  /*1a60*/  IADD3 R3, P0, P1, R10, R33, -R2 ;  /* 0x000000210a037210 */ /* 0x000fc8000791e802 */
[----:B------:R-:W-:Y:S02]  /*1a70*/  IADD3.X R8, PT, PT, R5, RZ, ~R8, P0, P1 ;  /* 0x000000ff05087210 */ /* 0x000fe400007e2c08 */
[----:B0-----:R-:W-:-:S04]  /*1a80*/  LEA R2, P0, R3, UR4, 0x2 ;  /* 0x0000000403027c11 */ /* 0x001fc8000f8010ff */
[----:B------:R-:W-:-:S05]  /*1a90*/  LEA.HI.X R3, R3, UR5, R8, 0x2, P0 ;  /* 0x0000000503037c11 */ /* 0x000fca00080f1408 */
[----:B-1----:R0:W-:Y:S04]  /*1aa0*/  STG.E desc[UR6][R2.64+0x2800], R9 ;  /* 0x0028000902007986 */ /* 0x0021e8000c101906 */
.L_x_13:
[----:B------:R-:W-:Y:S05]  /*1ab0*/  BSYNC.RECONVERGENT B0 ;  /* 0x0000000000007941 */ /* 0x000fea0003800200 */
.L_x_11:
        /* <DEDUP_REMOVED lines=14> */
.L_x_15:
[----:B------:R-:W0:Y:S01]  /*1ba0*/  LDCU.64 UR4, c[0x0][0x398] ;  /* 0x00007300ff0477ac */ /* 0x000e220008000a00 */
[--C-:B------:R-:W-:Y:S02]  /*1bb0*/  SHF.R.S32.HI R8, RZ, 0x1f, R2.reuse ;  /* 0x0000001fff087819 */ /* 0x100fe40000011402 */
[----:B------:R-:W-:-:S04]  /*1bc0*/  IADD3 R3, P0, P1, R10, R33, -R2 ;  /* 0x000000210a037210 */ /* 0x000fc8000791e802 */
[----:B------:R-:W-:Y:S02]  /*1bd0*/  IADD3.X R8, PT, PT, R5, RZ, ~R8, P0, P1 ;  /* 0x000000ff05087210 */ /* 0x000fe400007e2c08 */
[----:B0-----:R-:W-:-:S04]  /*1be0*/  LEA R2, P0, R3, UR4, 0x2 ;  /* 0x0000000403027c11 */ /* 0x001fc8000f8010ff */
[----:B------:R-:W-:-:S05]  /*1bf0*/  LEA.HI.X R3, R3, UR5, R8, 0x2, P0 ;  /* 0x0000000503037c11 */ /* 0x000fca00080f1408 */
[----:B-1----:R1:W-:Y:S04]  /*1c00*/  STG.E desc[UR6][R2.64+0x3200], R9 ;  /* 0x0032000902007986 */ /* 0x0023e8000c101906 */
.L_x_16:
[----:B------:R-:W-:Y:S05]  /*1c10*/  BSYNC.RECONVERGENT B0 ;  /* 0x0000000000007941 */ /* 0x000fea0003800200 */
.L_x_14:
        /* <DEDUP_REMOVED lines=14> */
.L_x_18:
[----:B------:R-:W0:Y:S01]  /*1d00*/  LDCU.64 UR4, c[0x0][0x398] ;  /* 0x00007300ff0477ac */ /* 0x000e220008000a00 */
[--C-:B------:R-:W-:Y:S02]  /*1d10*/  SHF.R.S32.HI R8, RZ, 0x1f, R2.reuse ;  /* 0x0000001fff087819 */ /* 0x100fe40000011402 */
[----:B------:R-:W-:-:S04]  /*1d20*/  IADD3 R3, P0, P1, R10, R33, -R2 ;  /* 0x000000210a037210 */ /* 0x000fc8000791e802 */
[----:B------:R-:W-:Y:S02]  /*1d30*/  IADD3.X R8, PT, PT, R5, RZ, ~R8, P0, P1 ;  /* 0x000000ff05087210 */ /* 0x000fe400007e2c08 */
[----:B0-----:R-:W-:-:S04]  /*1d40*/  LEA R2, P0, R3, UR4, 0x2 ;  /* 0x0000000403027c11 */ /* 0x001fc8000f8010ff */
[----:B------:R-:W-:-:S05]  /*1d50*/  LEA.HI.X R3, R3, UR5, R8, 0x2, P0 ;  /* 0x0000000503037c11 */ /* 0x000fca00080f1408 */
[----:B-1----:R0:W-:Y:S04]  /*1d60*/  STG.E desc[UR6][R2.64+0x3c00], R9 ;  /* 0x003c000902007986 */ /* 0x0021e8000c101906 */
.L_x_19:
[----:B------:R-:W-:Y:S05]  /*1d70*/  BSYNC.RECONVERGENT B0 ;  /* 0x0000000000007941 */ /* 0x000fea0003800200 */
.L_x_17:
        /* <DEDUP_REMOVED lines=14> */
.L_x_21:
[----:B------:R-:W0:Y:S01]  /*1e60*/  LDCU.64 UR4, c[0x0][0x398] ;  /* 0x00007300ff0477ac */ /* 0x000e220008000a00 */
[--C-:B------:R-:W-:Y:S02]  /*1e70*/  SHF.R.S32.HI R8, RZ, 0x1f, R2.reuse ;  /* 0x0000001fff087819 */ /* 0x100fe40000011402 */
[----:B------:R-:W-:-:S04]  /*1e80*/  IADD3 R3, P0, P1, R10, R33, -R2 ;  /* 0x000000210a037210 */ /* 0x000fc8000791e802 */
[----:B------:R-:W-:Y:S02]  /*1e90*/  IADD3.X R8, PT, PT, R5, RZ, ~R8, P0, P1 ;  /* 0x000000ff05087210 */ /* 0x000fe400007e2c08 */
[----:B0-----:R-:W-:-:S04]  /*1ea0*/  LEA R2, P0, R3, UR4, 0x2 ;  /* 0x0000000403027c11 */ /* 0x001fc8000f8010ff */
[----:B------:R-:W-:-:S05]  /*1eb0*/  LEA.HI.X R3, R3, UR5, R8, 0x2, P0 ;  /* 0x0000000503037c11 */ /* 0x000fca00080f1408 */
[----:B-1----:R1:W-:Y:S04]  /*1ec0*/  STG.E desc[UR6][R2.64+0x4600], R9 ;  /* 0x0046000902007986 */ /* 0x0023e8000c101906 */
.L_x_22:
[----:B------:R-:W-:Y:S05]  /*1ed0*/  BSYNC.RECONVERGENT B0 ;  /* 0x0000000000007941 */ /* 0x000fea0003800200 */
.L_x_20:
[----:B01----:R0:W1:Y:S01]  /*1ee0*/  LDS R9, [R0+0x5000] ;  /* 0x0050000000097984 */ /* 0x0030620000000800 */
[----:B------:R-:W-:Y:S01]  /*1ef0*/  LOP3.LUT R3, R33, 0x1400, RZ, 0xfc, !PT ;  /* 0x0000140021037812 */ /* 0x000fe200078efcff */
[----:B------:R-:W-:Y:S03]  /*1f00*/  BSSY.RECONVERGENT B0, `(.L_x_23) ;  /* 0x0000013000007945 */ /* 0x000fe60003800200 */
        /* <DEDUP_REMOVED lines=11> */
.L_x_24:
[----:B------:R-:W0:Y:S01]  /*1fc0*/  LDCU.64 UR4, c[0x0][0x398] ;  /* 0x00007300ff0477ac */ /* 0x000e220008000a00 */
[--C-:B------:R-:W-:Y:S02]  /*1fd0*/  SHF.R.S32.HI R8, RZ, 0x1f, R2.reuse ;  /* 0x0000001fff087819 */ /* 0x100fe40000011402 */
[----:B------:R-:W-:-:S04]  /*1fe0*/  IADD3 R3, P0, P1, R10, R33, -R2 ;  /* 0x000000210a037210 */ /* 0x000fc8000791e802 */
[----:B------:R-:W-:Y:S02]  /*1ff0*/  IADD3.X R8, PT, PT, R5, RZ, ~R8, P0, P1 ;  /* 0x000000ff05087210 */ /* 0x000fe400007e2c08 */
[----:B0-----:R-:W-:-:S04]  /*2000*/  LEA R2, P0, R3, UR4, 0x2 ;  /* 0x0000000403027c11 */ /* 0x001fc8000f8010ff */
[----:B------:R-:W-:-:S05]  /*2010*/  LEA.HI.X R3, R3, UR5, R8, 0x2, P0 ;  /* 0x0000000503037c11 */ /* 0x000fca00080f1408 */
[----:B-1----:R0:W-:Y:S04]  /*2020*/  STG.E desc[UR6][R2.64+0x5000], R9 ;  /* 0x0050000902007986 */ /* 0x0021e8000c101906 */
.L_x_25:
[----:B------:R-:W-:Y:S05]  /*2030*/  BSYNC.RECONVERGENT B0 ;  /* 0x0000000000007941 */ /* 0x000fea0003800200 */
.L_x_23:
        /* <DEDUP_REMOVED lines=14> */
.L_x_27:
[----:B------:R-:W0:Y:S01]  /*2120*/  LDCU.64 UR4, c[0x0][0x398] ;  /* 0x00007300ff0477ac */ /* 0x000e220008000a00 */
[--C-:B------:R-:W-:Y:S02]  /*2130*/  SHF.R.S32.HI R8, RZ, 0x1f, R2.reuse ;  /* 0x0000001fff087819 */ /* 0x100fe40000011402 */
[----:B------:R-:W-:-:S04]  /*2140*/  IADD3 R3, P0, P1, R10, R33, -R2 ;  /* 0x000000210a037210 */ /* 0x000fc8000791e802 */
[----:B------:R-:W-:Y:S02]  /*2150*/  IADD3.X R8, PT, PT, R5, RZ, ~R8, P0, P1 ;  /* 0x000000ff05087210 */ /* 0x000fe400007e2c08 */
[----:B0-----:R-:W-:-:S04]  /*2160*/  LEA R2, P0, R3, UR4, 0x2 ;  /* 0x0000000403027c11 */ /* 0x001fc8000f8010ff */
[----:B------:R-:W-:-:S05]  /*2170*/  LEA.HI.X R3, R3, UR5, R8, 0x2, P0 ;  /* 0x0000000503037c11 */ /* 0x000fca00080f1408 */
[----:B-1----:R1:W-:Y:S04]  /*2180*/  STG.E desc[UR6][R2.64+0x5a00], R9 ;  /* 0x005a000902007986 */ /* 0x0023e8000c101906 */
.L_x_28:
[----:B------:R-:W-:Y:S05]  /*2190*/  BSYNC.RECONVERGENT B0 ;  /* 0x0000000000007941 */ /* 0x000fea0003800200 */
.L_x_26:
        /* <DEDUP_REMOVED lines=14> */
.L_x_30:
[----:B------:R-:W0:Y:S01]  /*2280*/  LDCU.64 UR4, c[0x0][0x398] ;  /* 0x00007300ff0477ac */ /* 0x000e220008000a00 */
[--C-:B------:R-:W-:Y:S02]  /*2290*/  SHF.R.S32.HI R8, RZ, 0x1f, R2.reuse ;  /* 0x0000001fff087819 */ /* 0x100fe40000011402 */
[----:B------:R-:W-:-:S04]  /*22a0*/  IADD3 R3, P0, P1, R10, R33, -R2 ;  /* 0x000000210a037210 */ /* 0x000fc8000791e802 */
[----:B------:R-:W-:Y:S02]  /*22b0*/  IADD3.X R8, PT, PT, R5, RZ, ~R8, P0, P1 ;  /* 0x000000ff05087210 */ /* 0x000fe400007e2c08 */
[----:B0-----:R-:W-:-:S04]  /*22c0*/  LEA R2, P0, R3, UR4, 0x2 ;  /* 0x0000000403027c11 */ /* 0x001fc8000f8010ff */
[----:B------:R-:W-:-:S05]  /*22d0*/  LEA.HI.X R3, R3, UR5, R8, 0x2, P0 ;  /* 0x0000000503037c11 */ /* 0x000fca00080f1408 */
[----:B-1----:R0:W-:Y:S04]  /*22e0*/  STG.E desc[UR6][R2.64+0x6400], R9 ;  /* 0x0064000902007986 */ /* 0x0021e8000c101906 */
.L_x_31:
[----:B------:R-:W-:Y:S05]  /*22f0*/  BSYNC.RECONVERGENT B0 ;  /* 0x0000000000007941 */ /* 0x000fea0003800200 */
.L_x_29:
        /* <DEDUP_REMOVED lines=14> */
.L_x_33:
[----:B------:R-:W0:Y:S01]  /*23e0*/  LDCU.64 UR4, c[0x0][0x398] ;  /* 0x00007300ff0477ac */ /* 0x000e220008000a00 */
[--C-:B------:R-:W-:Y:S02]  /*23f0*/  SHF.R.S32.HI R8, RZ, 0x1f, R2.reuse ;  /* 0x0000001fff087819 */ /* 0x100fe40000011402 */
[----:B------:R-:W-:-:S04]  /*2400*/  IADD3 R3, P0, P1, R10, R33, -R2 ;  /* 0x000000210a037210 */ /* 0x000fc8000791e802 */
[----:B------:R-:W-:Y:S02]  /*2410*/  IADD3.X R8, PT, PT, R5, RZ, ~R8, P0, P1 ;  /* 0x000000ff05087210 */ /* 0x000fe400007e2c08 */
[----:B0-----:R-:W-:-:S04]  /*2420*/  LEA R2, P0, R3, UR4, 0x2 ;  /* 0x0000000403027c11 */ /* 0x001fc8000f8010ff */
[----:B------:R-:W-:-:S05]  /*2430*/  LEA.HI.X R3, R3, UR5, R8, 0x2, P0 ;  /* 0x0000000503037c11 */ /* 0x000fca00080f1408 */
[----:B-1----:R1:W-:Y:S04]  /*2440*/  STG.E desc[UR6][R2.64+0x6e00], R9 ;  /* 0x006e000902007986 */ /* 0x0023e8000c101906 */
.L_x_34:
[----:B------:R-:W-:Y:S05]  /*2450*/  BSYNC.RECONVERGENT B0 ;  /* 0x0000000000007941 */ /* 0x000fea0003800200 */
.L_x_32:
        /* <DEDUP_REMOVED lines=14> */
.L_x_36:
[----:B------:R-:W0:Y:S01]  /*2540*/  LDCU.64 UR4, c[0x0][0x398] ;  /* 0x00007300ff0477ac */ /* 0x000e220008000a00 */
[--C-:B------:R-:W-:Y:S02]  /*2550*/  SHF.R.S32.HI R8, RZ, 0x1f, R2.reuse ;  /* 0x0000001fff087819 */ /* 0x100fe40000011402 */
[----:B------:R-:W-:-:S04]  /*2560*/  IADD3 R3, P0, P1, R10, R33, -R2 ;  /* 0x000000210a037210 */ /* 0x000fc8000791e802 */
[----:B------:R-:W-:Y:S02]  /*2570*/  IADD3.X R8, PT, PT, R5, RZ, ~R8, P0, P1 ;  /* 0x000000ff05087210 */ /* 0x000fe400007e2c08 */
[----:B0-----:R-:W-:-:S04]  /*2580*/  LEA R2, P0, R3, UR4, 0x2 ;  /* 0x0000000403027c11 */ /* 0x001fc8000f8010ff */
[----:B------:R-:W-:-:S05]  /*2590*/  LEA.HI.X R3, R3, UR5, R8, 0x2, P0 ;  /* 0x0000000503037c11 */ /* 0x000fca00080f1408 */
[----:B-1----:R0:W-:Y:S04]  /*25a0*/  STG.E desc[UR6][R2.64+0x7800], R9 ;  /* 0x0078000902007986 */ /* 0x0021e8000c101906 */
.L_x_37:
[----:B------:R-:W-:Y:S05]  /*25b0*/  BSYNC.RECONVERGENT B0 ;  /* 0x0000000000007941 */ /* 0x000fea0003800200 */
.L_x_35:
[----:B01----:R0:W1:Y:S01]  /*25c0*/  LDS R9, [R0+0x8200] ;  /* 0x0082000000097984 */ /* 0x0030620000000800 */
[----:B------:R-:W-:-:S05]  /*25d0*/  VIADD R3, R33, 0x2080 ;  /* 0x0000208021037836 */ /* 0x000fca0000000000 */
[----:B------:R-:W-:-:S04]  /*25e0*/  ISETP.GE.AND P0, PT, R3, R4, PT ;  /* 0x000000040300720c */ /* 0x000fc80003f06270 */
[----:B------:R-:W-:-:S09]  /*25f0*/  SEL R4, R4, RZ, P0 ;  /* 0x000000ff04047207 */ /* 0x000fd20000000000 */
[----:B0-----:R-:W-:Y:S05]  /*2600*/  @!P0 BRA `(.L_x_38) ;  /* 0x0000000000208947 */ /* 0x001fea0003800000 */
[----:B------:R-:W0:Y:S01]  /*2610*/  LDCU.64 UR4, c[0x0][0x390] ;  /* 0x00007200ff0477ac */ /* 0x000e220008000a00 */
[--C-:B------:R-:W-:Y:S02]  /*2620*/  IADD3 R33, P0, P1, R6, R33, -R4.reuse ;  /* 0x0000002106217210 */ /* 0x100fe4000791e804 */
[----:B------:R-:W-:-:S04]  /*2630*/  SHF.R.S32.HI R3, RZ, 0x1f, R4 ;  /* 0x0000001fff037819 */ /* 0x000fc80000011404 */
[----:B------:R-:W-:Y:S02]  /*2640*/  IADD3.X R6, PT, PT, R7, RZ, ~R3, P0, P1 ;  /* 0x000000ff07067210 */ /* 0x000fe400007e2c03 */
[----:B0-----:R-:W-:-:S04]  /*2650*/  LEA R2, P0, R33, UR4, 0x2 ;  /* 0x0000000421027c11 */ /* 0x001fc8000f8010ff */
[----:B------:R-:W-:-:S05]  /*2660*/  LEA.HI.X R3, R33, UR5, R6, 0x2, P0 ;  /* 0x0000000521037c11 */ /* 0x000fca00080f1406 */
[----:B-1----:R-:W-:Y:S01]  /*2670*/  STG.E desc[UR6][R2.64+0x8200], R9 ;  /* 0x0082000902007986 */ /* 0x002fe2000c101906 */
[----:B------:R-:W-:Y:S05]  /*2680*/  EXIT ;  /* 0x000000000000794d */ /* 0x000fea0003800000 */
.L_x_38:
        /* <DEDUP_REMOVED lines=8> */
.L_x_1:
[----:B------:R-:W0:Y:S01]  /*2710*/  S2R R0, SR_CTAID.Y ;  /* 0x0000000000007919 */ /* 0x000e220000002600 */
[----:B------:R-:W0:Y:S01]  /*2720*/  LDC R33, c[0x0][0x374] ;  /* 0x0000dd00ff217b82 */ /* 0x000e220000000800 */
[----:B------:R-:W1:Y:S01]  /*2730*/  LDCU.U8 UR9, c[0x0][0x3c0] ;  /* 0x00007800ff0977ac */ /* 0x000e620008000000 */
[----:B------:R-:W2:Y:S01]  /*2740*/  S2R R32, SR_TID.X ;  /* 0x0000000000207919 */ /* 0x000ea20000002100 */
[----:B------:R-:W3:Y:S01]  /*2750*/  LDCU.64 UR4, c[0x0][0x3d0] ;  /* 0x00007a00ff0477ac */ /* 0x000ee20008000a00 */
[----:B------:R-:W4:Y:S01]  /*2760*/  LDCU.64 UR10, c[0x0][0x380] ;  /* 0x00007000ff0a77ac */ /* 0x000f220008000a00 */
[----:B------:R-:W4:Y:S01]  /*2770*/  LDCU.64 UR12, c[0x0][0x388] ;  /* 0x00007100ff0c77ac */ /* 0x000f220008000a00 */
[----:B-1----:R-:W-:-:S04]  /*2780*/  UISETP.NE.AND UP0, UPT, UR9, URZ, UPT ;  /* 0x000000ff0900728c */ /* 0x002fc8000bf05270 */
[----:B---3--:R-:W-:Y:S02]  /*2790*/  USEL UR4, UR4, URZ, !UP0 ;  /* 0x000000ff04047287 */ /* 0x008fe4000c000000 */
[----:B------:R-:W-:Y:S01]  /*27a0*/  USEL UR5, UR5, URZ, !UP0 ;  /* 0x000000ff05057287 */ /* 0x000fe2000c000000 */
[----:B0-----:R-:W-:Y:S02]  /*27b0*/  IMAD R33, R33, UR8, R0 ;  /* 0x0000000821217c24 */ /* 0x001fe4000f8e0200 */
[----:B--2---:R-:W-:Y:S02]  /*27c0*/  IMAD R3, R32, 0xe, RZ ;  /* 0x0000000e20037824 */ /* 0x004fe400078e02ff */
[----:B------:R-:W-:-:S05]  /*27d0*/  IMAD R0, R33, 0x2300, RZ ;  /* 0x0000230021007824 */ /* 0x000fca00078e02ff */
[--C-:B------:R-:W-:Y:S02]  /*27e0*/  IADD3 R3, P0, P1, R3, UR4, R0.reuse ;  /* 0x0000000403037c10 */ /* 0x100fe4000f91e000 */
[----:B------:R-:W-:-:S03]  /*27f0*/  SHF.R.S32.HI R0, RZ, 0x1f, R0 ;  /* 0x0000001fff007819 */ /* 0x000fc60000011400 */
[----:B------:R-:W-:Y:S01]  /*2800*/  IMAD.SHL.U32 R2, R3, 0x4, RZ ;  /* 0x0000000403027824 */ /* 0x000fe200078e00ff */
[----:B------:R-:W-:-:S04]  /*2810*/  IADD3.X R0, PT, PT, RZ, UR5, R0, P0, P1 ;  /* 0x00000005ff007c10 */ /* 0x000fc800087e2400 */
[----:B------:R-:W-:Y:S02]  /*2820*/  SHF.L.U64.HI R0, R3, 0x2, R0 ;  /* 0x0000000203007819 */ /* 0x000fe40000010200 */
[C---:B----4-:R-:W-:Y:S02]  /*2830*/  IADD3 R4, P0, PT, R2.reuse, UR10, RZ ;  /* 0x0000000a02047c10 */ /* 0x050fe4000ff1e0ff */
[----:B------:R-:W-:Y:S02]  /*2840*/  IADD3 R2, P1, PT, R2, UR12, RZ ;  /* 0x0000000c02027c10 */ /* 0x000fe4000ff3e0ff */
[C---:B------:R-:W-:Y:S02]  /*2850*/  IADD3.X R5, PT, PT, R0.reuse, UR11, RZ, P0, !PT ;  /* 0x0000000b00057c10 */ /* 0x040fe400087fe4ff */
[----:B------:R-:W-:-:S03]  /*2860*/  IADD3.X R3, PT, PT, R0, UR13, RZ, P1, !PT ;  /* 0x0000000d00037c10 */ /* 0x000fc60008ffe4ff */
[----:B------:R-:W2:Y:S04]  /*2870*/  LDG.E R10, desc[UR6][R4.64] ;  /* 0x00000006040a7981 */ /* 0x000ea8000c1e1900 */
[----:B------:R-:W3:Y:S04]  /*2880*/  LDG.E R9, desc[UR6][R4.64+0x4] ;  /* 0x0000040604097981 */ /* 0x000ee8000c1e1900 */
        /* <DEDUP_REMOVED lines=11> */
[----:B------:R-:W5:Y:S01]  /*2940*/  LDG.E R28, desc[UR6][R4.64+0x34] ;  /* 0x00003406041c7981 */ /* 0x000f62000c1e1900 */
[----:B------:R-:W-:Y:S06]  /*2950*/  BAR.SYNC.DEFER_BLOCKING 0x0 ;  /* 0x0000000000007b1d */ /* 0x000fec0000010000 */
[----:B------:R-:W4:Y:S04]  /*2960*/  LDG.E R27, desc[UR6][R2.64] ;  /* 0x00000006021b7981 */ /* 0x000f28000c1e1900 */
        /* <DEDUP_REMOVED lines=12> */
[----:B------:R0:W4:Y:S01]  /*2a30*/  LDG.E R8, desc[UR6][R2.64+0x34] ;  /* 0x0000340602087981 */ /* 0x000122000c1e1900 */
[----:B------:R-:W1:Y:S01]  /*2a40*/  S2UR UR5, SR_CgaCtaId ;  /* 0x00000000000579c3 */ /* 0x000e620000008800 */
[----:B------:R-:W-:Y:S01]  /*2a50*/  UMOV UR4, 0x400 ;  /* 0x0000040000047882 */ /* 0x000fe20000000000 */
[----:B------:R-:W-:Y:S01]  /*2a60*/  SHF.R.U32.HI R37, RZ, 0x5, R32 ;  /* 0x00000005ff257819 */ /* 0x000fe20000011620 */
[----:B-1----:R-:W-:-:S05]  /*2a70*/  ULEA UR4, UR5, UR4, 0x18 ;  /* 0x0000000405047291 */ /* 0x002fca000f8ec0ff */
[----:B------:R-:W-:Y:S06]  /*2a80*/  BAR.SYNC.DEFER_BLOCKING 0x0 ;  /* 0x0000000000007b1d */ /* 0x000fec0000010000 */
[----:B--2---:R-:W-:Y:S04]  /*2a90*/  STL [R1+0x4], R10 ;  /* 0x0000040a01007387 */ /* 0x004fe80000100800 */
[----:B---3--:R1:W-:Y:S01]  /*2aa0*/  STL [R1], R9 ;  /* 0x0000000901007387 */ /* 0x0083e20000100800 */
[----:B----4-:R-:W-:-:S02]  /*2ab0*/  LOP3.LUT R27, R27, 0x1, RZ, 0xc0, !PT ;  /* 0x000000011b1b7812 */ /* 0x010fc400078ec0ff */
[----:B------:R-:W-:Y:S02]  /*2ac0*/  LOP3.LUT R26, R26, 0x1, RZ, 0xc0, !PT ;  /* 0x000000011a1a7812 */ /* 0x000fe400078ec0ff */
[----:B-1----:R-:W-:Y:S02]  /*2ad0*/  LOP3.LUT R9, R27, 0x1, RZ, 0x3c, !PT ;  /* 0x000000011b097812 */ /* 0x002fe400078e3cff */
[----:B------:R-:W-:Y:S02]  /*2ae0*/  LOP3.LUT R25, R25, 0x1, RZ, 0xc0, !PT ;  /* 0x0000000119197812 */ /* 0x000fe400078ec0ff */
[----:B------:R-:W-:Y:S02]  /*2af0*/  LOP3.LUT R10, R26, 0x1, RZ, 0x3c, !PT ;  /* 0x000000011a0a7812 */ /* 0x000fe400078e3cff */
[----:B------:R-:W-:Y:S02]  /*2b00*/  LOP3.LUT R11, R25, 0x1, RZ, 0x3c, !PT ;  /* 0x00000001190b7812 */ /* 0x000fe400078e3cff */
[----:B------:R-:W-:-:S02]  /*2b10*/  LOP3.LUT R24, R24, 0x1, RZ, 0xc0, !PT ;  /* 0x0000000118187812 */ /* 0x000fc400078ec0ff */
[----:B------:R-:W-:Y:S02]  /*2b20*/  LOP3.LUT R23, R23, 0x1, RZ, 0xc0, !PT ;  /* 0x0000000117177812 */ /* 0x000fe400078ec0ff */
[----:B------:R-:W-:Y:S02]  /*2b30*/  IADD3 R10, PT, PT, R11, R10, R9 ;  /* 0x0000000a0b0a7210 */ /* 0x000fe40007ffe009 */
[----:B------:R-:W-:Y:S02]  /*2b40*/  LOP3.LUT R9, R24, 0x1, RZ, 0x3c, !PT ;  /* 0x0000000118097812 */ /* 0x000fe400078e3cff */
[----:B0-----:R-:W-:Y:S02]  /*2b50*/  LOP3.LUT R2, R23, 0x1, RZ, 0x3c, !PT ;  /* 0x0000000117027812 */ /* 0x001fe400078e3cff */
[----:B------:R-:W-:Y:S02]  /*2b60*/  LOP3.LUT R22, R22, 0x1, RZ, 0xc0, !PT ;  /* 0x0000000116167812 */ /* 0x000fe400078ec0ff */
[----:B------:R-:W-:-:S02]  /*2b70*/  LOP3.LUT R21, R21, 0x1, RZ, 0xc0, !PT ;  /* 0x0000000115157812 */ /* 0x000fc400078ec0ff */
[----:B------:R-:W-:Y:S02]  /*2b80*/  IADD3 R9, PT, PT, R2, R9, R10 ;  /* 0x0000000902097210 */ /* 0x000fe40007ffe00a */
[----:B------:R-:W-:Y:S02]  /*2b90*/  LOP3.LUT R2, R22, 0x1, RZ, 0x3c, !PT ;  /* 0x0000000116027812 */ /* 0x000fe400078e3cff */
[----:B------:R-:W-:Y:S02]  /*2ba0*/  LOP3.LUT R3, R21, 0x1, RZ, 0x3c, !PT ;  /* 0x0000000115037812 */ /* 0x000fe400078e3cff */
[----:B------:R-:W-:Y:S02]  /*2bb0*/  LOP3.LUT R20, R20, 0x1, RZ, 0xc0, !PT ;  /* 0x0000000114147812 */ /* 0x000fe400078ec0ff */
[----:B------:R-:W-:Y:S02]  /*2bc0*/  LOP3.LUT R7, R7, 0x1, RZ, 0xc0, !PT ;  /* 0x0000000107077812 */ /* 0x000fe400078ec0ff */
[----:B------:R-:W-:-:S02]  /*2bd0*/  IADD3 R9, PT, PT, R3, R2, R9 ;  /* 0x0000000203097210 */ /* 0x000fc40007ffe009 */
[----:B------:R-:W-:Y:S02]  /*2be0*/  LOP3.LUT R2, R20, 0x1, RZ, 0x3c, !PT ;  /* 0x0000000114027812 */ /* 0x000fe400078e3cff */
        /* <DEDUP_REMOVED lines=14> */
[----:B------:R-:W0:Y:S03]  /*2cd0*/  S2R R0, SR_LANEID ;  /* 0x0000000000007919 */ /* 0x000e260000000000 */
[----:B------:R-:W-:-:S05]  /*2ce0*/  IMAD.IADD R8, R34, 0x1, R35 ;  /* 0x0000000122087824 */ /* 0x000fca00078e0223 */
[----:B------:R-:W1:Y:S02]  /*2cf0*/  SHFL.UP P0, R9, R8, 0x1, RZ ;  /* 0x0420000008097989 */ /* 0x000e6400000000ff */
[----:B-1----:R-:W-:Y:S01]  /*2d00*/  @P0 IMAD.IADD R9, R8, 0x1, R9 ;  /* 0x0000000108090824 */ /* 0x002fe200078e0209 */
[C---:B0-----:R-:W-:Y:S02]  /*2d10*/  ISETP.NE.AND P1, PT, R0.reuse, 0x1f, PT ;  /* 0x0000001f0000780c */ /* 0x041fe40003f25270 */
[----:B------:R-:W-:Y:S02]  /*2d20*/  ISETP.NE.AND P2, PT, R0, RZ, PT ;  /* 0x000000ff0000720c */ /* 0x000fe40003f45270 */
[----:B------:R-:W0:Y:S09]  /*2d30*/  SHFL.UP P0, R10, R9, 0x2, RZ ;  /* 0x04400000090a7989 */ /* 0x000e3200000000ff */
[----:B------:R-:W-:Y:S01]  /*2d40*/  @!P1 SHF.R.U32.HI R8, RZ, 0x3, R32 ;  /* 0x00000003ff089819 */ /* 0x000fe20000011620 */
[----:B0-----:R-:W-:-:S03]  /*2d50*/  @P0 IMAD.IADD R10, R9, 0x1, R10 ;  /* 0x00000001090a0824 */ /* 0x001fc600078e020a */
[----:B------:R-:W-:Y:S02]  /*2d60*/  @!P1 LOP3.LUT R9, R8, 0x7c, RZ, 0xc0, !PT ;  /* 0x0000007c08099812 */ /* 0x000fe400078ec0ff */
[----:B------:R-:W0:Y:S02]  /*2d70*/  SHFL.UP P0, R11, R10, 0x4, RZ ;  /* 0x048000000a0b7989 */ /* 0x000e2400000000ff */
[----:B0-----:R-:W-:-:S05]  /*2d80*/  @P0 IMAD.IADD R11, R10, 0x1, R11 ;  /* 0x000000010a0b0824 */ /* 0x001fca00078e020b */
[----:B------:R-:W0:Y:S02]  /*2d90*/  SHFL.UP P0, R12, R11, 0x8, RZ ;  /* 0x050000000b0c7989 */ /* 0x000e2400000000ff */
[----:B0-----:R-:W-:-:S05]  /*2da0*/  @P0 IMAD.IADD R12, R11, 0x1, R12 ;  /* 0x000000010b0c0824 */ /* 0x001fca00078e020c */
[----:B------:R-:W0:Y:S02]  /*2db0*/  SHFL.UP P0, R36, R12, 0x10, RZ ;  /* 0x060000000c247989 */ /* 0x000e2400000000ff */
[----:B0-----:R-:W-:Y:S01]  /*2dc0*/  @P0 IMAD.IADD R36, R12, 0x1, R36 ;  /* 0x000000010c240824 */ /* 0x001fe200078e0224 */
[----:B------:R-:W-:-:S04]  /*2dd0*/  ISETP.NE.AND P0, PT, R37, 0x2, PT ;  /* 0x000000022500780c */ /* 0x000fc80003f05270 */
[----:B------:R-:W-:Y:S01]  /*2de0*/  @!P1 STS [R9+UR4], R36 ;  /* 0x0000002409009988 */ /* 0x000fe20008000804 */
[----:B------:R-:W-:Y:S01]  /*2df0*/  BAR.SYNC.DEFER_BLOCKING 0x0 ;  /* 0x0000000000007b1d */ /* 0x000fe20000010000 */
[----:B------:R-:W-:-:S05]  /*2e00*/  ISETP.NE.AND P1, PT, R37, 0x11, PT ;  /* 0x000000112500780c */ /* 0x000fca0003f25270 */
[----:B------:R-:W0:Y:S04]  /*2e10*/  LDS.128 R16, [UR4] ;  /* 0x00000004ff107984 */ /* 0x000e280008000c00 */
[----:B------:R-:W1:Y:S04]  /*2e20*/  LDS.128 R8, [UR4+0x10] ;  /* 0x00001004ff087984 */ /* 0x000e680008000c00 */
[----:B------:R-:W2:Y:S01]  /*2e30*/  LDS.128 R12, [UR4+0x20] ;  /* 0x00002004ff0c7984 */ /* 0x000ea20008000c00 */
[----:B0-----:R-:W-:-:S04]  /*2e40*/  IMAD.IADD R17, R16, 0x1, R17 ;  /* 0x0000000110117824 */ /* 0x001fc800078e0211 */
[----:B------:R-:W-:Y:S01]  /*2e50*/  IMAD.IADD R18, R18, 0x1, R17 ;  /* 0x0000000112127824 */ /* 0x000fe200078e0211 */
[----:B------:R-:W-:Y:S02]  /*2e60*/  SEL R16, R17, R16, !P0 ;  /* 0x0000001011107207 */ /* 0x000fe40004000000 */
[----:B------:R-:W-:Y:S01]  /*2e70*/  ISETP.NE.AND P0, PT, R37, 0x3, PT ;  /* 0x000000032500780c */ /* 0x000fe20003f05270 */
[----:B------:R-:W-:-:S03]  /*2e80*/  IMAD.IADD R19, R19, 0x1, R18 ;  /* 0x0000000113137824 */ /* 0x000fc600078e0212 */
[----:B------:R-:W-:Y:S02]  /*2e90*/  SEL R16, R18, R16, !P0 ;  /* 0x0000001012107207 */ /* 0x000fe40004000000 */
[----:B------:R-:W-:-:S04]  /*2ea0*/  ISETP.NE.AND P0, PT, R37, 0x4, PT ;  /* 0x000000042500780c */ /* 0x000fc80003f05270 */
[C---:B------:R-:W-:Y:S01]  /*2eb0*/  SEL R16, R19.reuse, R16, !P0 ;  /* 0x0000001013107207 */ /* 0x040fe20004000000 */
[----:B-1----:R-:W-:Y:S01]  /*2ec0*/  IMAD.IADD R19, R19, 0x1, R8 ;  /* 0x0000000113137824 */ /* 0x002fe200078e0208 */
[----:B------:R-:W-:-:S03]  /*2ed0*/  ISETP.NE.AND P0, PT, R37, 0x5, PT ;  /* 0x000000052500780c */ /* 0x000fc60003f05270 */
[----:B------:R-:W-:Y:S01]  /*2ee0*/  IMAD.IADD R9, R9, 0x1, R19 ;  /* 0x0000000109097824 */ /* 0x000fe200078e0213 */
[----:B------:R-:W-:Y:S02]  /*2ef0*/  SEL R8, R19, R16, !P0 ;  /* 0x0000001013087207 */ /* 0x000fe40004000000 */
[----:B------:R-:W-:Y:S01]  /*2f00*/  ISETP.NE.AND P0, PT, R37, 0x6, PT ;  /* 0x000000062500780c */ /* 0x000fe20003f05270 */
[----:B------:R-:W0:Y:S01]  /*2f10*/  LDS.128 R16, [UR4+0x30] ;  /* 0x00003004ff107984 */ /* 0x000e220008000c00 */
[----:B------:R-:W-:Y:S02]  /*2f20*/  IMAD.IADD R10, R10, 0x1, R9 ;  /* 0x000000010a0a7824 */ /* 0x000fe400078e0209 */
[----:B------:R-:W-:Y:S02]  /*2f30*/  SEL R8, R9, R8, !P0 ;  /* 0x0000000809087207 */ /* 0x000fe40004000000 */
[----:B------:R-:W-:Y:S01]  /*2f40*/  ISETP.NE.AND P0, PT, R37, 0x7, PT ;  /* 0x000000072500780c */ /* 0x000fe20003f05270 */
[----:B------:R-:W-:-:S03]  /*2f50*/  IMAD.IADD R11, R11, 0x1, R10 ;  /* 0x000000010b0b7824 */ /* 0x000fc600078e020a */
[----:B------:R-:W-:Y:S02]  /*2f60*/  SEL R8, R10, R8, !P0 ;  /* 0x000000080a087207 */ /* 0x000fe40004000000 */
[----:B------:R-:W-:-:S04]  /*2f70*/  ISETP.NE.AND P0, PT, R37, 0x8, PT ;  /* 0x000000082500780c */ /* 0x000fc80003f05270 */
[C---:B------:R-:W-:Y:S01]  /*2f80*/  SEL R8, R11.reuse, R8, !P0 ;  /* 0x000000080b087207 */ /* 0x040fe20004000000 */
[----:B--2---:R-:W-:Y:S01]  /*2f90*/  IMAD.IADD R11, R11, 0x1, R12 ;  /* 0x000000010b0b7824 */ /* 0x004fe200078e020c */
[----:B------:R-:W-:-:S03]  /*2fa0*/  ISETP.NE.AND P0, PT, R37, 0x9, PT ;  /* 0x000000092500780c */ /* 0x000fc60003f05270 */
[----:B------:R-:W-:Y:S01]  /*2fb0*/  IMAD.IADD R13, R13, 0x1, R11 ;  /* 0x000000010d0d7824 */ /* 0x000fe200078e020b */
[----:B------:R-:W-:Y:S02]  /*2fc0*/  SEL R12, R11, R8, !P0 ;  /* 0x000000080b0c7207 */ /* 0x000fe40004000000 */
[----:B------:R-:W1:Y:S01]  /*2fd0*/  LDS.128 R8, [UR4+0x40] ;  /* 0x00004004ff087984 */ /* 0x000e620008000c00 */
[----:B------:R-:W-:Y:S01]  /*2fe0*/  ISETP.NE.AND P0, PT, R37, 0xa, PT ;  /* 0x0000000a2500780c */ /* 0x000fe20003f05270 */
[----:B------:R-:W-:-:S03]  /*2ff0*/  IMAD.IADD R14, R14, 0x1, R13 ;  /* 0x000000010e0e7824 */ /* 0x000fc600078e020d */
[----:B------:R-:W-:Y:S01]  /*3000*/  SEL R12, R13, R12, !P0 ;  /* 0x0000000c0d0c7207 */ /* 0x000fe20004000000 */
[----:B------:R-:W-:Y:S01]  /*3010*/  IMAD.IADD R15, R15, 0x1, R14 ;  /* 0x000000010f0f7824 */ /* 0x000fe200078e020e */
[----:B------:R-:W-:-:S04]  /*3020*/  ISETP.NE.AND P0, PT, R37, 0xb, PT ;  /* 0x0000000b2500780c */ /* 0x000fc80003f05270 */
[----:B------:R-:W-:Y:S02]  /*3030*/  SEL R12, R14, R12, !P0 ;  /* 0x0000000c0e0c7207 */ /* 0x000fe40004000000 */
[----:B------:R-:W-:-:S04]  /*3040*/  ISETP.NE.AND P0, PT, R37, 0xc, PT ;  /* 0x0000000c2500780c */ /* 0x000fc80003f05270 */
[C---:B------:R-:W-:Y:S01]  /*3050*/  SEL R12, R15.reuse, R12, !P0 ;  /* 0x0000000c0f0c7207 */ /* 0x040fe20004000000 */
[----:B0-----:R-:W-:Y:S01]  /*3060*/  IMAD.IADD R16, R15, 0x1, R16 ;  /* 0x000000010f107824 */ /* 0x001fe200078e0210 */
[----:B------:R-:W-:-:S03]  /*3070*/  ISETP.NE.AND P0, PT, R37, 0xd, PT ;  /* 0x0000000d2500780c */ /* 0x000fc60003f05270 */
[----:B------:R-:W-:Y:S01]  /*3080*/  IMAD.IADD R17, R17, 0x1, R16 ;  /* 0x0000000111117824 */ /* 0x000fe200078e0210 */
[----:B------:R-:W-:Y:S02]  /*3090*/  SEL R12, R16, R12, !P0 ;  /* 0x0000000c100c7207 */ /* 0x000fe40004000000 */
[----:B------:R-:W-:Y:S01]  /*30a0*/  ISETP.NE.AND P0, PT, R37, 0xe, PT ;  /* 0x0000000e2500780c */ /* 0x000fe20003f05270 */
[----:B------:R-:W-:-:S03]  /*30b0*/  IMAD.IADD R18, R18, 0x1, R17 ;  /* 0x0000000112127824 */ /* 0x000fc600078e0211 */
[----:B------:R-:W-:Y:S01]  /*30c0*/  SEL R12, R17, R12, !P0 ;  /* 0x0000000c110c7207 */ /* 0x000fe20004000000 */
[----:B------:R-:W-:Y:S01]  /*30d0*/  IMAD.IADD R19, R19, 0x1, R18 ;  /* 0x0000000113137824 */ /* 0x000fe200078e0212 */
[C---:B------:R-:W-:Y:S02]  /*30e0*/  ISETP.NE.AND P0, PT, R37.reuse, 0xf, PT ;  /* 0x0000000f2500780c */ /* 0x040fe40003f05270 */
[----:B------:R-:W-:Y:S02]  /*30f0*/  IADD3 R17, PT, PT, R36, -R34, -R35 ;  /* 0x8000002224117210 */ /* 0x000fe40007ffe823 */
[----:B------:R-:W-:Y:S02]  /*3100*/  SEL R12, R18, R12, !P0 ;  /* 0x0000000c120c7207 */ /* 0x000fe40004000000 */
[----:B------:R-:W-:Y:S01]  /*3110*/  ISETP.NE.AND P0, PT, R37, 0x10, PT ;  /* 0x000000102500780c */ /* 0x000fe20003f05270 */
[----:B-1----:R-:W-:-:S03]  /*3120*/  IMAD.IADD R8, R19, 0x1, R8 ;  /* 0x0000000113087824 */ /* 0x002fc600078e0208 */
[----:B------:R-:W-:Y:S02]  /*3130*/  SEL R12, R19, R12, !P0 ;  /* 0x0000000c130c7207 */ /* 0x000fe40004000000 */
[----:B------:R-:W-:Y:S01]  /*3140*/  ISETP.NE.AND P0, PT, R37, 0x12, PT ;  /* 0x000000122500780c */ /* 0x000fe20003f05270 */
[----:B------:R-:W-:Y:S01]  /*3150*/  IMAD.IADD R9, R9, 0x1, R8 ;  /* 0x0000000109097824 */ /* 0x000fe200078e0208 */
[----:B------:R-:W-:Y:S02]  /*3160*/  SEL R12, R8, R12, !P1 ;  /* 0x0000000c080c7207 */ /* 0x000fe40004800000 */
[----:B------:R-:W-:Y:S01]  /*3170*/  ISETP.NE.AND P1, PT, R37, 0x13, PT ;  /* 0x000000132500780c */ /* 0x000fe20003f25270 */
[----:B------:R-:W-:Y:S01]  /*3180*/  IMAD.IADD R10, R10, 0x1, R9 ;  /* 0x000000010a0a7824 */ /* 0x000fe200078e0209 */
[----:B------:R-:W-:Y:S02]  /*3190*/  SEL R12, R9, R12, !P0 ;  /* 0x0000000c090c7207 */ /* 0x000fe40004000000 */
[----:B------:R-:W-:Y:S01]  /*31a0*/  ISETP.GT.U32.AND P0, PT, R32, 0x1f, PT ;  /* 0x0000001f2000780c */ /* 0x000fe20003f04070 */
[----:B------:R-:W-:Y:S01]  /*31b0*/  IMAD.IADD R11, R11, 0x1, R10 ;  /* 0x000000010b0b7824 */ /* 0x000fe200078e020a */
[----:B------:R-:W-:-:S02]  /*31c0*/  SEL R9, R17, RZ, P2 ;  /* 0x000000ff11097207 */ /* 0x000fc40001000000 */
[----:B------:R-:W-:Y:S02]  /*31d0*/  SEL R12, R10, R12, !P1 ;  /* 0x0000000c0a0c7207 */ /* 0x000fe40004800000 */
[----:B------:R-:W-:-:S03]  /*31e0*/  ISETP.GE.U32.AND P1, PT, R32, 0x20, PT ;  /* 0x000000202000780c */ /* 0x000fc60003f26070 */
[----:B------:R-:W-:-:S05]  /*31f0*/  IMAD.IADD R8, R12, 0x1, R9 ;  /* 0x000000010c087824 */ /* 0x000fca00078e0209 */
[----:B------:R-:W-:Y:S01]  /*3200*/  SEL R17, R17, R8, !P1 ;  /* 0x0000000811117207 */ /* 0x000fe20004800000 */
[----:B------:R-:W-:Y:S06]  /*3210*/  @P0 BRA `(.L_x_39) ;  /* 0x0000000800ec0947 */ /* 0x000fec0003800000 */
[----:B------:R-:W0:Y:S01]  /*3220*/  LDC.64 R8, c[0x0][0x3a8] ;  /* 0x0000ea00ff087b82 */ /* 0x000e220000000a00 */
[----:B------:R-:W-:Y:S01]  /*3230*/  ISETP.NE.AND P0, PT, R32, RZ, PT ;  /* 0x000000ff2000720c */ /* 0x000fe20003f05270 */
[----:B------:R-:W-:Y:S01]  /*3240*/  IMAD.MOV.U32 R18, RZ, RZ, R33 ;  /* 0x000000ffff127224 */ /* 0x000fe200078e0021 */
[----:B------:R-:W-:-:S05]  /*3250*/  LOP3.LUT R32, RZ, R32, RZ, 0x33, !PT ;  /* 0x00000020ff207212 */ /* 0x000fca00078e33ff */
[----:B------:R-:W-:-:S06]  /*3260*/  IMAD.IADD R15, R18, 0x1, R32 ;  /* 0x00000001120f7824 */ /* 0x000fcc00078e0220 */
[----:B------:R-:W-:Y:S01]  /*3270*/  @!P0 IMAD.MOV.U32 R10, RZ, RZ, 0x64 ;  /* 0x00000064ff0a8424 */ /* 0x000fe200078e00ff */
[----:B------:R1:W-:Y:S01]  /*3280*/  @!P0 STS [UR4+0x8c], R11 ;  /* 0x00008c0bff008988 */ /* 0x0003e20008000804 */
[----:B0-----:R-:W-:-:S04]  /*3290*/  IMAD.WIDE R12, R18, 0x8, R8 ;  /* 0x00000008120c7825 */ /* 0x001fc800078e0208 */
[----:B------:R-:W-:Y:S01]  /*32a0*/  IMAD.WIDE R8, R15, 0x8, R8 ;  /* 0x000000080f087825 */ /* 0x000fe200078e0208 */
[----:B------:R1:W-:Y:S01]  /*32b0*/  @!P0 ST.E.64.STRONG.GPU desc[UR6][R12.64+0x100], R10 ;  /* 0x0001000a0c008985 */ /* 0x0003e2000c10fb06 */
[----:B------:R-:W-:Y:S05]  /*32c0*/  NANOSLEEP 0x27b ;  /* 0x0000027b0000795d */ /* 0x000fea0003800000 */
[----:B------:R-:W2:Y:S01]  /*32d0*/  LD.E.64.STRONG.GPU R14, desc[UR6][R8.64+0x100] ;  /* 0x00010006080e7980 */ /* 0x000ea2000c10fb00 */
[----:B------:R-:W-:Y:S01]  /*32e0*/  UMOV UR5, 0xffffffff ;  /* 0xffffffff00057882 */ /* 0x000fe20000000000 */
[----:B--2---:R-:W-:Y:S02]  /*32f0*/  ISETP.NE.AND P0, PT, R14, 0x63, PT ;  /* 0x000000630e00780c */ /* 0x004fe40003f05270 */
[----:B-1----:R-:W-:Y:S11]  /*3300*/  BRA.DIV UR5, `(.L_x_40) ;  /* 0x0000008605147947 */ /* 0x002ff6000b800000 */
[----:B------:R-:W-:-:S13]  /*3310*/  VOTE.ANY P0, !P0 ;  /* 0x0000000000ff7806 */ /* 0x000fda0004000100 */
.L_x_188:
[----:B------:R-:W-:Y:S05]  /*3320*/  @!P0 BRA `(.L_x_41) ;  /* 0x00000000007c8947 */ /* 0x000fea0003800000 */
[----:B------:R-:W-:-:S07]  /*3330*/  IMAD.MOV.U32 R19, RZ, RZ, 0x25a ;  /* 0x0000025aff137424 */ /* 0x000fce00078e00ff */
.L_x_43:
[----:B------:R-:W-:Y:S01]  /*3340*/  SHF.R.U32.HI R10, RZ, 0x1, R19 ;  /* 0x00000001ff0a7819 */ /* 0x000fe20000011613 */
[----:B------:R-:W-:-:S03]  /*3350*/  IMAD R18, R18, 0x41a7, RZ ;  /* 0x000041a712127824 */ /* 0x000fc600078e02ff */
[----:B------:R-:W-:Y:S02]  /*3360*/  IADD3 R19, PT, PT, R19, 0x1, -R10 ;  /* 0x0000000113137810 */ /* 0x000fe40007ffe80a */
[----:B------:R-:W-:Y:S02]  /*3370*/  LOP3.LUT R18, R18, 0x7fffffff, RZ, 0xc0, !PT ;  /* 0x7fffffff12127812 */ /* 0x000fe400078ec0ff */
[----:B------:R-:W0:Y:S01]  /*3380*/  I2F.U32.RP R16, R19 ;  /* 0x0000001300107306 */ /* 0x000e220000209000 */
[----:B------:R-:W-:Y:S01]  /*3390*/  IMAD.MOV R33, RZ, RZ, -R19 ;  /* 0x000000ffff217224 */ /* 0x000fe200078e0a13 */
[----:B------:R-:W-:-:S06]  /*33a0*/  ISETP.NE.U32.AND P1, PT, R19, RZ, PT ;  /* 0x000000ff1300720c */ /* 0x000fcc0003f25070 */
[----:B0-----:R-:W0:Y:S02]  /*33b0*/  MUFU.RCP R16, R16 ;  /* 0x0000001000107308 */ /* 0x001e240000001000 */
[----:B0-----:R-:W-:-:S06]  /*33c0*/  VIADD R14, R16, 0xffffffe ;  /* 0x0ffffffe100e7836 */ /* 0x001fcc0000000000 */
[----:B------:R0:W1:Y:S02]  /*33d0*/  F2I.FTZ.U32.TRUNC.NTZ R15, R14 ;  /* 0x0000000e000f7305 */ /* 0x000064000021f000 */
[----:B0-----:R-:W-:Y:S02]  /*33e0*/  IMAD.MOV.U32 R14, RZ, RZ, RZ ;  /* 0x000000ffff0e7224 */ /* 0x001fe400078e00ff */
[----:B-1----:R-:W-:-:S04]  /*33f0*/  IMAD R33, R33, R15, RZ ;  /* 0x0000000f21217224 */ /* 0x002fc800078e02ff */
[----:B------:R-:W-:-:S06]  /*3400*/  IMAD.HI.U32 R15, R15, R33, R14 ;  /* 0x000000210f0f7227 */ /* 0x000fcc00078e000e */
[----:B------:R-:W-:-:S04]  /*3410*/  IMAD.HI.U32 R15, R15, R18, RZ ;  /* 0x000000120f0f7227 */ /* 0x000fc800078e00ff */
[----:B------:R-:W-:-:S04]  /*3420*/  IMAD.MOV R15, RZ, RZ, -R15 ;  /* 0x000000ffff0f7224 */ /* 0x000fc800078e0a0f */
[----:B------:R-:W-:-:S05]  /*3430*/  IMAD R16, R19, R15, R18 ;  /* 0x0000000f13107224 */ /* 0x000fca00078e0212 */
[----:B------:R-:W-:-:S13]  /*3440*/  ISETP.GE.U32.AND P0, PT, R16, R19, PT ;  /* 0x000000131000720c */ /* 0x000fda0003f06070 */
[----:B------:R-:W-:-:S05]  /*3450*/  @P0 IMAD.IADD R16, R16, 0x1, -R19 ;  /* 0x0000000110100824 */ /* 0x000fca00078e0a13 */
[----:B------:R-:W-:-:S13]  /*3460*/  ISETP.GE.U32.AND P0, PT, R16, R19, PT ;  /* 0x000000131000720c */ /* 0x000fda0003f06070 */
[----:B------:R-:W-:Y:S01]  /*3470*/  @P0 IMAD.IADD R16, R16, 0x1, -R19 ;  /* 0x0000000110100824 */ /* 0x000fe200078e0a13 */
[----:B------:R-:W-:-:S05]  /*3480*/  @!P1 LOP3.LUT R16, RZ, R19, RZ, 0x33, !PT ;  /* 0x00000013ff109212 */ /* 0x000fca00078e33ff */
[----:B------:R-:W-:-:S04]  /*3490*/  IMAD.IADD R16, R10, 0x1, R16 ;  /* 0x000000010a107824 */ /* 0x000fc800078e0210 */
[----:B------:R-:W-:Y:S05]  /*34a0*/  NANOSLEEP R16 ;  /* 0x000000100000735d */ /* 0x000fea0003800000 */
[----:B------:R-:W2:Y:S01]  /*34b0*/  LD.E.64.STRONG.GPU R14, desc[UR6][R8.64+0x100] ;  /* 0x00010006080e7980 */ /* 0x000ea2000c10fb00 */
[----:B------:R-:W-:Y:S01]  /*34c0*/  UMOV UR5, 0xffffffff ;  /* 0xffffffff00057882 */ /* 0x000fe20000000000 */
[----:B------:R-:W-:Y:S01]  /*34d0*/  IMAD.MOV.U32 R19, RZ, RZ, R10 ;  /* 0x000000ffff137224 */ /* 0x000fe200078e000a */
[----:B--2---:R-:W-:Y:S01]  /*34e0*/  ISETP.NE.AND P0, PT, R14, 0x63, PT ;  /* 0x000000630e00780c */ /* 0x004fe20003f05270 */
[----:B------:R-:W-:-:S12]  /*34f0*/  BRA.DIV UR5, `(.L_x_42) ;  /* 0x0000008205b87947 */ /* 0x000fd8000b800000 */
[----:B------:R-:W-:-:S13]  /*3500*/  VOTE.ANY P0, !P0 ;  /* 0x0000000000ff7806 */ /* 0x000fda0004000100 */
.L_x_191:
[----:B------:R-:W-:Y:S05]  /*3510*/  @P0 BRA `(.L_x_43) ;  /* 0xfffffffc00880947 */ /* 0x000fea000383ffff */
.L_x_41:
[----:B------:R-:W0:Y:S01]  /*3520*/  S2R R8, SR_CTAID.Y ;  /* 0x0000000000087919 */ /* 0x000e220000002600 */
[----:B------:R-:W0:Y:S01]  /*3530*/  LDC R9, c[0x0][0x374] ;  /* 0x0000dd00ff097b82 */ /* 0x000e220000000800 */
[----:B------:R-:W-:Y:S01]  /*3540*/  UMOV UR5, 0xffffffff ;  /* 0xffffffff00057882 */ /* 0x000fe20000000000 */
[----:B------:R-:W-:Y:S01]  /*3550*/  ISETP.NE.AND P0, PT, R14, 0x65, PT ;  /* 0x000000650e00780c */ /* 0x000fe20003f05270 */
[----:B0-----:R-:W-:-:S04]  /*3560*/  IMAD R9, R9, UR8, R8 ;  /* 0x0000000809097c24 */ /* 0x001fc8000f8e0208 */
[----:B------:R-:W-:Y:S01]  /*3570*/  IMAD.IADD R34, R32, 0x1, R9 ;  /* 0x0000000120227824 */ /* 0x000fe200078e0209 */
[----:B------:R-:W-:Y:S07]  /*3580*/  BRA.DIV UR5, `(.L_x_44) ;  /* 0x0000008205b47947 */ /* 0x000fee000b800000 */
[----:B------:R-:W0:Y:S01]  /*3590*/  S2R R37, SR_GEMASK ;  /* 0x0000000000257919 */ /* 0x000e220000003c00 */
[----:B------:R-:W-:Y:S01]  /*35a0*/  VOTE.ANY R10, PT, !P0 ;  /* 0x00000000000a7806 */ /* 0x000fe200040e0100 */
[----:B------:R-:W-:-:S03]  /*35b0*/  VIADD R33, R0, 0x2 ;  /* 0x0000000200217836 */ /* 0x000fc60000000000 */
[----:B0-----:R-:W-:-:S05]  /*35c0*/  LOP3.LUT R10, R10, 0x80000000, R37, 0xec, !PT ;  /* 0x800000000a0a7812 */ /* 0x001fca00078eec25 */
[----:B------:R-:W-:-:S05]  /*35d0*/  VIADD R9, R10, 0xffffffff ;  /* 0xffffffff0a097836 */ /* 0x000fca0000000000 */
[----:B------:R-:W-:-:S04]  /*35e0*/  LOP3.LUT R9, R10, R9, RZ, 0xc, !PT ;  /* 0x000000090a097212 */ /* 0x000fc800078e0cff */
[----:B------:R0:W1:Y:S02]  /*35f0*/  POPC R32, R9 ;  /* 0x0000000900207309 */ /* 0x0000640000000000 */
[C---:B0-----:R-:W-:Y:S01]  /*3600*/  VIADD R9, R0.reuse, 0x4 ;  /* 0x0000000400097836 */ /* 0x041fe20000000000 */
[----:B-1----:R-:W0:Y:S01]  /*3610*/  SHFL.DOWN PT, R16, R15, 0x1, R32 ;  /* 0x082000000f107989 */ /* 0x002e2200000e0020 */
[----:B------:R-:W-:-:S04]  /*3620*/  ISETP.GE.AND P0, PT, R0, R32, PT ;  /* 0x000000200000720c */ /* 0x000fc80003f06270 */
[----:B0-----:R-:W-:Y:S02]  /*3630*/  SEL R16, R16, RZ, !P0 ;  /* 0x000000ff10107207 */ /* 0x001fe40004000000 */
[----:B------:R-:W-:-:S03]  /*3640*/  ISETP.GT.AND P0, PT, R33, R32, PT ;  /* 0x000000202100720c */ /* 0x000fc60003f04270 */
[----:B------:R-:W-:Y:S02]  /*3650*/  IMAD.IADD R19, R16, 0x1, R15 ;  /* 0x0000000110137824 */ /* 0x000fe400078e020f */
[----:B------:R-:W-:-:S03]  /*3660*/  VIADD R15, R0, 0x10 ;  /* 0x00000010000f7836 */ /* 0x000fc60000000000 */
[----:B------:R-:W0:Y:S02]  /*3670*/  SHFL.DOWN PT, R16, R19, 0x2, R32 ;  /* 0x0840000013107989 */ /* 0x000e2400000e0020 */
[-C--:B------:R-:W-:Y:S02]  /*3680*/  ISETP.GT.AND P1, PT, R15, R32.reuse, PT ;  /* 0x000000200f00720c */ /* 0x080fe40003f24270 */
[----:B0-----:R-:W-:Y:S02]  /*3690*/  SEL R16, R16, RZ, !P0 ;  /* 0x000000ff10107207 */ /* 0x001fe40004000000 */
[----:B------:R-:W-:Y:S01]  /*36a0*/  ISETP.GT.AND P0, PT, R9, R32, PT ;  /* 0x000000200900720c */ /* 0x000fe20003f04270 */
[----:B------:R-:W-:Y:S02]  /*36b0*/  VIADD R9, R0, 0x8 ;  /* 0x0000000800097836 */ /* 0x000fe40000000000 */
[----:B------:R-:W-:-:S05]  /*36c0*/  IMAD.IADD R33, R19, 0x1, R16 ;  /* 0x0000000113217824 */ /* 0x000fca00078e0210 */
[----:B------:R-:W0:Y:S02]  /*36d0*/  SHFL.DOWN PT, R16, R33, 0x4, R32 ;  /* 0x0880000021107989 */ /* 0x000e2400000e0020 */
[----:B0-----:R-:W-:Y:S02]  /*36e0*/  SEL R16, R16, RZ, !P0 ;  /* 0x000000ff10107207 */ /* 0x001fe40004000000 */
[----:B------:R-:W-:Y:S02]  /*36f0*/  ISETP.GT.AND P0, PT, R9, R32, PT ;  /* 0x000000200900720c */ /* 0x000fe40003f04270 */
[----:B------:R-:W0:Y:S01]  /*3700*/  LDC.64 R8, c[0x0][0x3a8] ;  /* 0x0000ea00ff087b82 */ /* 0x000e220000000a00 */
[----:B------:R-:W-:-:S05]  /*3710*/  IMAD.IADD R35, R33, 0x1, R16 ;  /* 0x0000000121237824 */ /* 0x000fca00078e0210 */
[----:B------:R-:W1:Y:S02]  /*3720*/  SHFL.DOWN PT, R16, R35, 0x8, R32 ;  /* 0x0900000023107989 */ /* 0x000e6400000e0020 */
[----:B-1----:R-:W-:Y:S02]  /*3730*/  SEL R16, R16, RZ, !P0 ;  /* 0x000000ff10107207 */ /* 0x002fe40004000000 */
[----:B------:R-:W-:-:S03]  /*3740*/  ISETP.NE.AND P0, PT, R14, 0x65, PT ;  /* 0x000000650e00780c */ /* 0x000fc60003f05270 */
[----:B------:R-:W-:-:S05]  /*3750*/  IMAD.IADD R19, R35, 0x1, R16 ;  /* 0x0000000123137824 */ /* 0x000fca00078e0210 */
[----:B------:R0:W1:Y:S05]  /*3760*/  SHFL.DOWN PT, R16, R19, 0x10, R32 ;  /* 0x0a00000013107989 */ /* 0x00006a00000e0020 */
[----:B------:R-:W-:Y:S02]  /*3770*/  VOTE.ALL P0, P0 ;  /* 0x0000000000ff7806 */ /* 0x000fe40000000000 */
[----:B0-----:R-:W-:-:S05]  /*3780*/  IADD3 R32, P2, PT, R8, 0x100, RZ ;  /* 0x0000010008207810 */ /* 0x001fca0007f5e0ff */
[----:B------:R-:W-:Y:S01]  /*3790*/  IMAD.X R33, RZ, RZ, R9, P2 ;  /* 0x000000ffff217224 */ /* 0x000fe200010e0609 */
[----:B-1----:R-:W-:-:S05]  /*37a0*/  SEL R16, R16, RZ, !P1 ;  /* 0x000000ff10107207 */ /* 0x002fca0004800000 */
[----:B------:R-:W-:-:S07]  /*37b0*/  IMAD.IADD R19, R19, 0x1, R16 ;  /* 0x0000000113137824 */ /* 0x000fce00078e0210 */
.L_x_200:
[----:B------:R-:W-:Y:S05]  /*37c0*/  @!P0 BRA `(.L_x_45) ;  /* 0x00000004003c8947 */ /* 0x000fea0003800000 */
[----:B------:R-:W-:-:S07]  /*37d0*/  IMAD.MOV.U32 R35, RZ, RZ, 0x25a ;  /* 0x0000025aff237424 */ /* 0x000fce00078e00ff */
.L_x_51:
[----:B------:R-:W-:Y:S02]  /*37e0*/  IMAD.MOV.U32 R8, RZ, RZ, R32 ;  /* 0x000000ffff087224 */ /* 0x000fe400078e0020 */
[----:B------:R-:W-:Y:S02]  /*37f0*/  IMAD.MOV.U32 R9, RZ, RZ, R33 ;  /* 0x000000ffff097224 */ /* 0x000fe400078e0021 */
[----:B------:R-:W-:-:S05]  /*3800*/  IMAD.WIDE R8, R34, 0x8, R8 ;  /* 0x0000000822087825 */ /* 0x000fca00078e0208 */
[----:B------:R-:W2:Y:S01]  /*3810*/  LD.E.64.STRONG.GPU R14, desc[UR6][R8.64+-0x100] ;  /* 0xffff0006080e7980 */ /* 0x000ea2000c10fb00 */
[----:B------:R-:W-:Y:S05]  /*3820*/  YIELD ;  /* 0x0000000000007946 */ /* 0x000fea0003800000 */
[----:B------:R-:W-:Y:S01]  /*3830*/  UMOV UR5, 0xffffffff ;  /* 0xffffffff00057882 */ /* 0x000fe20000000000 */
[----:B------:R-:W-:Y:S02]  /*3840*/  SHF.R.U32.HI R35, RZ, 0x1, R35 ;  /* 0x00000001ff237819 */ /* 0x000fe40000011623 */
[----:B--2---:R-:W-:Y:S01]  /*3850*/  ISETP.NE.AND P0, PT, R14, 0x63, PT ;  /* 0x000000630e00780c */ /* 0x004fe20003f05270 */
[----:B------:R-:W-:-:S12]  /*3860*/  BRA.DIV UR5, `(.L_x_46) ;  /* 0x0000008605007947 */ /* 0x000fd8000b800000 */
[----:B------:R-:W-:-:S13]  /*3870*/  VOTE.ANY P0, !P0 ;  /* 0x0000000000ff7806 */ /* 0x000fda0004000100 */
.L_x_203:
[----:B------:R-:W-:Y:S05]  /*3880*/  @!P0 BRA `(.L_x_47) ;  /* 0x00000000007c8947 */ /* 0x000fea0003800000 */
[----:B------:R-:W-:-:S07]  /*3890*/  IMAD.MOV.U32 R16, RZ, RZ, R35 ;  /* 0x000000ffff107224 */ /* 0x000fce00078e0023 */
.L_x_49:
        /* <DEDUP_REMOVED lines=9> */
[----:B------:R-:W0:Y:S02]  /*3930*/  F2I.FTZ.U32.TRUNC.NTZ R15, R15 ;  /* 0x0000000f000f7305 */ /* 0x000e24000021f000 */
[----:B0-----:R-:W-:Y:S02]  /*3940*/  IMAD R36, R14, R15, RZ ;  /* 0x0000000f0e247224 */ /* 0x001fe400078e02ff */
[----:B------:R-:W-:-:S04]  /*3950*/  IMAD.MOV.U32 R14, RZ, RZ, RZ ;  /* 0x000000ffff0e7224 */ /* 0x000fc800078e00ff */
        /* <DEDUP_REMOVED lines=17> */
.L_x_206:
[----:B------:R-:W-:Y:S05]  /*3a70*/  @P0 BRA `(.L_x_49) ;  /* 0xfffffffc00880947 */ /* 0x000fea000383ffff */
.L_x_47:
[----:B------:R-:W-:Y:S01]  /*3a80*/  UMOV UR5, 0xffffffff ;  /* 0xffffffff00057882 */ /* 0x000fe20000000000 */
[----:B------:R-:W-:Y:S02]  /*3a90*/  ISETP.NE.AND P0, PT, R14, 0x65, PT ;  /* 0x000000650e00780c */ /* 0x000fe40003f05270 */
[----:B------:R-:W-:Y:S11]  /*3aa0*/  BRA.DIV UR5, `(.L_x_50) ;  /* 0x0000008205b07947 */ /* 0x000ff6000b800000 */
[----:B------:R-:W-:Y:S01]  /*3ab0*/  VOTE.ANY R10, PT, !P0 ;  /* 0x00000000000a7806 */ /* 0x000fe200040e0100 */
[----:B------:R-:W-:-:S03]  /*3ac0*/  VIADD R34, R34, 0xffffffe0 ;  /* 0xffffffe022227836 */ /* 0x000fc60000000000 */
[----:B------:R-:W-:-:S05]  /*3ad0*/  LOP3.LUT R10, R10, 0x80000000, R37, 0xec, !PT ;  /* 0x800000000a0a7812 */ /* 0x000fca00078eec25 */
[----:B------:R-:W-:-:S05]  /*3ae0*/  VIADD R9, R10, 0xffffffff ;  /* 0xffffffff0a097836 */ /* 0x000fca0000000000 */
[----:B------:R-:W-:Y:S01]  /*3af0*/  LOP3.LUT R9, R10, R9, RZ, 0xc, !PT ;  /* 0x000000090a097212 */ /* 0x000fe200078e0cff */
[----:B------:R-:W-:-:S03]  /*3b00*/  VIADD R10, R0, 0x2 ;  /* 0x00000002000a7836 */ /* 0x000fc60000000000 */
[----:B------:R0:W1:Y:S02]  /*3b10*/  POPC R8, R9 ;  /* 0x0000000900087309 */ /* 0x0000640000000000 */
[C---:B0-----:R-:W-:Y:S01]  /*3b20*/  VIADD R9, R0.reuse, 0x4 ;  /* 0x0000000400097836 */ /* 0x041fe20000000000 */
[----:B-1----:R-:W0:Y:S01]  /*3b30*/  SHFL.DOWN PT, R16, R15, 0x1, R8 ;  /* 0x082000000f107989 */ /* 0x002e2200000e0008 */
[----:B------:R-:W-:-:S04]  /*3b40*/  ISETP.GE.AND P0, PT, R0, R8, PT ;  /* 0x000000080000720c */ /* 0x000fc80003f06270 */
[----:B0-----:R-:W-:Y:S02]  /*3b50*/  SEL R16, R16, RZ, !P0 ;  /* 0x000000ff10107207 */ /* 0x001fe40004000000 */
[----:B------:R-:W-:-:S03]  /*3b60*/  ISETP.GT.AND P0, PT, R10, R8, PT ;  /* 0x000000080a00720c */ /* 0x000fc60003f04270 */
[----:B------:R-:W-:-:S05]  /*3b70*/  IMAD.IADD R15, R16, 0x1, R15 ;  /* 0x00000001100f7824 */ /* 0x000fca00078e020f */
[----:B------:R-:W0:Y:S02]  /*3b80*/  SHFL.DOWN PT, R16, R15, 0x2, R8 ;  /* 0x084000000f107989 */ /* 0x000e2400000e0008 */
[----:B0-----:R-:W-:Y:S02]  /*3b90*/  SEL R16, R16, RZ, !P0 ;  /* 0x000000ff10107207 */ /* 0x001fe40004000000 */
[----:B------:R-:W-:Y:S01]  /*3ba0*/  ISETP.GT.AND P0, PT, R9, R8, PT ;  /* 0x000000080900720c */ /* 0x000fe20003f04270 */
[----:B------:R-:W-:Y:S02]  /*3bb0*/  VIADD R9, R0, 0x8 ;  /* 0x0000000800097836 */ /* 0x000fe40000000000 */
[----:B------:R-:W-:-:S05]  /*3bc0*/  IMAD.IADD R15, R15, 0x1, R16 ;  /* 0x000000010f0f7824 */ /* 0x000fca00078e0210 */
[----:B------:R-:W0:Y:S02]  /*3bd0*/  SHFL.DOWN PT, R16, R15, 0x4, R8 ;  /* 0x088000000f107989 */ /* 0x000e2400000e0008 */
[----:B0-----:R-:W-:Y:S02]  /*3be0*/  SEL R16, R16, RZ, !P0 ;  /* 0x000000ff10107207 */ /* 0x001fe40004000000 */
[----:B------:R-:W-:Y:S01]  /*3bf0*/  ISETP.GT.AND P0, PT, R9, R8, PT ;  /* 0x000000080900720c */ /* 0x000fe20003f04270 */
[----:B------:R-:W-:Y:S02]  /*3c00*/  VIADD R9, R0, 0x10 ;  /* 0x0000001000097836 */ /* 0x000fe40000000000 */
[----:B------:R-:W-:-:S03]  /*3c10*/  IMAD.IADD R15, R15, 0x1, R16 ;  /* 0x000000010f0f7824 */ /* 0x000fc600078e0210 */
[----:B------:R-:W-:Y:S02]  /*3c20*/  ISETP.GT.AND P1, PT, R9, R8, PT ;  /* 0x000000080900720c */ /* 0x000fe40003f24270 */
[----:B------:R-:W0:Y:S02]  /*3c30*/  SHFL.DOWN PT, R16, R15, 0x8, R8 ;  /* 0x090000000f107989 */ /* 0x000e2400000e0008 */
[----:B0-----:R-:W-:Y:S02]  /*3c40*/  SEL R16, R16, RZ, !P0 ;  /* 0x000000ff10107207 */ /* 0x001fe40004000000 */
[----:B------:R-:W-:-:S03]  /*3c50*/  ISETP.NE.AND P0, PT, R14, 0x65, PT ;  /* 0x000000650e00780c */ /* 0x000fc60003f05270 */
[----:B------:R-:W-:-:S05]  /*3c60*/  IMAD.IADD R15, R15, 0x1, R16 ;  /* 0x000000010f0f7824 */ /* 0x000fca00078e0210 */
[----:B------:R-:W0:Y:S05]  /*3c70*/  SHFL.DOWN PT, R16, R15, 0x10, R8 ;  /* 0x0a0000000f107989 */ /* 0x000e2a00000e0008 */
[----:B------:R-:W-:Y:S02]  /*3c80*/  VOTE.ALL P0, P0 ;  /* 0x0000000000ff7806 */ /* 0x000fe40000000000 */
[----:B0-----:R-:W-:-:S04]  /*3c90*/  SEL R16, R16, RZ, !P1 ;  /* 0x000000ff10107207 */ /* 0x001fc80004800000 */
[----:B------:R-:W-:-:S07]  /*3ca0*/  IADD3 R19, PT, PT, R15, R16, R19 ;  /* 0x000000100f137210 */ /* 0x000fce0007ffe013 */
.L_x_215:
[----:B------:R-:W-:Y:S05]  /*3cb0*/  @P0 BRA `(.L_x_51) ;  /* 0xfffffff800c80947 */ /* 0x000fea000383ffff */
.L_x_45:
[----:B------:R-:W0:Y:S01]  /*3cc0*/  S2R R32, SR_TID.X ;  /* 0x0000000000207919 */ /* 0x000e220000002100 */
[----:B------:R-:W-:-:S13]  /*3cd0*/  ISETP.NE.AND P0, PT, R0, RZ, PT ;  /* 0x000000ff0000720c */ /* 0x000fda0003f05270 */
[----:B------:R-:W1:Y:S01]  /*3ce0*/  @!P0 S2R R15, SR_CgaCtaId ;  /* 0x00000000000f8919 */ /* 0x000e620000008800 */
[----:B------:R-:W-:Y:S02]  /*3cf0*/  @!P0 MOV R8, 0x400 ;  /* 0x0000040000088802 */ /* 0x000fe40000000f00 */
[----:B0-----:R-:W-:-:S13]  /*3d00*/  ISETP.NE.AND P1, PT, R32, RZ, PT ;  /* 0x000000ff2000720c */ /* 0x001fda0003f25270 */
[----:B------:R-:W0:Y:S01]  /*3d10*/  @!P1 S2R R9, SR_CgaCtaId ;  /* 0x0000000000099919 */ /* 0x000e220000008800 */
[----:B------:R-:W-:Y:S01]  /*3d20*/  @!P1 MOV R0, 0x400 ;  /* 0x0000040000009802 */ /* 0x000fe20000000f00 */
[----:B------:R-:W-:Y:S01]  /*3d30*/  @!P1 IMAD.IADD R11, R11, 0x1, R19 ;  /* 0x000000010b0b9824 */ /* 0x000fe200078e0213 */
[----:B-1----:R-:W-:Y:S01]  /*3d40*/  @!P0 LEA R14, R15, R8, 0x18 ;  /* 0x000000080f0e8211 */ /* 0x002fe200078ec0ff */
[----:B------:R-:W-:Y:S02]  /*3d50*/  @!P1 IMAD.MOV.U32 R10, RZ, RZ, 0x65 ;  /* 0x00000065ff0a9424 */ /* 0x000fe400078e00ff */
[----:B------:R-:W-:Y:S02]  /*3d60*/  IMAD.MOV.U32 R8, RZ, RZ, R17 ;  /* 0x000000ffff087224 */ /* 0x000fe400078e0011 */
[----:B------:R-:W-:Y:S01]  /*3d70*/  @!P0 IMAD.MOV.U32 R8, RZ, RZ, R19 ;  /* 0x000000ffff088224 */ /* 0x000fe200078e0013 */
[----:B------:R1:W-:Y:S01]  /*3d80*/  @!P1 ST.E.64.STRONG.GPU desc[UR6][R12.64+0x100], R10 ;  /* 0x0001000a0c009985 */ /* 0x0003e2000c10fb06 */
[----:B0-----:R-:W-:-:S05]  /*3d90*/  @!P1 LEA R0, R9, R0, 0x18 ;  /* 0x0000000009009211 */ /* 0x001fca00078ec0ff */
[----:B------:R1:W-:Y:S04]  /*3da0*/  @!P1 STS [R0+0x88], R11 ;  /* 0x0000880b00009388 */ /* 0x0003e80000000800 */
[----:B------:R1:W-:Y:S04]  /*3db0*/  @!P1 STS [R0+0x84], R19 ;  /* 0x0000841300009388 */ /* 0x0003e80000000800 */
[----:B------:R1:W-:Y:S02]  /*3dc0*/  @!P0 STS [R14+0x64], R19 ;  /* 0x000064130e008388 */ /* 0x0003e40000000800 */
.L_x_39:
[----:B------:R-:W-:Y:S05]  /*3dd0*/  WARPSYNC.ALL ;  /* 0x0000000000007948 */ /* 0x000fea0003800000 */
[----:B------:R-:W2:Y:S04]  /*3de0*/  LDL.LU R16, [R1+0x4] ;  /* 0x0000040001107983 */ /* 0x000ea80000300800 */
[----:B-1----:R-:W3:Y:S01]  /*3df0*/  LDL.LU R14, [R1] ;  /* 0x00000000010e7983 */ /* 0x002ee20000300800 */
[----:B------:R-:W0:Y:S01]  /*3e00*/  S2UR UR5, SR_CgaCtaId ;  /* 0x00000000000579c3 */ /* 0x000e220000008800 */
[----:B------:R-:W-:-:S07]  /*3e10*/  UMOV UR4, 0x400 ;  /* 0x0000040000047882 */ /* 0x000fce0000000000 */
[----:B------:R-:W-:Y:S01]  /*3e20*/  BAR.SYNC.DEFER_BLOCKING 0x0 ;  /* 0x0000000000007b1d */ /* 0x000fe20000010000 */
[----:B------:R-:W-:Y:S02]  /*3e30*/  ISETP.NE.AND P0, PT, R32, RZ, PT ;  /* 0x000000ff2000720c */ /* 0x000fe40003f05270 */
[C---:B------:R-:W-:Y:S02]  /*3e40*/  ISETP.NE.AND P1, PT, R27.reuse, RZ, PT ;  /* 0x000000ff1b00720c */ /* 0x040fe40003f25270 */
[----:B------:R-:W-:Y:S02]  /*3e50*/  LOP3.LUT R27, R27, 0x1, RZ, 0x3c, !PT ;  /* 0x000000011b1b7812 */ /* 0x000fe400078e3cff */
[C---:B------:R-:W-:Y:S02]  /*3e60*/  ISETP.NE.AND P2, PT, R26.reuse, RZ, PT ;  /* 0x000000ff1a00720c */ /* 0x040fe40003f45270 */
[----:B------:R-:W-:Y:S02]  /*3e70*/  LOP3.LUT R26, R26, 0x1, RZ, 0x3c, !PT ;  /* 0x000000011a1a7812 */ /* 0x000fe400078e3cff */
[----:B------:R-:W-:-:S02]  /*3e80*/  ISETP.NE.AND P4, PT, R3, RZ, PT ;  /* 0x000000ff0300720c */ /* 0x000fc40003f85270 */
[----:B------:R-:W-:Y:S01]  /*3e90*/  ISETP.NE.AND P3, PT, R5, RZ, PT ;  /* 0x000000ff0500720c */ /* 0x000fe20003f65270 */
[----:B0-----:R-:W-:Y:S01]  /*3ea0*/  ULEA UR4, UR5, UR4, 0x18 ;  /* 0x0000000405047291 */ /* 0x001fe2000f8ec0ff */
[----:B------:R-:W0:Y:S08]  /*3eb0*/  LDCU.U8 UR5, c[0x0][0x3c0] ;  /* 0x00007800ff0577ac */ /* 0x000e300008000000 */
[----:B------:R-:W1:Y:S04]  /*3ec0*/  LDS R9, [UR4+0x64] ;  /* 0x00006404ff097984 */ /* 0x000e680008000800 */
[----:B------:R-:W4:Y:S04]  /*3ed0*/  LDS R0, [UR4+0x8c] ;  /* 0x00008c04ff007984 */ /* 0x000f280008000800 */
[----:B------:R-:W0:Y:S01]  /*3ee0*/  LDS R11, [UR4+0x84] ;  /* 0x00008404ff0b7984 */ /* 0x000e220008000800 */
[----:B-1----:R-:W-:Y:S01]  /*3ef0*/  SEL R9, R9, RZ, P0 ;  /* 0x000000ff09097207 */ /* 0x002fe20000000000 */
[----:B------:R-:W-:Y:S01]  /*3f00*/  BAR.SYNC.DEFER_BLOCKING 0x0 ;  /* 0x0000000000007b1d */ /* 0x000fe20000010000 */
[----:B------:R-:W-:-:S03]  /*3f10*/  ISETP.NE.AND P0, PT, R2, RZ, PT ;  /* 0x000000ff0200720c */ /* 0x000fc60003f05270 */
[----:B------:R-:W-:Y:S01]  /*3f20*/  IMAD.IADD R8, R9, 0x1, R8 ;  /* 0x0000000109087824 */ /* 0x000fe200078e0208 */
[----:B----4-:R-:W-:-:S03]  /*3f30*/  IADD3 R9, PT, PT, -R0, 0x2300, RZ ;  /* 0x0000230000097810 */ /* 0x010fc60007ffe1ff */
[C---:B0-----:R-:W-:Y:S01]  /*3f40*/  IMAD.IADD R10, R8.reuse, 0x1, -R11 ;  /* 0x00000001080a7824 */ /* 0x041fe200078e0a0b */
[--C-:B------:R-:W-:Y:S02]  /*3f50*/  IADD3 R15, PT, PT, R11, -R8, -R27.reuse ;  /* 0x800000080b0f7210 */ /* 0x100fe40007ffe81b */
[----:B------:R-:W-:Y:S01]  /*3f60*/  IADD3 R8, PT, PT, R8, R26, R27 ;  /* 0x0000001a08087210 */ /* 0x000fe20007ffe01b */
[C-C-:B------:R-:W-:Y:S02]  /*3f70*/  IMAD R12, R32.reuse, 0xe, -R10.reuse ;  /* 0x0000000e200c7824 */ /* 0x140fe400078e0a0a */
[----:B------:R-:W-:Y:S02]  /*3f80*/  IMAD.IADD R13, R9, 0x1, R10 ;  /* 0x00000001090d7824 */ /* 0x000fe400078e020a */
[C---:B------:R-:W-:Y:S02]  /*3f90*/  IMAD R15, R32.reuse, 0xe, R15 ;  /* 0x0000000e200f7824 */ /* 0x040fe400078e020f */
[--C-:B------:R-:W-:Y:S01]  /*3fa0*/  IMAD.IADD R17, R11, 0x1, -R8.reuse ;  /* 0x000000010b117824 */ /* 0x100fe200078e0a08 */
[----:B------:R-:W-:Y:S01]  /*3fb0*/  SEL R12, R13, R12, !P1 ;  /* 0x0000000c0d0c7207 */ /* 0x000fe20004800000 */
[----:B------:R-:W-:Y:S01]  /*3fc0*/  IMAD.IADD R13, R27, 0x1, R13 ;  /* 0x000000011b0d7824 */ /* 0x000fe200078e020d */
[----:B------:R-:W-:Y:S01]  /*3fd0*/  ISETP.NE.AND P1, PT, R25, RZ, PT ;  /* 0x000000ff1900720c */ /* 0x000fe20003f25270 */
[----:B------:R-:W-:Y:S01]  /*3fe0*/  VIADD R15, R15, 0x1 ;  /* 0x000000010f0f7836 */ /* 0x000fe20000000000 */
[----:B------:R-:W-:Y:S01]  /*3ff0*/  LOP3.LUT R25, R25, 0x1, RZ, 0x3c, !PT ;  /* 0x0000000119197812 */ /* 0x000fe200078e3cff */
[----:B------:R-:W-:Y:S01]  /*4000*/  IMAD R17, R32, 0xe, R17 ;  /* 0x0000000e20117824 */ /* 0x000fe200078e0211 */
[----:B------:R-:W-:Y:S01]  /*4010*/  LOP3.LUT R27, R24, 0x1, RZ, 0x3c, !PT ;  /* 0x00000001181b7812 */ /* 0x000fe200078e3cff */
[----:B------:R-:W-:Y:S01]  /*4020*/  IMAD.IADD R26, R26, 0x1, R13 ;  /* 0x000000011a1a7824 */ /* 0x000fe200078e020d */
[----:B------:R-:W-:Y:S01]  /*4030*/  SEL R15, R13, R15, !P2 ;  /* 0x0000000f0d0f7207 */ /* 0x000fe20005000000 */
[----:B------:R-:W-:Y:S01]  /*4040*/  IMAD.IADD R8, R25, 0x1, R8 ;  /* 0x0000000119087824 */ /* 0x000fe200078e0208 */
[----:B------:R-:W-:Y:S01]  /*4050*/  ISETP.NE.AND P2, PT, R24, RZ, PT ;  /* 0x000000ff1800720c */ /* 0x000fe20003f45270 */
[----:B------:R-:W-:Y:S01]  /*4060*/  VIADD R17, R17, 0x2 ;  /* 0x0000000211117836 */ /* 0x000fe20000000000 */
[----:B------:R-:W-:Y:S01]  /*4070*/  LEA R12, R12, UR4, 0x2 ;  /* 0x000000040c0c7c11 */ /* 0x000fe2000f8e10ff */
[--C-:B------:R-:W-:Y:S01]  /*4080*/  IMAD.IADD R13, R11, 0x1, -R8.reuse ;  /* 0x000000010b0d7824 */ /* 0x100fe200078e0a08 */
[----:B------:R-:W-:Y:S01]  /*4090*/  LEA R15, R15, UR4, 0x2 ;  /* 0x000000040f0f7c11 */ /* 0x000fe2000f8e10ff */
[----:B------:R-:W-:Y:S01]  /*40a0*/  IMAD.IADD R8, R27, 0x1, R8 ;  /* 0x000000011b087824 */ /* 0x000fe200078e0208 */
[----:B------:R-:W-:Y:S01]  /*40b0*/  SEL R17, R26, R17, !P1 ;  /* 0x000000111a117207 */ /* 0x000fe20004800000 */
[----:B------:R-:W-:Y:S01]  /*40c0*/  IMAD R13, R32, 0xe, R13 ;  /* 0x0000000e200d7824 */ /* 0x000fe200078e020d */
[----:B------:R-:W-:Y:S01]  /*40d0*/  ISETP.NE.AND P1, PT, R23, RZ, PT ;  /* 0x000000ff1700720c */ /* 0x000fe20003f25270 */
[----:B------:R-:W-:Y:S01]  /*40e0*/  IMAD.IADD R19, R11, 0x1, -R8 ;  /* 0x000000010b137824 */ /* 0x000fe200078e0a08 */
[----:B------:R-:W-:Y:S01]  /*40f0*/  LOP3.LUT R23, R23, 0x1, RZ, 0x3c, !PT ;  /* 0x0000000117177812 */ /* 0x000fe200078e3cff */
[----:B------:R-:W-:Y:S01]  /*4100*/  IMAD.IADD R26, R25, 0x1, R26 ;  /* 0x00000001191a7824 */ /* 0x000fe200078e021a */
[----:B------:R-:W-:Y:S01]  /*4110*/  LOP3.LUT R25, R22, 0x1, RZ, 0x3c, !PT ;  /* 0x0000000116197812 */ /* 0x000fe200078e3cff */
[----:B------:R-:W-:Y:S01]  /*4120*/  VIADD R13, R13, 0x3 ;  /* 0x000000030d0d7836 */ /* 0x000fe20000000000 */
[----:B------:R-:W-:Y:S01]  /*4130*/  LEA R2, R17, UR4, 0x2 ;  /* 0x0000000411027c11 */ /* 0x000fe2000f8e10ff */
[----:B------:R-:W-:-:S02]  /*4140*/  IMAD R19, R32, 0xe, R19 ;  /* 0x0000000e20137824 */ /* 0x000fc400078e0213 */
[----:B------:R-:W-:Y:S01]  /*4150*/  IMAD.IADD R8, R23, 0x1, R8 ;  /* 0x0000000117087824 */ /* 0x000fe200078e0208 */
[----:B------:R-:W-:Y:S01]  /*4160*/  SEL R13, R26, R13, !P2 ;  /* 0x0000000d1a0d7207 */ /* 0x000fe20005000000 */
[----:B------:R-:W-:Y:S01]  /*4170*/  IMAD.IADD R26, R27, 0x1, R26 ;  /* 0x000000011b1a7824 */ /* 0x000fe200078e021a */
[----:B------:R-:W-:Y:S01]  /*4180*/  ISETP.NE.AND P2, PT, R22, RZ, PT ;  /* 0x000000ff1600720c */ /* 0x000fe20003f45270 */
[----:B------:R-:W-:Y:S01]  /*4190*/  VIADD R19, R19, 0x4 ;  /* 0x0000000413137836 */ /* 0x000fe20000000000 */
[----:B------:R-:W-:-:S04]  /*41a0*/  LEA R13, R13, UR4, 0x2 ;  /* 0x000000040d0d7c11 */ /* 0x000fc8000f8e10ff */
[----:B------:R-:W-:Y:S01]  /*41b0*/  SEL R19, R26, R19, !P1 ;  /* 0x000000131a137207 */ /* 0x000fe20004800000 */
[----:B------:R-:W-:Y:S01]  /*41c0*/  IMAD.IADD R26, R23, 0x1, R26 ;  /* 0x00000001171a7824 */ /* 0x000fe200078e021a */
[C---:B------:R-:W-:Y:S02]  /*41d0*/  ISETP.NE.AND P1, PT, R21.reuse, RZ, PT ;  /* 0x000000ff1500720c */ /* 0x040fe40003f25270 */
[----:B------:R-:W-:Y:S02]  /*41e0*/  LOP3.LUT R21, R21, 0x1, RZ, 0x3c, !PT ;  /* 0x0000000115157812 */ /* 0x000fe400078e3cff */
[----:B------:R-:W-:Y:S01]  /*41f0*/  LOP3.LUT R23, R20, 0x1, RZ, 0x3c, !PT ;  /* 0x0000000114177812 */ /* 0x000fe200078e3cff */
[----:B--2---:R-:W-:Y:S04]  /*4200*/  STS [R12], R16 ;  /* 0x000000100c007388 */ /* 0x004fe80000000800 */
[----:B---3--:R0:W-:Y:S04]  /*4210*/  STS [R15], R14 ;  /* 0x0000000e0f007388 */ /* 0x0081e80000000800 */
[----:B-----5:R1:W-:Y:S04]  /*4220*/  STS [R2], R45 ;  /* 0x0000002d02007388 */ /* 0x0203e80000000800 */
[----:B------:R2:W-:Y:S01]  /*4230*/  STS [R13], R44 ;  /* 0x0000002c0d007388 */ /* 0x0005e20000000800 */
[----:B0-----:R-:W-:-:S02]  /*4240*/  IMAD.IADD R15, R11, 0x1, -R8 ;  /* 0x000000010b0f7824 */ /* 0x001fc400078e0a08 */
[----:B------:R-:W-:Y:S02]  /*4250*/  IMAD.IADD R8, R25, 0x1, R8 ;  /* 0x0000000119087824 */ /* 0x000fe400078e0208 */
[C---:B------:R-:W-:Y:S01]  /*4260*/  IMAD R15, R32.reuse, 0xe, R15 ;  /* 0x0000000e200f7824 */ /* 0x040fe200078e020f */
[----:B-1----:R-:W-:Y:S01]  /*4270*/  LEA R2, R19, UR4, 0x2 ;  /* 0x0000000413027c11 */ /* 0x002fe2000f8e10ff */
[--C-:B------:R-:W-:Y:S02]  /*4280*/  IMAD.IADD R17, R11, 0x1, -R8.reuse ;  /* 0x000000010b117824 */ /* 0x100fe400078e0a08 */
[----:B------:R-:W-:Y:S02]  /*4290*/  VIADD R15, R15, 0x5 ;  /* 0x000000050f0f7836 */ /* 0x000fe40000000000 */
[----:B------:R-:W-:Y:S01]  /*42a0*/  IMAD.IADD R8, R21, 0x1, R8 ;  /* 0x0000000115087824 */ /* 0x000fe200078e0208 */
[----:B------:R0:W-:Y:S01]  /*42b0*/  STS [R2], R43 ;  /* 0x0000002b02007388 */ /* 0x0001e20000000800 */
[----:B------:R-:W-:Y:S01]  /*42c0*/  IMAD R17, R32, 0xe, R17 ;  /* 0x0000000e20117824 */ /* 0x000fe200078e0211 */
[----:B------:R-:W-:Y:S01]  /*42d0*/  SEL R15, R26, R15, !P2 ;  /* 0x0000000f1a0f7207 */ /* 0x000fe20005000000 */
[----:B--2---:R-:W-:Y:S01]  /*42e0*/  IMAD.IADD R13, R11, 0x1, -R8 ;  /* 0x000000010b0d7824 */ /* 0x004fe200078e0a08 */
[----:B------:R-:W-:Y:S01]  /*42f0*/  ISETP.NE.AND P2, PT, R20, RZ, PT ;  /* 0x000000ff1400720c */ /* 0x000fe20003f45270 */
[----:B------:R-:W-:Y:S01]  /*4300*/  IMAD.IADD R26, R25, 0x1, R26 ;  /* 0x00000001191a7824 */ /* 0x000fe200078e021a */
[----:B------:R-:W-:Y:S01]  /*4310*/  LEA R15, R15, UR4, 0x2 ;  /* 0x000000040f0f7c11 */ /* 0x000fe2000f8e10ff */
[----:B------:R-:W-:-:S02]  /*4320*/  VIADD R17, R17, 0x6 ;  /* 0x0000000611117836 */ /* 0x000fc40000000000 */
[----:B------:R-:W-:Y:S02]  /*4330*/  IMAD.IADD R8, R23, 0x1, R8 ;  /* 0x0000000117087824 */ /* 0x000fe400078e0208 */
[----:B------:R-:W-:Y:S01]  /*4340*/  IMAD R13, R32, 0xe, R13 ;  /* 0x0000000e200d7824 */ /* 0x000fe200078e020d */
[----:B------:R-:W-:Y:S01]  /*4350*/  SEL R17, R26, R17, !P1 ;  /* 0x000000111a117207 */ /* 0x000fe20004800000 */
[----:B------:R-:W-:Y:S01]  /*4360*/  IMAD.IADD R19, R11, 0x1, -R8 ;  /* 0x000000010b137824 */ /* 0x000fe200078e0a08 */
[----:B------:R-:W-:Y:S01]  /*4370*/  ISETP.NE.AND P1, PT, R7, RZ, PT ;  /* 0x000000ff0700720c */ /* 0x000fe20003f25270 */
[----:B------:R-:W-:Y:S01]  /*4380*/  IMAD.IADD R26, R21, 0x1, R26 ;  /* 0x00000001151a7824 */ /* 0x000fe200078e021a */
[----:B------:R-:W-:Y:S01]  /*4390*/  LOP3.LUT R21, R7, 0x1, RZ, 0x3c, !PT ;  /* 0x0000000107157812 */ /* 0x000fe200078e3cff */
[----:B------:R-:W-:Y:S01]  /*43a0*/  VIADD R13, R13, 0x7 ;  /* 0x000000070d0d7836 */ /* 0x000fe20000000000 */
[----:B------:R1:W-:Y:S01]  /*43b0*/  STS [R15], R42 ;  /* 0x0000002a0f007388 */ /* 0x0003e20000000800 */
[----:B------:R-:W-:Y:S01]  /*43c0*/  IMAD R19, R32, 0xe, R19 ;  /* 0x0000000e20137824 */ /* 0x000fe200078e0213 */
[----:B0-----:R-:W-:Y:S01]  /*43d0*/  LEA R2, R17, UR4, 0x2 ;  /* 0x0000000411027c11 */ /* 0x001fe2000f8e10ff */
[----:B------:R-:W-:Y:S01]  /*43e0*/  IMAD.IADD R8, R21, 0x1, R8 ;  /* 0x0000000115087824 */ /* 0x000fe200078e0208 */
[----:B------:R-:W-:Y:S01]  /*43f0*/  SEL R13, R26, R13, !P2 ;  /* 0x0000000d1a0d7207 */ /* 0x000fe20005000000 */
[----:B------:R-:W-:Y:S01]  /*4400*/  IMAD.IADD R26, R23, 0x1, R26 ;  /* 0x00000001171a7824 */ /* 0x000fe200078e021a */
[C---:B------:R-:W-:Y:S01]  /*4410*/  ISETP.NE.AND P2, PT, R6.reuse, RZ, PT ;  /* 0x000000ff0600720c */ /* 0x040fe20003f45270 */
[----:B------:R-:W-:Y:S01]  /*4420*/  VIADD R19, R19, 0x8 ;  /* 0x0000000813137836 */ /* 0x000fe20000000000 */
[----:B------:R0:W-:Y:S01]  /*4430*/  STS [R2], R41 ;  /* 0x0000002902007388 */ /* 0x0001e20000000800 */
[----:B------:R-:W-:Y:S01]  /*4440*/  IMAD.IADD R7, R11, 0x1, -R8 ;  /* 0x000000010b077824 */ /* 0x000fe200078e0a08 */
[----:B-1----:R-:W-:-:S02]  /*4450*/  LOP3.LUT R15, R6, 0x1, RZ, 0x3c, !PT ;  /* 0x00000001060f7812 */ /* 0x002fc400078e3cff */
[----:B------:R-:W-:Y:S01]  /*4460*/  SEL R19, R26, R19, !P1 ;  /* 0x000000131a137207 */ /* 0x000fe20004800000 */
[----:B------:R-:W-:Y:S01]  /*4470*/  IMAD.IADD R26, R21, 0x1, R26 ;  /* 0x00000001151a7824 */ /* 0x000fe200078e021a */
[----:B------:R-:W-:Y:S01]  /*4480*/  LOP3.LUT R21, R5, 0x1, RZ, 0x3c, !PT ;  /* 0x0000000105157812 */ /* 0x000fe200078e3cff */
[----:B------:R-:W-:Y:S01]  /*4490*/  IMAD.IADD R8, R15, 0x1, R8 ;  /* 0x000000010f087824 */ /* 0x000fe200078e0208 */
[----:B------:R-:W-:Y:S01]  /*44a0*/  LEA R10, R19, UR4, 0x2 ;  /* 0x00000004130a7c11 */ /* 0x000fe2000f8e10ff */
[----:B------:R-:W-:Y:S01]  /*44b0*/  IMAD R7, R32, 0xe, R7 ;  /* 0x0000000e20077824 */ /* 0x000fe200078e0207 */
[----:B------:R-:W-:Y:S01]  /*44c0*/  LOP3.LUT R19, R4, 0x1, RZ, 0x3c, !PT ;  /* 0x0000000104137812 */ /* 0x000fe200078e3cff */
[----:B0-----:R-:W-:Y:S01]  /*44d0*/  IMAD.IADD R2, R21, 0x1, R8 ;  /* 0x0000000115027824 */ /* 0x001fe200078e0208 */
[----:B------:R-:W-:Y:S01]  /*44e0*/  LEA R13, R13, UR4, 0x2 ;  /* 0x000000040d0d7c11 */ /* 0x000fe2000f8e10ff */
[----:B------:R-:W-:Y:S01]  /*44f0*/  VIADD R7, R7, 0x9 ;  /* 0x0000000907077836 */ /* 0x000fe20000000000 */
[----:B------:R-:W-:Y:S01]  /*4500*/  LOP3.LUT R23, R3, 0x1, RZ, 0x3c, !PT ;  /* 0x0000000103177812 */ /* 0x000fe200078e3cff */
[----:B------:R-:W-:Y:S01]  /*4510*/  IMAD.IADD R6, R19, 0x1, R2 ;  /* 0x0000000113067824 */ /* 0x000fe200078e0202 */
[----:B------:R-:W-:Y:S01]  /*4520*/  ISETP.NE.AND P1, PT, RZ, UR5, PT ;  /* 0x00000005ff007c0c */ /* 0x000fe2000bf25270 */
[----:B------:R0:W-:Y:S01]  /*4530*/  STS [R13], R40 ;  /* 0x000000280d007388 */ /* 0x0001e20000000800 */
[----:B------:R-:W-:Y:S01]  /*4540*/  SEL R12, R26, R7, !P2 ;  /* 0x000000071a0c7207 */ /* 0x000fe20005000000 */
[C---:B------:R-:W-:Y:S01]  /*4550*/  IMAD.IADD R3, R11.reuse, 0x1, -R8 ;  /* 0x000000010b037824 */ /* 0x040fe200078e0a08 */
[----:B------:R-:W-:Y:S01]  /*4560*/  IADD3 R17, PT, PT, R11, -R6, -R23 ;  /* 0x800000060b117210 */ /* 0x000fe20007ffe817 */
[----:B------:R-:W-:Y:S01]  /*4570*/  IMAD.IADD R26, R15, 0x1, R26 ;  /* 0x000000010f1a7824 */ /* 0x000fe200078e021a */
[----:B------:R-:W-:Y:S01]  /*4580*/  ISETP.NE.AND P2, PT, R4, RZ, PT ;  /* 0x000000ff0400720c */ /* 0x000fe20003f45270 */
[----:B------:R-:W-:Y:S01]  /*4590*/  IMAD.IADD R15, R11, 0x1, -R6 ;  /* 0x000000010b0f7824 */ /* 0x000fe200078e0a06 */
[----:B------:R1:W-:Y:S01]  /*45a0*/  STS [R10], R39 ;  /* 0x000000270a007388 */ /* 0x0003e20000000800 */
[----:B------:R-:W-:-:S02]  /*45b0*/  IMAD R3, R32, 0xe, R3 ;  /* 0x0000000e20037824 */ /* 0x000fc400078e0203 */
[----:B0-----:R-:W-:Y:S02]  /*45c0*/  IMAD.IADD R13, R11, 0x1, -R2 ;  /* 0x000000010b0d7824 */ /* 0x001fe400078e0a02 */
[C---:B------:R-:W-:Y:S01]  /*45d0*/  IMAD R15, R32.reuse, 0xe, R15 ;  /* 0x0000000e200f7824 */ /* 0x040fe200078e020f */
[----:B------:R-:W0:Y:S01]  /*45e0*/  @!P1 LDC.64 R6, c[0x0][0x3d8] ;  /* 0x0000f600ff069b82 */ /* 0x000e220000000a00 */
[C---:B------:R-:W-:Y:S02]  /*45f0*/  IMAD R13, R32.reuse, 0xe, R13 ;  /* 0x0000000e200d7824 */ /* 0x040fe400078e020d */
[----:B------:R-:W-:Y:S02]  /*4600*/  IMAD.IADD R2, R21, 0x1, R26 ;  /* 0x0000000115027824 */ /* 0x000fe400078e021a */
[----:B------:R-:W-:Y:S02]  /*4610*/  VIADD R3, R3, 0xa ;  /* 0x0000000a03037836 */ /* 0x000fe40000000000 */
[----:B------:R-:W-:Y:S01]  /*4620*/  VIADD R13, R13, 0xb ;  /* 0x0000000b0d0d7836 */ /* 0x000fe20000000000 */
[----:B------:R-:W2:Y:S01]  /*4630*/  @!P1 LDC.64 R4, c[0x0][0x3d8] ;  /* 0x0000f600ff049b82 */ /* 0x000ea20000000a00 */
[----:B------:R-:W-:Y:S01]  /*4640*/  IMAD R17, R32, 0xe, R17 ;  /* 0x0000000e20117824 */ /* 0x000fe200078e0211 */
[----:B------:R-:W-:Y:S01]  /*4650*/  SEL R3, R26, R3, !P3 ;  /* 0x000000031a037207 */ /* 0x000fe20005800000 */
[----:B------:R-:W-:Y:S01]  /*4660*/  IMAD.IADD R8, R19, 0x1, R2 ;  /* 0x0000000113087824 */ /* 0x000fe200078e0202 */
[----:B------:R-:W-:Y:S01]  /*4670*/  SEL R2, R2, R13, !P2 ;  /* 0x0000000d02027207 */ /* 0x000fe20005000000 */
[----:B------:R-:W-:Y:S01]  /*4680*/  VIADD R15, R15, 0xc ;  /* 0x0000000c0f0f7836 */ /* 0x000fe20000000000 */
[----:B------:R-:W-:Y:S01]  /*4690*/  LEA R13, R12, UR4, 0x2 ;  /* 0x000000040c0d7c11 */ /* 0x000fe2000f8e10ff */
[----:B------:R-:W-:Y:S01]  /*46a0*/  VIADD R17, R17, 0xd ;  /* 0x0000000d11117836 */ /* 0x000fe20000000000 */
[----:B------:R-:W3:Y:S01]  /*46b0*/  S2R R16, SR_CTAID.Y ;  /* 0x0000000000107919 */ /* 0x000ee20000002600 */
[----:B------:R-:W-:Y:S01]  /*46c0*/  @!P0 IMAD.IADD R17, R23, 0x1, R8 ;  /* 0x0000000117118824 */ /* 0x000fe200078e0208 */
[----:B-1----:R-:W-:Y:S01]  /*46d0*/  SEL R10, R8, R15, !P4 ;  /* 0x0000000f080a7207 */ /* 0x002fe20006000000 */
[----:B------:R-:W3:Y:S01]  /*46e0*/  LDC R14, c[0x0][0x374] ;  /* 0x0000dd00ff0e7b82 */ /* 0x000ee20000000800 */
[----:B------:R-:W-:Y:S01]  /*46f0*/  LEA R8, R3, UR4, 0x2 ;  /* 0x0000000403087c11 */ /* 0x000fe2000f8e10ff */
[----:B------:R-:W-:Y:S01]  /*4700*/  STS [R13], R38 ;  /* 0x000000260d007388 */ /* 0x000fe20000000800 */
[----:B------:R-:W-:-:S02]  /*4710*/  LEA R15, R2, UR4, 0x2 ;  /* 0x00000004020f7c11 */ /* 0x000fc4000f8e10ff */
[----:B------:R-:W-:Y:S01]  /*4720*/  LEA R10, R10, UR4, 0x2 ;  /* 0x000000040a0a7c11 */ /* 0x000fe2000f8e10ff */
[----:B------:R1:W-:Y:S01]  /*4730*/  STS [R8], R31 ;  /* 0x0000001f08007388 */ /* 0x0003e20000000800 */
[----:B------:R-:W-:Y:S01]  /*4740*/  LEA R17, R17, UR4, 0x2 ;  /* 0x0000000411117c11 */ /* 0x000fe2000f8e10ff */
[----:B------:R-:W4:Y:S02]  /*4750*/  @!P1 LDC.64 R20, c[0x0][0x3d0] ;  /* 0x0000f400ff149b82 */ /* 0x000f240000000a00 */
[----:B------:R-:W-:Y:S04]  /*4760*/  STS [R15], R30 ;  /* 0x0000001e0f007388 */ /* 0x000fe80000000800 */
[----:B------:R3:W-:Y:S04]  /*4770*/  STS [R10], R29 ;  /* 0x0000001d0a007388 */ /* 0x0007e80000000800 */
[----:B------:R-:W-:Y:S01]  /*4780*/  STS [R17], R28 ;  /* 0x0000001c11007388 */ /* 0x000fe20000000800 */
[----:B------:R-:W-:Y:S01]  /*4790*/  BAR.SYNC.DEFER_BLOCKING 0x0 ;  /* 0x0000000000007b1d */ /* 0x000fe20000010000 */
[----:B------:R-:W-:-:S05]  /*47a0*/  CS2R R2, SRZ ;  /* 0x0000000000027805 */ /* 0x000fca000001ff00 */
[----:B0-----:R-:W4:Y:S04]  /*47b0*/  @!P1 LDG.E.64 R6, desc[UR6][R6.64] ;  /* 0x0000000606069981 */ /* 0x001f28000c1e1b00 */
[----:B--2---:R0:W2:Y:S01]  /*47c0*/  @!P1 LDG.E.64 R2, desc[UR6][R4.64] ;  /* 0x0000000604029981 */ /* 0x0040a2000c1e1b00 */
[C---:B------:R-:W-:Y:S01]  /*47d0*/  ISETP.GE.AND P0, PT, R32.reuse, R9, PT ;  /* 0x000000092000720c */ /* 0x040fe20003f06270 */
[----:B------:R-:W-:Y:S01]  /*47e0*/  BSSY.RECONVERGENT B0, `(.L_x_52) ;  /* 0x000002b000007945 */ /* 0x000fe20003800200 */
[C---:B-1----:R-:W-:Y:S01]  /*47f0*/  LEA R8, R32.reuse, UR4, 0x2 ;  /* 0x0000000420087c11 */ /* 0x042fe2000f8e10ff */
[----:B------:R-:W3:Y:S01]  /*4800*/  S2R R19, SR_CTAID.X ;  /* 0x0000000000137919 */ /* 0x000ee20000002500 */
[----:B------:R-:W1:Y:S01]  /*4810*/  LDCU.64 UR4, c[0x0][0x398] ;  /* 0x00007300ff0477ac */ /* 0x000e620008000a00 */
[----:B------:R-:W-:-:S02]  /*4820*/  IADD3 R0, PT, PT, R32, R0, R11 ;  /* 0x0000000020007210 */ /* 0x000fc40007ffe00b */
[----:B------:R-:W1:Y:S03]  /*4830*/  LDS R15, [R8] ;  /* 0x00000000080f7984 */ /* 0x000e660000000800 */
[----:B0-----:R-:W-:Y:S01]  /*4840*/  VIADD R5, R0, 0xffffdd00 ;  /* 0xffffdd0000057836 */ /* 0x001fe20000000000 */
[----:B------:R0:W0:Y:S02]  /*4850*/  LDS R17, [R8+0xa00] ;  /* 0x000a000008117984 */ /* 0x0000240000000800 */
[----:B------:R-:W1:Y:S01]  /*4860*/  @P0 LDC.64 R12, c[0x0][0x390] ;  /* 0x0000e400ff0c0b82 */ /* 0x000e620000000a00 */
[----:B---3--:R-:W-:Y:S02]  /*4870*/  IMAD R10, R19, R14, R16 ;  /* 0x0000000e130a7224 */ /* 0x008fe400078e0210 */
[----:B------:R-:W-:Y:S02]  /*4880*/  IMAD.MOV.U32 R19, RZ, RZ, RZ ;  /* 0x000000ffff137224 */ /* 0x000fe400078e00ff */
[----:B------:R-:W-:-:S02]  /*4890*/  IMAD R11, R10, 0x2300, -R11 ;  /* 0x000023000a0b7824 */ /* 0x000fc400078e0a0b */
[----:B------:R-:W-:Y:S02]  /*48a0*/  IMAD.MOV.U32 R14, RZ, RZ, RZ ;  /* 0x000000ffff0e7224 */ /* 0x000fe400078e00ff */
[----:B------:R-:W-:Y:S02]  /*48b0*/  @!P0 IMAD.IADD R4, R11, 0x1, R32 ;  /* 0x000000010b048824 */ /* 0x000fe400078e0220 */
[----:B------:R-:W-:Y:S01]  /*48c0*/  VIADD R16, R32, 0x280 ;  /* 0x0000028020107836 */ /* 0x000fe20000000000 */
[----:B----4-:R-:W-:-:S05]  /*48d0*/  @!P1 IADD3 R19, P2, PT, -R6, R20, RZ ;  /* 0x0000001406139210 */ /* 0x010fca0007f5e1ff */
[----:B------:R-:W-:Y:S01]  /*48e0*/  @!P1 IMAD.X R14, R21, 0x1, ~R7, P2 ;  /* 0x00000001150e9824 */ /* 0x000fe200010e0e07 */
[C---:B--2---:R-:W-:Y:S02]  /*48f0*/  @P0 IADD3 R10, P1, PT, R5.reuse, R2, RZ ;  /* 0x00000002050a0210 */ /* 0x044fe40007f3e0ff */
[----:B------:R-:W-:Y:S02]  /*4900*/  @!P0 IADD3 R7, P2, PT, R4, R19, RZ ;  /* 0x0000001304078210 */ /* 0x000fe40007f5e0ff */
[----:B------:R-:W-:Y:S02]  /*4910*/  @P0 LEA.HI.X.SX32 R5, R5, R3, 0x1, P1 ;  /* 0x0000000305050211 */ /* 0x000fe400008f0eff */
[----:B-1----:R-:W-:Y:S02]  /*4920*/  @P0 LEA R12, P1, R10, R12, 0x2 ;  /* 0x0000000c0a0c0211 */ /* 0x002fe400078210ff */
[----:B------:R-:W-:Y:S02]  /*4930*/  @!P0 LEA.HI.X.SX32 R4, R4, R14, 0x1, P2 ;  /* 0x0000000e04048211 */ /* 0x000fe400010f0eff */
[----:B------:R-:W-:-:S02]  /*4940*/  @!P0 LEA R6, P2, R7, UR4, 0x2 ;  /* 0x0000000407068c11 */ /* 0x000fc4000f8410ff */
[----:B------:R-:W-:Y:S02]  /*4950*/  @P0 LEA.HI.X R13, R10, R13, R5, 0x2, P1 ;  /* 0x0000000d0a0d0211 */ /* 0x000fe400008f1405 */
[----:B------:R-:W-:-:S03]  /*4960*/  @!P0 LEA.HI.X R7, R7, UR5, R4, 0x2, P2 ;  /* 0x0000000507078c11 */ /* 0x000fc600090f1404 */
[----:B------:R1:W-:Y:S04]  /*4970*/  @P0 STG.E desc[UR6][R12.64], R15 ;  /* 0x0000000f0c000986 */ /* 0x0003e8000c101906 */
[----:B------:R1:W-:Y:S01]  /*4980*/  @!P0 STG.E desc[UR6][R6.64], R15 ;  /* 0x0000000f06008986 */ /* 0x0003e2000c101906 */
[----:B------:R-:W-:Y:S02]  /*4990*/  IADD3 R5, P0, P1, R19, R11, R32 ;  /* 0x0000000b13057210 */ /* 0x000fe4000791e020 */
[----:B------:R-:W-:-:S04]  /*49a0*/  SHF.R.S32.HI R11, RZ, 0x1f, R11 ;  /* 0x0000001fff0b7819 */ /* 0x000fc8000001140b */
[----:B------:R-:W-:Y:S02]  /*49b0*/  IADD3.X R10, PT, PT, R14, R11, RZ, P0, P1 ;  /* 0x0000000b0e0a7210 */ /* 0x000fe400007e24ff */
[----:B------:R-:W-:Y:S02]  /*49c0*/  ISETP.GE.AND P0, PT, R16, R9, PT ;  /* 0x000000091000720c */ /* 0x000fe40003f06270 */
[----:B------:R-:W-:-:S04]  /*49d0*/  LEA R4, P1, R5, UR4, 0x2 ;  /* 0x0000000405047c11 */ /* 0x000fc8000f8210ff */
[----:B------:R-:W-:-:S07]  /*49e0*/  LEA.HI.X R5, R5, UR5, R10, 0x2, P1 ;  /* 0x0000000505057c11 */ /* 0x000fce00088f140a */
[----:B01----:R-:W-:Y:S05]  /*49f0*/  @!P0 BRA `(.L_x_53) ;  /* 0x0000000000208947 */ /* 0x003fea0003800000 */
[----:B------:R-:W0:Y:S01]  /*4a00*/  LDCU.64 UR4, c[0x0][0x390] ;  /* 0x00007200ff0477ac */ /* 0x000e220008000a00 */
[----:B------:R-:W-:-:S05]  /*4a10*/  VIADD R7, R0, 0xffffdf80 ;  /* 0xffffdf8000077836 */ /* 0x000fca0000000000 */
[----:B------:R-:W-:-:S04]  /*4a20*/  IADD3 R10, P0, PT, R7, R2, RZ ;  /* 0x00000002070a7210 */ /* 0x000fc80007f1e0ff */
[----:B------:R-:W-:Y:S02]  /*4a30*/  LEA.HI.X.SX32 R7, R7, R3, 0x1, P0 ;  /* 0x0000000307077211 */ /* 0x000fe400000f0eff */
[----:B0-----:R-:W-:-:S04]  /*4a40*/  LEA R6, P0, R10, UR4, 0x2 ;  /* 0x000000040a067c11 */ /* 0x001fc8000f8010ff */
[----:B------:R-:W-:-:S05]  /*4a50*/  LEA.HI.X R7, R10, UR5, R7, 0x2, P0 ;  /* 0x000000050a077c11 */ /* 0x000fca00080f1407 */
[----:B------:R1:W-:Y:S01]  /*4a60*/  STG.E desc[UR6][R6.64], R17 ;  /* 0x0000001106007986 */ /* 0x0003e2000c101906 */
[----:B------:R-:W-:Y:S05]  /*4a70*/  BRA `(.L_x_54) ;  /* 0x0000000000047947 */ /* 0x000fea0003800000 */
.L_x_53:
[----:B------:R0:W-:Y:S02]  /*4a80*/  STG.E desc[UR6][R4.64+0xa00], R17 ;  /* 0x000a001104007986 */ /* 0x0001e4000c101906 */
.L_x_54:
[----:B------:R-:W-:Y:S05]  /*4a90*/  BSYNC.RECONVERGENT B0 ;  /* 0x0000000000007941 */ /* 0x000fea0003800200 */
.L_x_52:
[----:B------:R2:W3:Y:S01]  /*4aa0*/  LDS R11, [R8+0x1400] ;  /* 0x00140000080b7984 */ /* 0x0004e20000000800 */
[----:B-1----:R-:W-:Y:S01]  /*4ab0*/  VIADD R6, R32, 0x500 ;  /* 0x0000050020067836 */ /* 0x002fe20000000000 */
[----:B------:R-:W-:Y:S04]  /*4ac0*/  BSSY.RECONVERGENT B0, `(.L_x_55) ;  /* 0x000000c000007945 */ /* 0x000fe80003800200 */
[----:B------:R-:W-:-:S13]  /*4ad0*/  ISETP.GE.AND P0, PT, R6, R9, PT ;  /* 0x000000090600720c */ /* 0x000fda0003f06270 */
[----:B--2---:R-:W-:Y:S05]  /*4ae0*/  @!P0 BRA `(.L_x_56) ;  /* 0x0000000000208947 */ /* 0x004fea0003800000 */
[----:B------:R-:W1:Y:S01]  /*4af0*/  LDCU.64 UR4, c[0x0][0x390] ;  /* 0x00007200ff0477ac */ /* 0x000e620008000a00 */
[----:B------:R-:W-:-:S05]  /*4b00*/  VIADD R7, R0, 0xffffe200 ;  /* 0xffffe20000077836 */ /* 0x000fca0000000000 */
[----:B------:R-:W-:-:S04]  /*4b10*/  IADD3 R10, P0, PT, R7, R2, RZ ;  /* 0x00000002070a7210 */ /* 0x000fc80007f1e0ff */
[----:B------:R-:W-:Y:S02]  /*4b20*/  LEA.HI.X.SX32 R7, R7, R3, 0x1, P0 ;  /* 0x0000000307077211 */ /* 0x000fe400000f0eff */
[----:B-1----:R-:W-:-:S04]  /*4b30*/  LEA R6, P0, R10, UR4, 0x2 ;  /* 0x000000040a067c11 */ /* 0x002fc8000f8010ff */
[----:B------:R-:W-:-:S05]  /*4b40*/  LEA.HI.X R7, R10, UR5, R7, 0x2, P0 ;  /* 0x000000050a077c11 */ /* 0x000fca00080f1407 */
[----:B---3--:R2:W-:Y:S01]  /*4b50*/  STG.E desc[UR6][R6.64], R11 ;  /* 0x0000000b06007986 */ /* 0x0085e2000c101906 */
[----:B------:R-:W-:Y:S05]  /*4b60*/  BRA `(.L_x_57) ;  /* 0x0000000000047947 */ /* 0x000fea0003800000 */
.L_x_56:
[----:B---3--:R1:W-:Y:S02]  /*4b70*/  STG.E desc[UR6][R4.64+0x1400], R11 ;  /* 0x0014000b04007986 */ /* 0x0083e4000c101906 */
.L_x_57:
[----:B------:R-:W-:Y:S05]  /*4b80*/  BSYNC.RECONVERGENT B0 ;  /* 0x0000000000007941 */ /* 0x000fea0003800200 */
.L_x_55:
[----:B-12---:R1:W2:Y:S01]  /*4b90*/  LDS R11, [R8+0x1e00] ;  /* 0x001e0000080b7984 */ /* 0x0062a20000000800 */
[----:B------:R-:W-:Y:S01]  /*4ba0*/  VIADD R6, R32, 0x780 ;  /* 0x0000078020067836 */ /* 0x000fe20000000000 */
[----:B------:R-:W-:Y:S04]  /*4bb0*/  BSSY.RECONVERGENT B0, `(.L_x_58) ;  /* 0x000000c000007945 */ /* 0x000fe80003800200 */
[----:B------:R-:W-:-:S13]  /*4bc0*/  ISETP.GE.AND P0, PT, R6, R9, PT ;  /* 0x000000090600720c */ /* 0x000fda0003f06270 */
[----:B-1----:R-:W-:Y:S05]  /*4bd0*/  @!P0 BRA `(.L_x_59) ;  /* 0x0000000000208947 */ /* 0x002fea0003800000 */
[----:B------:R-:W1:Y:S01]  /*4be0*/  LDCU.64 UR4, c[0x0][0x390] ;  /* 0x00007200ff0477ac */ /* 0x000e620008000a00 */
[----:B------:R-:W-:-:S05]  /*4bf0*/  VIADD R7, R0, 0xffffe480 ;  /* 0xffffe48000077836 */ /* 0x000fca0000000000 */
[----:B------:R-:W-:-:S04]  /*4c00*/  IADD3 R10, P0, PT, R7, R2, RZ ;  /* 0x00000002070a7210 */ /* 0x000fc80007f1e0ff */
[----:B------:R-:W-:Y:S02]  /*4c10*/  LEA.HI.X.SX32 R7, R7, R3, 0x1, P0 ;  /* 0x0000000307077211 */ /* 0x000fe400000f0eff */
[----:B-1----:R-:W-:-:S04]  /*4c20*/  LEA R6, P0, R10, UR4, 0x2 ;  /* 0x000000040a067c11 */ /* 0x002fc8000f8010ff */
[----:B------:R-:W-:-:S05]  /*4c30*/  LEA.HI.X R7, R10, UR5, R7, 0x2, P0 ;  /* 0x000000050a077c11 */ /* 0x000fca00080f1407 */
[----:B--2---:R2:W-:Y:S01]  /*4c40*/  STG.E desc[UR6][R6.64], R11 ;  /* 0x0000000b06007986 */ /* 0x0045e2000c101906 */
[----:B------:R-:W-:Y:S05]  /*4c50*/  BRA `(.L_x_60) ;  /* 0x0000000000047947 */ /* 0x000fea0003800000 */
.L_x_59:
[----:B--2---:R1:W-:Y:S02]  /*4c60*/  STG.E desc[UR6][R4.64+0x1e00], R11 ;  /* 0x001e000b04007986 */ /* 0x0043e4000c101906 */
.L_x_60:
[----:B------:R-:W-:Y:S05]  /*4c70*/  BSYNC.RECONVERGENT B0 ;  /* 0x0000000000007941 */ /* 0x000fea0003800200 */
.L_x_58:
        /* <DEDUP_REMOVED lines=13> */
.L_x_62:
[----:B--2---:R1:W-:Y:S02]  /*4d50*/  STG.E desc[UR6][R4.64+0x2800], R11 ;  /* 0x0028000b04007986 */ /* 0x0043e4000c101906 */
.L_x_63:
[----:B------:R-:W-:Y:S05]  /*4d60*/  BSYNC.RECONVERGENT B0 ;  /* 0x0000000000007941 */ /* 0x000fea0003800200 */
.L_x_61:
        /* <DEDUP_REMOVED lines=13> */
.L_x_65:
[----:B--2---:R1:W-:Y:S02]  /*4e40*/  STG.E desc[UR6][R4.64+0x3200], R11 ;  /* 0x0032000b04007986 */ /* 0x0043e4000c101906 */
.L_x_66:
[----:B------:R-:W-:Y:S05]  /*4e50*/  BSYNC.RECONVERGENT B0 ;  /* 0x0000000000007941 */ /* 0x000fea0003800200 */
.L_x_64:
        /* <DEDUP_REMOVED lines=13> */
.L_x_68:
[----:B--2---:R1:W-:Y:S02]  /*4f30*/  STG.E desc[UR6][R4.64+0x3c00], R11 ;  /* 0x003c000b04007986 */ /* 0x0043e4000c101906 */
.L_x_69:
[----:B------:R-:W-:Y:S05]  /*4f40*/  BSYNC.RECONVERGENT B0 ;  /* 0x0000000000007941 */ /* 0x000fea0003800200 */
.L_x_67:
        /* <DEDUP_REMOVED lines=13> */
.L_x_71:
[----:B--2---:R1:W-:Y:S02]  /*5020*/  STG.E desc[UR6][R4.64+0x4600], R11 ;  /* 0x0046000b04007986 */ /* 0x0043e4000c101906 */
.L_x_72:
[----:B------:R-:W-:Y:S05]  /*5030*/  BSYNC.RECONVERGENT B0 ;  /* 0x0000000000007941 */ /* 0x000fea0003800200 */
.L_x_70:
[----:B-12---:R1:W2:Y:S01]  /*5040*/  LDS R11, [R8+0x5000] ;  /* 0x00500000080b7984 */ /* 0x0062a20000000800 */
[----:B------:R-:W-:Y:S01]  /*5050*/  LOP3.LUT R6, R32, 0x1400, RZ, 0xfc, !PT ;  /* 0x0000140020067812 */ /* 0x000fe200078efcff */
[----:B------:R-:W-:Y:S03]  /*5060*/  BSSY.RECONVERGENT B0, `(.L_x_73) ;  /* 0x000000c000007945 */ /* 0x000fe60003800200 */
        /* <DEDUP_REMOVED lines=10> */
.L_x_74:
[----:B--2---:R1:W-:Y:S02]  /*5110*/  STG.E desc[UR6][R4.64+0x5000], R11 ;  /* 0x0050000b04007986 */ /* 0x0043e4000c101906 */
.L_x_75:
[----:B------:R-:W-:Y:S05]  /*5120*/  BSYNC.RECONVERGENT B0 ;  /* 0x0000000000007941 */ /* 0x000fea0003800200 */
.L_x_73:
        /* <DEDUP_REMOVED lines=13> */
.L_x_77:
[----:B--2---:R1:W-:Y:S02]  /*5200*/  STG.E desc[UR6][R4.64+0x5a00], R11 ;  /* 0x005a000b04007986 */ /* 0x0043e4000c101906 */
.L_x_78:
[----:B------:R-:W-:Y:S05]  /*5210*/  BSYNC.RECONVERGENT B0 ;  /* 0x0000000000007941 */ /* 0x000fea0003800200 */
.L_x_76:
        /* <DEDUP_REMOVED lines=13> */
.L_x_80:
[----:B--2---:R1:W-:Y:S02]  /*52f0*/  STG.E desc[UR6][R4.64+0x6400], R11 ;  /* 0x0064000b04007986 */ /* 0x0043e4000c101906 */
.L_x_81:
[----:B------:R-:W-:Y:S05]  /*5300*/  BSYNC.RECONVERGENT B0 ;  /* 0x0000000000007941 */ /* 0x000fea0003800200 */
.L_x_79:
        /* <DEDUP_REMOVED lines=13> */
.L_x_83:
[----:B--2---:R1:W-:Y:S02]  /*53e0*/  STG.E desc[UR6][R4.64+0x6e00], R11 ;  /* 0x006e000b04007986 */ /* 0x0043e4000c101906 */
.L_x_84:
[----:B------:R-:W-:Y:S05]  /*53f0*/  BSYNC.RECONVERGENT B0 ;  /* 0x0000000000007941 */ /* 0x000fea0003800200 */
.L_x_82:
        /* <DEDUP_REMOVED lines=13> */
.L_x_86:
[----:B--2---:R1:W-:Y:S02]  /*54d0*/  STG.E desc[UR6][R4.64+0x7800], R11 ;  /* 0x0078000b04007986 */ /* 0x0043e4000c101906 */
.L_x_87:
[----:B------:R-:W-:Y:S05]  /*54e0*/  BSYNC.RECONVERGENT B0 ;  /* 0x0000000000007941 */ /* 0x000fea0003800200 */
.L_x_85:
[----:B--2---:R2:W3:Y:S01]  /*54f0*/  LDS R7, [R8+0x8200] ;  /* 0x0082000008077984 */ /* 0x0044e20000000800 */
[----:B------:R-:W-:-:S05]  /*5500*/  VIADD R32, R32, 0x2080 ;  /* 0x0000208020207836 */ /* 0x000fca0000000000 */
[----:B------:R-:W-:-:S13]  /*5510*/  ISETP.GE.AND P0, PT, R32, R9, PT ;  /* 0x000000092000720c */ /* 0x000fda0003f06270 */
[----:B--2---:R-:W-:Y:S05]  /*5520*/  @!P0 BRA `(.L_x_88) ;  /* 0x0000000000208947 */ /* 0x004fea0003800000 */
[----:B------:R-:W2:Y:S01]  /*5530*/  LDCU.64 UR4, c[0x0][0x390] ;  /* 0x00007200ff0477ac */ /* 0x000ea20008000a00 */
[----:B01----:R-:W-:-:S05]  /*5540*/  VIADD R5, R0, 0xfffffd80 ;  /* 0xfffffd8000057836 */ /* 0x003fca0000000000 */
[----:B------:R-:W-:-:S04]  /*5550*/  IADD3 R0, P0, PT, R5, R2, RZ ;  /* 0x0000000205007210 */ /* 0x000fc80007f1e0ff */
[----:B------:R-:W-:Y:S02]  /*5560*/  LEA.HI.X.SX32 R3, R5, R3, 0x1, P0 ;  /* 0x0000000305037211 */ /* 0x000fe400000f0eff */
[----:B--2---:R-:W-:-:S04]  /*5570*/  LEA R2, P0, R0, UR4, 0x2 ;  /* 0x0000000400027c11 */ /* 0x004fc8000f8010ff */
[----:B------:R-:W-:-:S05]  /*5580*/  LEA.HI.X R3, R0, UR5, R3, 0x2, P0 ;  /* 0x0000000500037c11 */ /* 0x000fca00080f1403 */
[----:B---3--:R-:W-:Y:S01]  /*5590*/  STG.E desc[UR6][R2.64], R7 ;  /* 0x0000000702007986 */ /* 0x008fe2000c101906 */
[----:B------:R-:W-:Y:S05]  /*55a0*/  EXIT ;  /* 0x000000000000794d */ /* 0x000fea0003800000 */
.L_x_88:
[----:B---3--:R-:W-:Y:S01]  /*55b0*/  STG.E desc[UR6][R4.64+0x8200], R7 ;  /* 0x0082000704007986 */ /* 0x008fe2000c101906 */
[----:B------:R-:W-:Y:S05]  /*55c0*/  EXIT ;  /* 0x000000000000794d */ /* 0x000fea0003800000 */
.L_x_0:
[----:B------:R-:W0:Y:S01]  /*55d0*/  LDC R2, c[0x0][0x3b4] ;  /* 0x0000ed00ff027b82 */ /* 0x000e220000000800 */
[----:B------:R-:W-:Y:S01]  /*55e0*/  ISETP.NE.AND P0, PT, R0, RZ, PT ;  /* 0x000000ff0000720c */ /* 0x000fe20003f05270 */
[----:B------:R-:W-:Y:S01]  /*55f0*/  BSSY.RECONVERGENT B0, `(.L_x_89) ;  /* 0x00005ff000007945 */ /* 0x000fe20003800200 */
[----:B0-----:R-:W-:-:S11]  /*5600*/  IMAD.IADD R10, R2, 0x1, -R4 ;  /* 0x00000001020a7824 */ /* 0x001fd600078e0a04 */
[----:B------:R-:W-:Y:S05]  /*5610*/  @P0 BRA `(.L_x_90) ;  /* 0x0000002800fc0947 */ /* 0x000fea0003800000 */
[----:B------:R-:W2:Y:S01]  /*5620*/  LDL R22, [R1+0x4] ;  /* 0x0000040001167983 */ /* 0x000ea20000100800 */
[----:B------:R-:W0:Y:S03]  /*5630*/  LDCU.U8 UR9, c[0x0][0x3c0] ;  /* 0x00007800ff0977ac */ /* 0x000e260008000000 */
[----:B------:R-:W3:Y:S01]  /*5640*/  LDL R18, [R1] ;  /* 0x0000000001127983 */ /* 0x000ee20000100800 */
[----:B------:R-:W1:Y:S01]  /*5650*/  LDCU.64 UR10, c[0x0][0x3d0] ;  /* 0x00007a00ff0a77ac */ /* 0x000e620008000a00 */
[----:B------:R-:W-:Y:S01]  /*5660*/  LOP3.LUT R14, R14, 0xffffffdf, RZ, 0xc0, !PT ;  /* 0xffffffdf0e0e7812 */ /* 0x000fe200078ec0ff */
[----:B------:R-:W4:Y:S01]  /*5670*/  S2R R0, SR_TID.X ;  /* 0x0000000000007919 */ /* 0x000f220000002100 */
[----:B------:R-:W4:Y:S01]  /*5680*/  LDCU.64 UR14, c[0x0][0x388] ;  /* 0x00007100ff0e77ac */ /* 0x000f220008000a00 */
[----:B------:R-:W4:Y:S01]  /*5690*/  LDCU.64 UR12, c[0x0][0x380] ;  /* 0x00007000ff0c77ac */ /* 0x000f220008000a00 */
[----:B0-----:R-:W-:-:S04]  /*56a0*/  UISETP.NE.AND UP0, UPT, UR9, URZ, UPT ;  /* 0x000000ff0900728c */ /* 0x001fc8000bf05270 */
[----:B-1----:R-:W-:Y:S02]  /*56b0*/  USEL UR4, UR10, URZ, !UP0 ;  /* 0x000000ff0a047287 */ /* 0x002fe4000c000000 */
[----:B------:R-:W-:Y:S01]  /*56c0*/  USEL UR5, UR11, URZ, !UP0 ;  /* 0x000000ff0b057287 */ /* 0x000fe2000c000000 */
[----:B----4-:R-:W-:-:S04]  /*56d0*/  IMAD R11, R0, 0xe, RZ ;  /* 0x0000000e000b7824 */ /* 0x010fc800078e02ff */
[C---:B------:R-:W-:Y:S02]  /*56e0*/  VIADD R9, R11.reuse, 0x1 ;  /* 0x000000010b097836 */ /* 0x040fe40000000000 */
[C---:B------:R-:W-:Y:S02]  /*56f0*/  VIADD R13, R11.reuse, 0x3 ;  /* 0x000000030b0d7836 */ /* 0x040fe40000000000 */
[----:B------:R-:W-:Y:S01]  /*5700*/  VIADD R15, R11, 0x4 ;  /* 0x000000040b0f7836 */ /* 0x000fe20000000000 */
[-C--:B------:R-:W-:Y:S01]  /*5710*/  ISETP.GE.AND P0, PT, R9, R10.reuse, PT ;  /* 0x0000000a0900720c */ /* 0x080fe20003f06270 */
[----:B------:R-:W-:Y:S01]  /*5720*/  VIADD R9, R11, 0x2 ;  /* 0x000000020b097836 */ /* 0x000fe20000000000 */
[-C--:B------:R-:W-:Y:S01]  /*5730*/  ISETP.GE.AND P5, PT, R13, R10.reuse, PT ;  /* 0x0000000a0d00720c */ /* 0x080fe20003fa6270 */
[----:B------:R-:W-:Y:S01]  /*5740*/  VIADD R19, R11, 0x9 ;  /* 0x000000090b137836 */ /* 0x000fe20000000000 */
[-C--:B------:R-:W-:Y:S01]  /*5750*/  ISETP.GE.AND P4, PT, R15, R10.reuse, PT ;  /* 0x0000000a0f00720c */ /* 0x080fe20003f86270 */
[----:B------:R-:W-:Y:S01]  /*5760*/  VIADD R15, R11, 0x6 ;  /* 0x000000060b0f7836 */ /* 0x000fe20000000000 */
[----:B------:R-:W-:Y:S01]  /*5770*/  ISETP.GE.AND P6, PT, R9, R10, PT ;  /* 0x0000000a0900720c */ /* 0x000fe20003fc6270 */
[----:B------:R-:W-:-:S02]  /*5780*/  VIADD R9, R11, 0x5 ;  /* 0x000000050b097836 */ /* 0x000fc40000000000 */
[----:B------:R-:W-:Y:S01]  /*5790*/  VIADD R23, R11, 0xa ;  /* 0x0000000a0b177836 */ /* 0x000fe20000000000 */
[-C--:B------:R-:W-:Y:S01]  /*57a0*/  ISETP.GE.AND P2, PT, R15, R10.reuse, PT ;  /* 0x0000000a0f00720c */ /* 0x080fe20003f46270 */
[----:B------:R-:W-:Y:S01]  /*57b0*/  VIADD R15, R11, 0x7 ;  /* 0x000000070b0f7836 */ /* 0x000fe20000000000 */
[----:B------:R-:W-:Y:S01]  /*57c0*/  ISETP.GE.AND P3, PT, R9, R10, PT ;  /* 0x0000000a0900720c */ /* 0x000fe20003f66270 */
[C---:B------:R-:W-:Y:S01]  /*57d0*/  VIADD R25, R11.reuse, 0xb ;  /* 0x0000000b0b197836 */ /* 0x040fe20000000000 */
[----:B------:R-:W-:Y:S01]  /*57e0*/  @P0 LOP3.LUT R14, R14, 0x20, RZ, 0xfc, !PT ;  /* 0x000000200e0e0812 */ /* 0x000fe200078efcff */
[C---:B------:R-:W-:Y:S01]  /*57f0*/  VIADD R27, R11.reuse, 0xc ;  /* 0x0000000c0b1b7836 */ /* 0x040fe20000000000 */
[C---:B------:R-:W-:Y:S01]  /*5800*/  IADD3 R16, P0, P1, R11.reuse, UR4, R4 ;  /* 0x000000040b107c10 */ /* 0x040fe2000f91e004 */
[----:B------:R-:W-:Y:S01]  /*5810*/  VIADD R29, R11, 0xd ;  /* 0x0000000d0b1d7836 */ /* 0x000fe20000000000 */
[----:B------:R-:W-:Y:S02]  /*5820*/  LOP3.LUT R14, R14, 0xffffffef, RZ, 0xc0, !PT ;  /* 0xffffffef0e0e7812 */ /* 0x000fe400078ec0ff */
[----:B------:R-:W-:-:S02]  /*5830*/  IADD3.X R17, PT, PT, RZ, UR5, RZ, P0, P1 ;  /* 0x00000005ff117c10 */ /* 0x000fc400087e24ff */
[----:B------:R-:W-:Y:S02]  /*5840*/  LEA R8, P0, R16, UR14, 0x2 ;  /* 0x0000000e10087c11 */ /* 0x000fe4000f8010ff */
[----:B------:R-:W-:Y:S02]  /*5850*/  @P6 LOP3.LUT R14, R14, 0x10, RZ, 0xfc, !PT ;  /* 0x000000100e0e6812 */ /* 0x000fe400078efcff */
[----:B------:R-:W-:Y:S02]  /*5860*/  LEA.HI.X R9, R16, UR15, R17, 0x2, P0 ;  /* 0x0000000f10097c11 */ /* 0x000fe400080f1411 */
[----:B------:R-:W-:Y:S02]  /*5870*/  ISETP.GE.AND P0, PT, R11, R10, PT ;  /* 0x0000000a0b00720c */ /* 0x000fe40003f06270 */
[----:B------:R-:W-:Y:S02]  /*5880*/  LOP3.LUT R14, R14, 0xfffffff7, RZ, 0xc0, !PT ;  /* 0xfffffff70e0e7812 */ /* 0x000fe400078ec0ff */
[----:B------:R-:W-:-:S02]  /*5890*/  LEA R12, P1, R16, UR12, 0x2 ;  /* 0x0000000c100c7c11 */ /* 0x000fc4000f8210ff */
[----:B------:R-:W-:Y:S02]  /*58a0*/  @P5 LOP3.LUT R14, R14, 0x8, RZ, 0xfc, !PT ;  /* 0x000000080e0e5812 */ /* 0x000fe400078efcff */
[----:B------:R-:W-:Y:S01]  /*58b0*/  LEA.HI.X R13, R16, UR13, R17, 0x2, P1 ;  /* 0x0000000d100d7c11 */ /* 0x000fe200088f1411 */
[----:B------:R-:W-:Y:S01]  /*58c0*/  VIADD R17, R11, 0x8 ;  /* 0x000000080b117836 */ /* 0x000fe20000000000 */
[----:B------:R-:W-:-:S03]  /*58d0*/  LOP3.LUT R14, R14, 0xfffffffb, RZ, 0xc0, !PT ;  /* 0xfffffffb0e0e7812 */ /* 0x000fc600078ec0ff */
[----:B------:R-:W4:Y:S01]  /*58e0*/  @!P6 LDG.E R42, desc[UR6][R12.64+0x8] ;  /* 0x000008060c2ae981 */ /* 0x000f22000c1e1900 */
[----:B------:R-:W-:-:S03]  /*58f0*/  @P4 LOP3.LUT R14, R14, 0x4, RZ, 0xfc, !PT ;  /* 0x000000040e0e4812 */ /* 0x000fc600078efcff */
[----:B------:R-:W4:Y:S01]  /*5900*/  @!P5 LDG.E R41, desc[UR6][R12.64+0xc] ;  /* 0x00000c060c29d981 */ /* 0x000f22000c1e1900 */
[C---:B------:R-:W-:Y:S02]  /*5910*/  LOP3.LUT P1, RZ, R14.reuse, 0x20, RZ, 0xc0, !PT ;  /* 0x000000200eff7812 */ /* 0x040fe4000782c0ff */
[----:B------:R-:W-:Y:S01]  /*5920*/  LOP3.LUT R14, R14, 0xfffffffd, RZ, 0xc0, !PT ;  /* 0xfffffffd0e0e7812 */ /* 0x000fe200078ec0ff */
[----:B------:R-:W4:Y:S03]  /*5930*/  @!P4 LDG.E R40, desc[UR6][R12.64+0x10] ;  /* 0x000010060c28c981 */ /* 0x000f26000c1e1900 */
[----:B------:R-:W-:Y:S01]  /*5940*/  @P3 LOP3.LUT R14, R14, 0x2, RZ, 0xfc, !PT ;  /* 0x000000020e0e3812 */ /* 0x000fe200078efcff */
[----:B------:R-:W4:Y:S03]  /*5950*/  @!P3 LDG.E R39, desc[UR6][R12.64+0x14] ;  /* 0x000014060c27b981 */ /* 0x000f26000c1e1900 */
[----:B------:R-:W-:Y:S01]  /*5960*/  LOP3.LUT R14, R14, 0xfffffffe, RZ, 0xc0, !PT ;  /* 0xfffffffe0e0e7812 */ /* 0x000fe200078ec0ff */
[----:B------:R-:W4:Y:S03]  /*5970*/  @!P2 LDG.E R38, desc[UR6][R12.64+0x18] ;  /* 0x000018060c26a981 */ /* 0x000f26000c1e1900 */
[----:B------:R-:W-:Y:S01]  /*5980*/  @P2 LOP3.LUT R14, R14, 0x1, RZ, 0xfc, !PT ;  /* 0x000000010e0e2812 */ /* 0x000fe200078efcff */
[----:B--2---:R-:W2:Y:S04]  /*5990*/  @!P0 LDG.E R22, desc[UR6][R12.64] ;  /* 0x000000060c168981 */ /* 0x004ea8000c1e1900 */
[----:B---3--:R-:W3:Y:S01]  /*59a0*/  @!P1 LDG.E R18, desc[UR6][R12.64+0x4] ;  /* 0x000004060c129981 */ /* 0x008ee2000c1e1900 */
[----:B------:R-:W-:-:S02]  /*59b0*/  ISETP.GE.AND P2, PT, R19, R10, PT ;  /* 0x0000000a1300720c */ /* 0x000fc40003f46270 */
[-C--:B------:R-:W-:Y:S02]  /*59c0*/  ISETP.GE.AND P3, PT, R23, R10.reuse, PT ;  /* 0x0000000a1700720c */ /* 0x080fe40003f66270 */
[-C--:B------:R-:W-:Y:S02]  /*59d0*/  ISETP.GE.AND P4, PT, R25, R10.reuse, PT ;  /* 0x0000000a1900720c */ /* 0x080fe40003f86270 */
[-C--:B------:R-:W-:Y:S02]  /*59e0*/  ISETP.GE.AND P5, PT, R27, R10.reuse, PT ;  /* 0x0000000a1b00720c */ /* 0x080fe40003fa6270 */
[----:B------:R-:W-:-:S05]  /*59f0*/  ISETP.GE.AND P6, PT, R29, R10, PT ;  /* 0x0000000a1d00720c */ /* 0x000fca0003fc6270 */
[----:B------:R-:W4:Y:S04]  /*5a00*/  @!P2 LDG.E R5, desc[UR6][R12.64+0x24] ;  /* 0x000024060c05a981 */ /* 0x000f28000c1e1900 */
[----:B------:R-:W4:Y:S04]  /*5a10*/  @!P3 LDG.E R6, desc[UR6][R12.64+0x28] ;  /* 0x000028060c06b981 */ /* 0x000f28000c1e1900 */
[----:B------:R-:W4:Y:S04]  /*5a20*/  @!P4 LDG.E R7, desc[UR6][R12.64+0x2c] ;  /* 0x00002c060c07c981 */ /* 0x000f28000c1e1900 */
[----:B------:R-:W4:Y:S04]  /*5a30*/  @!P5 LDG.E R20, desc[UR6][R12.64+0x30] ;  /* 0x000030060c14d981 */ /* 0x000f28000c1e1900 */
[----:B------:R-:W4:Y:S04]  /*5a40*/  @!P6 LDG.E R21, desc[UR6][R12.64+0x34] ;  /* 0x000034060c15e981 */ /* 0x000f28000c1e1900 */
[----:B--2---:R-:W-:Y:S01]  /*5a50*/  @!P0 STL [R1+0x4], R22 ;  /* 0x0000041601008387 */ /* 0x004fe20000100800 */
[----:B------:R-:W-:-:S04]  /*5a60*/  ISETP.GE.AND P0, PT, R15, R10, PT ;  /* 0x0000000a0f00720c */ /* 0x000fc80003f06270 */
[----:B------:R-:W-:Y:S01]  /*5a70*/  P2R R15, PR, RZ, 0x1 ;  /* 0x00000001ff0f7803 */ /* 0x000fe20000000000 */
[----:B---3--:R0:W-:Y:S01]  /*5a80*/  @!P1 STL [R1], R18 ;  /* 0x0000001201009387 */ /* 0x0081e20000100800 */
[----:B------:R-:W-:-:S07]  /*5a90*/  ISETP.GE.AND P1, PT, R17, R10, PT ;  /* 0x0000000a1100720c */ /* 0x000fce0003f26270 */
[----:B------:R-:W2:Y:S01]  /*5aa0*/  @!P0 LDG.E R3, desc[UR6][R12.64+0x1c] ;  /* 0x00001c060c038981 */ /* 0x000ea2000c1e1900 */
[----:B------:R-:W-:-:S04]  /*5ab0*/  LOP3.LUT P0, RZ, R14, 0x1, RZ, 0xc0, !PT ;  /* 0x000000010eff7812 */ /* 0x000fc8000780c0ff */
[----:B------:R-:W-:Y:S01]  /*5ac0*/  P2R R16, PR, RZ, 0x1 ;  /* 0x00000001ff107803 */ /* 0x000fe20000000000 */
[----:B------:R1:W3:Y:S01]  /*5ad0*/  @!P1 LDG.E R4, desc[UR6][R12.64+0x20] ;  /* 0x000020060c049981 */ /* 0x0002e2000c1e1900 */
[C---:B------:R-:W-:Y:S01]  /*5ae0*/  LOP3.LUT P0, RZ, R14.reuse, 0x2, RZ, 0xc0, !PT ;  /* 0x000000020eff7812 */ /* 0x040fe2000780c0ff */
[----:B------:R-:W-:Y:S03]  /*5af0*/  BAR.SYNC.DEFER_BLOCKING 0x0 ;  /* 0x0000000000007b1d */ /* 0x000fe60000010000 */
[----:B0-----:R-:W-:Y:S02]  /*5b00*/  P2R R18, PR, RZ, 0x1 ;  /* 0x00000001ff127803 */ /* 0x001fe40000000000 */
[----:B------:R-:W-:-:S04]  /*5b10*/  LOP3.LUT P0, RZ, R14, 0x4, RZ, 0xc0, !PT ;  /* 0x000000040eff7812 */ /* 0x000fc8000780c0ff */
[----:B------:R-:W-:Y:S02]  /*5b20*/  P2R R28, PR, RZ, 0x1 ;  /* 0x00000001ff1c7803 */ /* 0x000fe40000000000 */
[----:B------:R-:W-:-:S04]  /*5b30*/  LOP3.LUT P0, RZ, R14, 0x8, RZ, 0xc0, !PT ;  /* 0x000000080eff7812 */ /* 0x000fc8000780c0ff */
[----:B------:R-:W-:Y:S02]  /*5b40*/  P2R R26, PR, RZ, 0x1 ;  /* 0x00000001ff1a7803 */ /* 0x000fe40000000000 */
[----:B------:R-:W-:-:S04]  /*5b50*/  LOP3.LUT P0, RZ, R14, 0x10, RZ, 0xc0, !PT ;  /* 0x000000100eff7812 */ /* 0x000fc8000780c0ff */
[----:B------:R-:W-:Y:S02]  /*5b60*/  P2R R24, PR, RZ, 0x1 ;  /* 0x00000001ff187803 */ /* 0x000fe40000000000 */
[----:B------:R-:W-:Y:S01]  /*5b70*/  LOP3.LUT P0, RZ, R14, 0x20, RZ, 0xc0, !PT ;  /* 0x000000200eff7812 */ /* 0x000fe2000780c0ff */
[----:B------:R-:W-:Y:S02]  /*5b80*/  IMAD.MOV.U32 R22, RZ, RZ, 0x1 ;  /* 0x00000001ff167424 */ /* 0x000fe400078e00ff */
[----:B------:R-:W-:Y:S01]  /*5b90*/  IMAD.MOV.U32 R23, RZ, RZ, 0x1 ;  /* 0x00000001ff177424 */ /* 0x000fe200078e00ff */
[----:B------:R-:W-:Y:S01]  /*5ba0*/  P2R R14, PR, RZ, 0x1 ;  /* 0x00000001ff0e7803 */ /* 0x000fe20000000000 */
[----:B------:R-:W-:Y:S01]  /*5bb0*/  IMAD.MOV.U32 R25, RZ, RZ, 0x1 ;  /* 0x00000001ff197424 */ /* 0x000fe200078e00ff */
[----:B------:R-:W-:Y:S01]  /*5bc0*/  ISETP.GE.AND P0, PT, R11, R10, PT ;  /* 0x0000000a0b00720c */ /* 0x000fe20003f06270 */
[----:B------:R-:W-:Y:S01]  /*5bd0*/  IMAD.MOV.U32 R27, RZ, RZ, 0x1 ;  /* 0x00000001ff1b7424 */ /* 0x000fe200078e00ff */
[----:B------:R-:W4:Y:S04]  /*5be0*/  @!P1 LDG.E R11, desc[UR6][R8.64+0x20] ;  /* 0x00002006080b9981 */ /* 0x000f28000c1e1900 */
[----:B------:R-:W2:Y:S04]  /*5bf0*/  @!P2 LDG.E R12, desc[UR6][R8.64+0x24] ;  /* 0x00002406080ca981 */ /* 0x000ea8000c1e1900 */
[----:B------:R-:W3:Y:S04]  /*5c00*/  @!P3 LDG.E R13, desc[UR6][R8.64+0x28] ;  /* 0x00002806080db981 */ /* 0x000ee8000c1e1900 */
[----:B------:R-:W4:Y:S02]  /*5c10*/  @!P0 LDG.E R10, desc[UR6][R8.64] ;  /* 0x00000006080a8981 */ /* 0x000f24000c1e1900 */
[----:B----4-:R-:W-:-:S02]  /*5c20*/  @!P0 LOP3.LUT R22, R10, 0x1, RZ, 0xc, !PT ;  /* 0x000000010a168812 */ /* 0x010fc400078e0cff */
[----:B------:R-:W-:Y:S02]  /*5c30*/  ISETP.NE.AND P0, PT, R14, RZ, PT ;  /* 0x000000ff0e00720c */ /* 0x000fe40003f05270 */
[----:B------:R-:W4:Y:S11]  /*5c40*/  @!P4 LDG.E R14, desc[UR6][R8.64+0x2c] ;  /* 0x00002c06080ec981 */ /* 0x000f36000c1e1900 */
[----:B------:R-:W2:Y:S02]  /*5c50*/  @!P0 LDG.E R10, desc[UR6][R8.64+0x4] ;  /* 0x00000406080a8981 */ /* 0x000ea4000c1e1900 */
[----:B--2---:R-:W-:-:S02]  /*5c60*/  @!P0 LOP3.LUT R23, R10, 0x1, RZ, 0xc, !PT ;  /* 0x000000010a178812 */ /* 0x004fc400078e0cff */
[----:B------:R-:W-:-:S13]  /*5c70*/  ISETP.NE.AND P0, PT, R24, RZ, PT ;  /* 0x000000ff1800720c */ /* 0x000fda0003f05270 */
[----:B------:R-:W2:Y:S01]  /*5c80*/  @!P0 LDG.E R10, desc[UR6][R8.64+0x8] ;  /* 0x00000806080a8981 */ /* 0x000ea2000c1e1900 */
[----:B------:R-:W-:Y:S01]  /*5c90*/  IMAD.MOV.U32 R24, RZ, RZ, 0x1 ;  /* 0x00000001ff187424 */ /* 0x000fe200078e00ff */
[----:B--2---:R-:W-:Y:S02]  /*5ca0*/  @!P0 LOP3.LUT R24, R10, 0x1, RZ, 0xc, !PT ;  /* 0x000000010a188812 */ /* 0x004fe400078e0cff */
[----:B------:R-:W-:-:S13]  /*5cb0*/  ISETP.NE.AND P0, PT, R26, RZ, PT ;  /* 0x000000ff1a00720c */ /* 0x000fda0003f05270 */
[----:B------:R-:W2:Y:S02]  /*5cc0*/  @!P0 LDG.E R10, desc[UR6][R8.64+0xc] ;  /* 0x00000c06080a8981 */ /* 0x000ea4000c1e1900 */
[----:B--2---:R-:W-:Y:S02]  /*5cd0*/  @!P0 LOP3.LUT R25, R10, 0x1, RZ, 0xc, !PT ;  /* 0x000000010a198812 */ /* 0x004fe400078e0cff */
[----:B------:R-:W-:-:S13]  /*5ce0*/  ISETP.NE.AND P0, PT, R28, RZ, PT ;  /* 0x000000ff1c00720c */ /* 0x000fda0003f05270 */
[----:B------:R-:W2:Y:S01]  /*5cf0*/  @!P0 LDG.E R10, desc[UR6][R8.64+0x10] ;  /* 0x00001006080a8981 */ /* 0x000ea2000c1e1900 */
[----:B------:R-:W-:Y:S01]  /*5d00*/  IMAD.MOV.U32 R26, RZ, RZ, 0x1 ;  /* 0x00000001ff1a7424 */ /* 0x000fe200078e00ff */
[----:B--2---:R-:W-:Y:S02]  /*5d10*/  @!P0 LOP3.LUT R26, R10, 0x1, RZ, 0xc, !PT ;  /* 0x000000010a1a8812 */ /* 0x004fe400078e0cff */
[----:B------:R-:W-:-:S13]  /*5d20*/  ISETP.NE.AND P0, PT, R18, RZ, PT ;  /* 0x000000ff1200720c */ /* 0x000fda0003f05270 */
[----:B------:R-:W2:Y:S02]  /*5d30*/  @!P0 LDG.E R10, desc[UR6][R8.64+0x14] ;  /* 0x00001406080a8981 */ /* 0x000ea4000c1e1900 */
[----:B--2---:R-:W-:Y:S02]  /*5d40*/  @!P0 LOP3.LUT R27, R10, 0x1, RZ, 0xc, !PT ;  /* 0x000000010a1b8812 */ /* 0x004fe400078e0cff */
[----:B------:R-:W-:Y:S01]  /*5d50*/  ISETP.NE.AND P0, PT, R16, RZ, PT ;  /* 0x000000ff1000720c */ /* 0x000fe20003f05270 */
[----:B------:R-:W-:Y:S01]  /*5d60*/  IMAD.MOV.U32 R28, RZ, RZ, 0x1 ;  /* 0x00000001ff1c7424 */ /* 0x000fe200078e00ff */
[----:B------:R-:W2:Y:S11]  /*5d70*/  @!P6 LDG.E R16, desc[UR6][R8.64+0x34] ;  /* 0x000034060810e981 */ /* 0x000eb6000c1e1900 */
[----:B------:R-:W3:Y:S02]  /*5d80*/  @!P0 LDG.E R10, desc[UR6][R8.64+0x18] ;  /* 0x00001806080a8981 */ /* 0x000ee4000c1e1900 */
[----:B---3--:R-:W-:-:S02]  /*5d90*/  @!P0 LOP3.LUT R28, R10, 0x1, RZ, 0xc, !PT ;  /* 0x000000010a1c8812 */ /* 0x008fc400078e0cff */
[----:B------:R-:W-:Y:S02]  /*5da0*/  ISETP.NE.AND P0, PT, R15, RZ, PT ;  /* 0x000000ff0f00720c */ /* 0x000fe40003f05270 */
[----:B------:R-:W3:Y:S11]  /*5db0*/  @!P5 LDG.E R15, desc[UR6][R8.64+0x30] ;  /* 0x00003006080fd981 */ /* 0x000ef6000c1e1900 */
[----:B------:R-:W3:Y:S01]  /*5dc0*/  @!P0 LDG.E R10, desc[UR6][R8.64+0x1c] ;  /* 0x00001c06080a8981 */ /* 0x000ee2000c1e1900 */
[----:B------:R-:W-:-:S02]  /*5dd0*/  IMAD.IADD R30, R23, 0x1, R22 ;  /* 0x00000001171e7824 */ /* 0x000fc400078e0216 */
[----:B------:R-:W-:Y:S02]  /*5de0*/  IMAD.MOV.U32 R29, RZ, RZ, 0x1 ;  /* 0x00000001ff1d7424 */ /* 0x000fe400078e00ff */
[----:B------:R-:W-:Y:S01]  /*5df0*/  IMAD.MOV.U32 R31, RZ, RZ, 0x1 ;  /* 0x00000001ff1f7424 */ /* 0x000fe200078e00ff */
[----:B------:R-:W-:Y:S01]  /*5e00*/  @!P1 LOP3.LUT R31, R11, 0x1, RZ, 0xc, !PT ;  /* 0x000000010b1f9812 */ /* 0x000fe200078e0cff */
[----:B------:R-:W-:Y:S01]  /*5e10*/  IMAD.MOV.U32 R32, RZ, RZ, 0x1 ;  /* 0x00000001ff207424 */ /* 0x000fe200078e00ff */
[----:B------:R-:W-:Y:S01]  /*5e20*/  @!P2 LOP3.LUT R32, R12, 0x1, RZ, 0xc, !PT ;  /* 0x000000010c20a812 */ /* 0x000fe200078e0cff */
[----:B------:R-:W-:Y:S01]  /*5e30*/  IMAD.MOV.U32 R33, RZ, RZ, 0x1 ;  /* 0x00000001ff217424 */ /* 0x000fe200078e00ff */
[----:B------:R-:W-:Y:S01]  /*5e40*/  @!P3 LOP3.LUT R33, R13, 0x1, RZ, 0xc, !PT ;  /* 0x000000010d21b812 */ /* 0x000fe200078e0cff */
[----:B------:R-:W-:Y:S01]  /*5e50*/  IMAD.MOV.U32 R34, RZ, RZ, 0x1 ;  /* 0x00000001ff227424 */ /* 0x000fe200078e00ff */
[----:B----4-:R-:W-:Y:S01]  /*5e60*/  @!P4 LOP3.LUT R34, R14, 0x1, RZ, 0xc, !PT ;  /* 0x000000010e22c812 */ /* 0x010fe200078e0cff */
[----:B------:R-:W-:-:S02]  /*5e70*/  IMAD.MOV.U32 R35, RZ, RZ, 0x1 ;  /* 0x00000001ff237424 */ /* 0x000fc400078e00ff */
[----:B------:R-:W-:Y:S01]  /*5e80*/  IMAD.MOV.U32 R36, RZ, RZ, 0x1 ;  /* 0x00000001ff247424 */ /* 0x000fe200078e00ff */
[----:B--2---:R-:W-:Y:S01]  /*5e90*/  @!P6 LOP3.LUT R36, R16, 0x1, RZ, 0xc, !PT ;  /* 0x000000011024e812 */ /* 0x004fe200078e0cff */
[----:B------:R-:W0:Y:S01]  /*5ea0*/  S2R R44, SR_LANEID ;  /* 0x00000000002c7919 */ /* 0x000e220000000000 */
[----:B------:R-:W2:Y:S01]  /*5eb0*/  S2UR UR5, SR_CgaCtaId ;  /* 0x00000000000579c3 */ /* 0x000ea20000008800 */
[----:B------:R-:W-:-:S07]  /*5ec0*/  UMOV UR4, 0x400 ;  /* 0x0000040000047882 */ /* 0x000fce0000000000 */
[----:B------:R-:W-:Y:S01]  /*5ed0*/  BAR.SYNC.DEFER_BLOCKING 0x0 ;  /* 0x0000000000007b1d */ /* 0x000fe20000010000 */
[----:B0-----:R-:W-:Y:S01]  /*5ee0*/  ISETP.NE.AND P1, PT, R44, 0x1f, PT ;  /* 0x0000001f2c00780c */ /* 0x001fe20003f25270 */
[----:B--2---:R-:W-:Y:S01]  /*5ef0*/  ULEA UR4, UR5, UR4, 0x18 ;  /* 0x0000000405047291 */ /* 0x004fe2000f8ec0ff */
[----:B------:R-:W-:Y:S02]  /*5f00*/  SHF.R.U32.HI R45, RZ, 0x5, R0 ;  /* 0x00000005ff2d7819 */ /* 0x000fe40000011600 */
[----:B---3--:R-:W-:Y:S02]  /*5f10*/  @!P0 LOP3.LUT R29, R10, 0x1, RZ, 0xc, !PT ;  /* 0x000000010a1d8812 */ /* 0x008fe400078e0cff */
[----:B------:R-:W-:-:S04]  /*5f20*/  IADD3 R10, PT, PT, R25, R24, R30 ;  /* 0x00000018190a7210 */ /* 0x000fc80007ffe01e */
[----:B------:R-:W-:-:S04]  /*5f30*/  IADD3 R10, PT, PT, R27, R26, R10 ;  /* 0x0000001a1b0a7210 */ /* 0x000fc80007ffe00a */
[----:B------:R-:W-:-:S04]  /*5f40*/  IADD3 R10, PT, PT, R29, R28, R10 ;  /* 0x0000001c1d0a7210 */ /* 0x000fc80007ffe00a */
[----:B------:R-:W-:Y:S02]  /*5f50*/  IADD3 R10, PT, PT, R32, R31, R10 ;  /* 0x0000001f200a7210 */ /* 0x000fe40007ffe00a */
[----:B------:R-:W-:Y:S02]  /*5f60*/  @!P5 LOP3.LUT R35, R15, 0x1, RZ, 0xc, !PT ;  /* 0x000000010f23d812 */ /* 0x000fe400078e0cff */
[----:B------:R-:W-:-:S04]  /*5f70*/  IADD3 R10, PT, PT, R34, R33, R10 ;  /* 0x00000021220a7210 */ /* 0x000fc80007ffe00a */
[----:B------:R-:W-:-:S05]  /*5f80*/  IADD3 R10, PT, PT, R36, R35, R10 ;  /* 0x00000023240a7210 */ /* 0x000fca0007ffe00a */
[----:B------:R-:W0:Y:S02]  /*5f90*/  SHFL.UP P0, R9, R10, 0x1, RZ ;  /* 0x042000000a097989 */ /* 0x000e2400000000ff */
[----:B0-----:R-:W-:-:S05]  /*5fa0*/  @P0 IMAD.IADD R9, R10, 0x1, R9 ;  /* 0x000000010a090824 */ /* 0x001fca00078e0209 */
[----:B------:R-:W0:Y:S02]  /*5fb0*/  SHFL.UP P0, R8, R9, 0x2, RZ ;  /* 0x0440000009087989 */ /* 0x000e2400000000ff */
[----:B0-----:R-:W-:-:S05]  /*5fc0*/  @P0 IMAD.IADD R8, R9, 0x1, R8 ;  /* 0x0000000109080824 */ /* 0x001fca00078e0208 */
[----:B------:R-:W0:Y:S02]  /*5fd0*/  SHFL.UP P0, R11, R8, 0x4, RZ ;  /* 0x04800000080b7989 */ /* 0x000e2400000000ff */
[----:B0-----:R-:W-:-:S05]  /*5fe0*/  @P0 IMAD.IADD R11, R8, 0x1, R11 ;  /* 0x00000001080b0824 */ /* 0x001fca00078e020b */
[----:B-1----:R-:W0:Y:S02]  /*5ff0*/  SHFL.UP P0, R12, R11, 0x8, RZ ;  /* 0x050000000b0c7989 */ /* 0x002e2400000000ff */
[----:B0-----:R-:W-:-:S05]  /*6000*/  @P0 IMAD.IADD R12, R11, 0x1, R12 ;  /* 0x000000010b0c0824 */ /* 0x001fca00078e020c */
[----:B------:R-:W0:Y:S01]  /*6010*/  SHFL.UP P0, R37, R12, 0x10, RZ ;  /* 0x060000000c257989 */ /* 0x000e2200000000ff */
[----:B------:R-:W-:-:S04]  /*6020*/  @!P1 SHF.R.U32.HI R9, RZ, 0x3, R0 ;  /* 0x00000003ff099819 */ /* 0x000fc80000011600 */
[----:B------:R-:W-:Y:S01]  /*6030*/  @!P1 LOP3.LUT R43, R9, 0x7c, RZ, 0xc0, !PT ;  /* 0x0000007c092b9812 */ /* 0x000fe200078ec0ff */
[----:B0-----:R-:W-:-:S05]  /*6040*/  @P0 IMAD.IADD R37, R12, 0x1, R37 ;  /* 0x000000010c250824 */ /* 0x001fca00078e0225 */
[----:B------:R-:W-:Y:S01]  /*6050*/  @!P1 STS [R43+UR4], R37 ;  /* 0x000000252b009988 */ /* 0x000fe20008000804 */
[----:B------:R-:W-:Y:S06]  /*6060*/  BAR.SYNC.DEFER_BLOCKING 0x0 ;  /* 0x0000000000007b1d */ /* 0x000fec0000010000 */
[----:B------:R-:W0:Y:S04]  /*6070*/  LDS.128 R16, [UR4] ;  /* 0x00000004ff107984 */ /* 0x000e280008000c00 */
[----:B------:R-:W1:Y:S01]  /*6080*/  LDS.128 R8, [UR4+0x10] ;  /* 0x00001004ff087984 */ /* 0x000e620008000c00 */
[----:B------:R-:W-:-:S03]  /*6090*/  ISETP.NE.AND P0, PT, R45, 0x2, PT ;  /* 0x000000022d00780c */ /* 0x000fc60003f05270 */
        /* <DEDUP_REMOVED lines=13> */
[----:B------:R-:W0:Y:S01]  /*6170*/  LDS.128 R16, [UR4+0x30] ;  /* 0x00003004ff107984 */ /* 0x000e220008000c00 */
[----:B------:R-:W-:Y:S01]  /*6180*/  ISETP.NE.AND P0, PT, R45, 0x6, PT ;  /* 0x000000062d00780c */ /* 0x000fe20003f05270 */
[----:B------:R-:W-:-:S03]  /*6190*/  IMAD.IADD R10, R10, 0x1, R9 ;  /* 0x000000010a0a7824 */ /* 0x000fc600078e0209 */
[----:B------:R-:W-:Y:S02]  /*61a0*/  SEL R8, R9, R8, !P0 ;  /* 0x0000000809087207 */ /* 0x000fe40004000000 */
[----:B------:R-:W-:Y:S01]  /*61b0*/  ISETP.NE.AND P0, PT, R45, 0x7, PT ;  /* 0x000000072d00780c */ /* 0x000fe20003f05270 */
[----:B------:R-:W-:-:S03]  /*61c0*/  IMAD.IADD R11, R11, 0x1, R10 ;  /* 0x000000010b0b7824 */ /* 0x000fc600078e020a */
[----:B------:R-:W-:Y:S02]  /*61d0*/  SEL R8, R10, R8, !P0 ;  /* 0x000000080a087207 */ /* 0x000fe40004000000 */
[----:B------:R-:W-:Y:S01]  /*61e0*/  ISETP.NE.AND P0, PT, R45, 0x8, PT ;  /* 0x000000082d00780c */ /* 0x000fe20003f05270 */
[----:B--2---:R-:W-:-:S03]  /*61f0*/  IMAD.IADD R12, R11, 0x1, R12 ;  /* 0x000000010b0c7824 */ /* 0x004fc600078e020c */
[----:B------:R-:W-:Y:S02]  /*6200*/  SEL R8, R11, R8, !P0 ;  /* 0x000000080b087207 */ /* 0x000fe40004000000 */
[----:B------:R-:W-:Y:S01]  /*6210*/  ISETP.NE.AND P0, PT, R45, 0x9, PT ;  /* 0x000000092d00780c */ /* 0x000fe20003f05270 */
[----:B------:R-:W-:-:S03]  /*6220*/  IMAD.IADD R13, R13, 0x1, R12 ;  /* 0x000000010d0d7824 */ /* 0x000fc600078e020c */
[----:B------:R-:W-:Y:S02]  /*6230*/  SEL R8, R12, R8, !P0 ;  /* 0x000000080c087207 */ /* 0x000fe40004000000 */
[----:B------:R-:W-:Y:S01]  /*6240*/  ISETP.NE.AND P0, PT, R45, 0xa, PT ;  /* 0x0000000a2d00780c */ /* 0x000fe20003f05270 */
[----:B------:R-:W-:-:S03]  /*6250*/  IMAD.IADD R14, R14, 0x1, R13 ;  /* 0x000000010e0e7824 */ /* 0x000fc600078e020d */
[----:B------:R-:W-:Y:S02]  /*6260*/  SEL R12, R13, R8, !P0 ;  /* 0x000000080d0c7207 */ /* 0x000fe40004000000 */
[----:B------:R-:W-:Y:S01]  /*6270*/  ISETP.NE.AND P0, PT, R45, 0xb, PT ;  /* 0x0000000b2d00780c */ /* 0x000fe20003f05270 */
[----:B------:R-:W-:Y:S01]  /*6280*/  IMAD.IADD R15, R15, 0x1, R14 ;  /* 0x000000010f0f7824 */ /* 0x000fe200078e020e */
[----:B------:R-:W1:Y:S02]  /*6290*/  LDS.128 R8, [UR4+0x40] ;  /* 0x00004004ff087984 */ /* 0x000e640008000c00 */
[----:B------:R-:W-:Y:S01]  /*62a0*/  SEL R12, R14, R12, !P0 ;  /* 0x0000000c0e0c7207 */ /* 0x000fe20004000000 */
[----:B------:R-:W-:Y:S01]  /*62b0*/  BAR.SYNC.DEFER_BLOCKING 0x0 ;  /* 0x0000000000007b1d */ /* 0x000fe20000010000 */
[----:B------:R-:W-:Y:S01]  /*62c0*/  ISETP.NE.AND P0, PT, R45, 0xc, PT ;  /* 0x0000000c2d00780c */ /* 0x000fe20003f05270 */
[----:B0-----:R-:W-:-:S03]  /*62d0*/  IMAD.IADD R16, R15, 0x1, R16 ;  /* 0x000000010f107824 */ /* 0x001fc600078e0210 */
[----:B------:R-:W-:Y:S02]  /*62e0*/  SEL R43, R15, R12, !P0 ;  /* 0x0000000c0f2b7207 */ /* 0x000fe40004000000 */
[----:B------:R-:W-:Y:S01]  /*62f0*/  ISETP.NE.AND P0, PT, R45, 0xd, PT ;  /* 0x0000000d2d00780c */ /* 0x000fe20003f05270 */
[----:B------:R-:W-:Y:S01]  /*6300*/  IMAD.IADD R17, R17, 0x1, R16 ;  /* 0x0000000111117824 */ /* 0x000fe200078e0210 */
[----:B------:R-:W-:Y:S02]  /*6310*/  ISETP.NE.AND P1, PT, R45, 0xe, PT ;  /* 0x0000000e2d00780c */ /* 0x000fe40003f25270 */
[----:B------:R-:W-:Y:S01]  /*6320*/  SEL R43, R16, R43, !P0 ;  /* 0x0000002b102b7207 */ /* 0x000fe20004000000 */
[----:B------:R-:W-:-:S03]  /*6330*/  IMAD.IADD R18, R18, 0x1, R17 ;  /* 0x0000000112127824 */ /* 0x000fc600078e0211 */
[----:B------:R-:W-:Y:S02]  /*6340*/  SEL R43, R17, R43, !P1 ;  /* 0x0000002b112b7207 */ /* 0x000fe40004800000 */
[----:B------:R-:W-:Y:S01]  /*6350*/  ISETP.NE.AND P1, PT, R45, 0xf, PT ;  /* 0x0000000f2d00780c */ /* 0x000fe20003f25270 */
[----:B------:R-:W-:-:S03]  /*6360*/  IMAD.IADD R19, R19, 0x1, R18 ;  /* 0x0000000113137824 */ /* 0x000fc600078e0212 */
[----:B------:R-:W-:Y:S02]  /*6370*/  SEL R43, R18, R43, !P1 ;  /* 0x0000002b122b7207 */ /* 0x000fe40004800000 */
[C---:B------:R-:W-:Y:S01]  /*6380*/  ISETP.NE.AND P1, PT, R45.reuse, 0x10, PT ;  /* 0x000000102d00780c */ /* 0x040fe20003f25270 */
[----:B------:R-:W-:Y:S01]  /*6390*/  IMAD.IADD R12, R30, 0x1, R24 ;  /* 0x000000011e0c7824 */ /* 0x000fe200078e0218 */
[----:B------:R-:W-:Y:S02]  /*63a0*/  ISETP.NE.AND P2, PT, R45, 0x12, PT ;  /* 0x000000122d00780c */ /* 0x000fe40003f45270 */
[----:B------:R-:W-:Y:S02]  /*63b0*/  SEL R43, R19, R43, !P1 ;  /* 0x0000002b132b7207 */ /* 0x000fe40004800000 */
[C---:B------:R-:W-:Y:S02]  /*63c0*/  ISETP.NE.AND P1, PT, R45.reuse, 0x11, PT ;  /* 0x000000112d00780c */ /* 0x040fe40003f25270 */
[----:B------:R-:W-:Y:S01]  /*63d0*/  ISETP.NE.AND P3, PT, R45, 0x13, PT ;  /* 0x000000132d00780c */ /* 0x000fe20003f65270 */
[----:B------:R-:W-:Y:S01]  /*63e0*/  IMAD.IADD R14, R12, 0x1, R25 ;  /* 0x000000010c0e7824 */ /* 0x000fe200078e0219 */
[----:B------:R-:W0:Y:S03]  /*63f0*/  S2R R45, SR_CTAID.Y ;  /* 0x00000000002d7919 */ /* 0x000e260000002600 */
[----:B------:R-:W-:Y:S01]  /*6400*/  IMAD.IADD R13, R14, 0x1, R26 ;  /* 0x000000010e0d7824 */ /* 0x000fe200078e021a */
[----:B------:R-:W0:Y:S03]  /*6410*/  LDC R16, c[0x0][0x374] ;  /* 0x0000dd00ff107b82 */ /* 0x000e260000000800 */
[----:B------:R-:W-:-:S04]  /*6420*/  IMAD.IADD R15, R13, 0x1, R27 ;  /* 0x000000010d0f7824 */ /* 0x000fc800078e021b */
[----:B------:R-:W-:Y:S01]  /*6430*/  IMAD.IADD R18, R15, 0x1, R28 ;  /* 0x000000010f127824 */ /* 0x000fe200078e021c */
[----:B------:R-:W-:-:S03]  /*6440*/  ISETP.NE.AND P0, PT, R44, RZ, PT ;  /* 0x000000ff2c00720c */ /* 0x000fc60003f05270 */
[----:B------:R-:W-:Y:S02]  /*6450*/  IMAD.IADD R17, R18, 0x1, R29 ;  /* 0x0000000112117824 */ /* 0x000fe400078e021d */
[----:B-1----:R-:W-:Y:S02]  /*6460*/  IMAD.IADD R44, R19, 0x1, R8 ;  /* 0x00000001132c7824 */ /* 0x002fe400078e0208 */
[----:B------:R-:W-:-:S04]  /*6470*/  IMAD.IADD R19, R17, 0x1, R31 ;  /* 0x0000000111137824 */ /* 0x000fc800078e021f */
[----:B------:R-:W-:Y:S01]  /*6480*/  IMAD.IADD R8, R19, 0x1, R32 ;  /* 0x0000000113087824 */ /* 0x000fe200078e0220 */
[----:B------:R-:W-:Y:S01]  /*6490*/  SEL R43, R44, R43, !P1 ;  /* 0x0000002b2c2b7207 */ /* 0x000fe20004800000 */
[----:B------:R-:W-:Y:S02]  /*64a0*/  IMAD.IADD R44, R9, 0x1, R44 ;  /* 0x00000001092c7824 */ /* 0x000fe400078e022c */
[----:B------:R-:W-:Y:S02]  /*64b0*/  IMAD.IADD R9, R8, 0x1, R33 ;  /* 0x0000000108097824 */ /* 0x000fe400078e0221 */
[----:B0-----:R-:W-:Y:S02]  /*64c0*/  IMAD R45, R16, UR8, R45 ;  /* 0x00000008102d7c24 */ /* 0x001fe4000f8e022d */
[----:B------:R-:W-:Y:S01]  /*64d0*/  IMAD.IADD R16, R9, 0x1, R34 ;  /* 0x0000000109107824 */ /* 0x000fe200078e0222 */
[----:B------:R-:W-:Y:S01]  /*64e0*/  SEL R43, R44, R43, !P2 ;  /* 0x0000002b2c2b7207 */ /* 0x000fe20005000000 */
[----:B------:R-:W-:-:S02]  /*64f0*/  IMAD.IADD R10, R10, 0x1, R44 ;  /* 0x000000010a0a7824 */ /* 0x000fc400078e022c */
[----:B------:R-:W-:Y:S02]  /*6500*/  IMAD.IADD R44, R16, 0x1, R35 ;  /* 0x00000001102c7824 */ /* 0x000fe400078e0223 */
[----:B------:R-:W-:Y:S01]  /*6510*/  IMAD R45, R45, -0x2300, R2 ;  /* 0xffffdd002d2d7824 */ /* 0x000fe200078e0202 */
[----:B------:R-:W-:Y:S02]  /*6520*/  ISETP.GE.U32.AND P1, PT, R0, 0x20, PT ;  /* 0x000000200000780c */ /* 0x000fe40003f26070 */
[----:B------:R-:W-:Y:S02]  /*6530*/  IADD3 R37, PT, PT, R37, -R36, -R44 ;  /* 0x8000002425257210 */ /* 0x000fe40007ffe82c */
[C---:B------:R-:W-:Y:S02]  /*6540*/  SEL R43, R10.reuse, R43, !P3 ;  /* 0x0000002b0a2b7207 */ /* 0x040fe40005800000 */
[----:B------:R-:W-:Y:S02]  /*6550*/  IADD3 R10, PT, PT, R10, R45, R11 ;  /* 0x0000002d0a0a7210 */ /* 0x000fe40007ffe00b */
[----:B------:R-:W-:-:S02]  /*6560*/  SEL R2, R37, RZ, P0 ;  /* 0x000000ff25027207 */ /* 0x000fc40000000000 */
[----:B------:R-:W-:Y:S01]  /*6570*/  SEL R43, R43, RZ, P1 ;  /* 0x000000ff2b2b7207 */ /* 0x000fe20000800000 */
[----:B------:R-:W-:Y:S01]  /*6580*/  VIADD R10, R10, 0xffffdd00 ;  /* 0xffffdd000a0a7836 */ /* 0x000fe20000000000 */
[----:B------:R-:W-:-:S03]  /*6590*/  ISETP.NE.AND P0, PT, R36, RZ, PT ;  /* 0x000000ff2400720c */ /* 0x000fc60003f05270 */
[----:B------:R-:W-:Y:S02]  /*65a0*/  IMAD.IADD R2, R43, 0x1, R2 ;  /* 0x000000012b027824 */ /* 0x000fe400078e0202 */
[----:B------:R-:W-:Y:S02]  /*65b0*/  IMAD.IADD R11, R45, 0x1, -R10 ;  /* 0x000000012d0b7824 */ /* 0x000fe400078e0a0a */
[--C-:B------:R-:W-:Y:S01]  /*65c0*/  IMAD.IADD R36, R18, 0x1, R2.reuse ;  /* 0x0000000112247824 */ /* 0x100fe200078e0202 */
[----:B------:R-:W-:Y:S01]  /*65d0*/  ISETP.NE.AND P1, PT, R22, RZ, PT ;  /* 0x000000ff1600720c */ /* 0x000fe20003f25270 */
[--C-:B------:R-:W-:Y:S02]  /*65e0*/  IMAD R18, R0, 0xe, -R2.reuse ;  /* 0x0000000e00127824 */ /* 0x100fe400078e0a02 */
[----:B------:R-:W-:Y:S02]  /*65f0*/  IMAD.IADD R37, R2, 0x1, R11 ;  /* 0x0000000102257824 */ /* 0x000fe400078e020b */
[----:B------:R-:W-:-:S02]  /*6600*/  IMAD.IADD R30, R30, 0x1, R2 ;  /* 0x000000011e1e7824 */ /* 0x000fc400078e0202 */
[--C-:B------:R-:W-:Y:S01]  /*6610*/  IMAD.IADD R12, R12, 0x1, R2.reuse ;  /* 0x000000010c0c7824 */ /* 0x100fe200078e0202 */
[----:B------:R-:W-:Y:S01]  /*6620*/  SEL R43, R18, R37, !P1 ;  /* 0x00000025122b7207 */ /* 0x000fe20004800000 */
[--C-:B------:R-:W-:Y:S02]  /*6630*/  IMAD.IADD R14, R14, 0x1, R2.reuse ;  /* 0x000000010e0e7824 */ /* 0x100fe400078e0202 */
[--C-:B------:R-:W-:Y:S02]  /*6640*/  IMAD.IADD R13, R13, 0x1, R2.reuse ;  /* 0x000000010d0d7824 */ /* 0x100fe400078e0202 */
[--C-:B------:R-:W-:Y:S02]  /*6650*/  IMAD.IADD R15, R15, 0x1, R2.reuse ;  /* 0x000000010f0f7824 */ /* 0x100fe400078e0202 */
[--C-:B------:R-:W-:Y:S02]  /*6660*/  IMAD.IADD R17, R17, 0x1, R2.reuse ;  /* 0x0000000111117824 */ /* 0x100fe400078e0202 */
[----:B------:R-:W-:-:S02]  /*6670*/  IMAD.IADD R19, R19, 0x1, R2 ;  /* 0x0000000113137824 */ /* 0x000fc400078e0202 */
[----:B------:R-:W-:Y:S02]  /*6680*/  IMAD.IADD R8, R8, 0x1, R2 ;  /* 0x0000000108087824 */ /* 0x000fe400078e0202 */
[----:B------:R-:W-:Y:S02]  /*6690*/  IMAD.IADD R18, R2, 0x1, R22 ;  /* 0x0000000102127824 */ /* 0x000fe400078e0216 */
[--C-:B------:R-:W-:Y:S02]  /*66a0*/  IMAD.IADD R9, R9, 0x1, R2.reuse ;  /* 0x0000000109097824 */ /* 0x100fe400078e0202 */
[--C-:B------:R-:W-:Y:S02]  /*66b0*/  IMAD.IADD R16, R16, 0x1, R2.reuse ;  /* 0x0000000110107824 */ /* 0x100fe400078e0202 */
[----:B------:R-:W-:Y:S02]  /*66c0*/  IMAD.IADD R2, R44, 0x1, R2 ;  /* 0x000000012c027824 */ /* 0x000fe400078e0202 */
[----:B------:R-:W2:Y:S01]  /*66d0*/  LDL.LU R44, [R1] ;  /* 0x00000000012c7983 */ /* 0x000ea20000300800 */
[----:B------:R-:W-:-:S03]  /*66e0*/  IMAD.IADD R22, R37, 0x1, R22 ;  /* 0x0000000125167824 */ /* 0x000fc600078e0216 */
[----:B------:R-:W3:Y:S01]  /*66f0*/  LDL.LU R37, [R1+0x4] ;  /* 0x0000040001257983 */ /* 0x000ee20000300800 */
[----:B------:R-:W-:Y:S01]  /*6700*/  LEA R43, R43, UR4, 0x2 ;  /* 0x000000042b2b7c11 */ /* 0x000fe2000f8e10ff */
[C---:B------:R-:W-:Y:S01]  /*6710*/  IMAD R18, R0.reuse, 0xe, -R18 ;  /* 0x0000000e00127824 */ /* 0x040fe200078e0a12 */
[----:B------:R-:W-:Y:S01]  /*6720*/  ISETP.NE.AND P1, PT, R23, RZ, PT ;  /* 0x000000ff1700720c */ /* 0x000fe20003f25270 */
[----:B------:R-:W-:Y:S02]  /*6730*/  IMAD R30, R0, 0xe, -R30 ;  /* 0x0000000e001e7824 */ /* 0x000fe400078e0a1e */
[----:B------:R-:W-:Y:S02]  /*6740*/  IMAD.IADD R23, R22, 0x1, R23 ;  /* 0x0000000116177824 */ /* 0x000fe400078e0217 */
[----:B------:R-:W-:Y:S02]  /*6750*/  VIADD R30, R30, 0x2 ;  /* 0x000000021e1e7836 */ /* 0x000fe40000000000 */
[----:B------:R-:W-:Y:S01]  /*6760*/  IMAD R14, R0, 0xe, -R14 ;  /* 0x0000000e000e7824 */ /* 0x000fe200078e0a0e */
[----:B------:R-:W-:-:S03]  /*6770*/  ISETP.NE.AND P2, PT, R25, RZ, PT ;  /* 0x000000ff1900720c */ /* 0x000fc60003f45270 */
[----:B------:R-:W-:Y:S02]  /*6780*/  VIADD R14, R14, 0x4 ;  /* 0x000000040e0e7836 */ /* 0x000fe40000000000 */
[C---:B------:R-:W-:Y:S02]  /*6790*/  IMAD R12, R0.reuse, 0xe, -R12 ;  /* 0x0000000e000c7824 */ /* 0x040fe400078e0a0c */
[----:B------:R-:W-:Y:S02]  /*67a0*/  IMAD R36, R0, 0xe, -R36 ;  /* 0x0000000e00247824 */ /* 0x000fe400078e0a24 */
[----:B------:R-:W-:Y:S02]  /*67b0*/  VIADD R12, R12, 0x3 ;  /* 0x000000030c0c7836 */ /* 0x000fe40000000000 */
[----:B------:R-:W-:Y:S02]  /*67c0*/  IMAD R15, R0, 0xe, -R15 ;  /* 0x0000000e000f7824 */ /* 0x000fe400078e0a0f */
[----:B------:R-:W-:-:S02]  /*67d0*/  VIADD R36, R36, 0x7 ;  /* 0x0000000724247836 */ /* 0x000fc40000000000 */
[----:B------:R-:W-:Y:S02]  /*67e0*/  VIADD R15, R15, 0x6 ;  /* 0x000000060f0f7836 */ /* 0x000fe40000000000 */
[----:B------:R-:W-:-:S04]  /*67f0*/  IMAD R17, R0, 0xe, -R17 ;  /* 0x0000000e00117824 */ /* 0x000fc800078e0a11 */
[----:B------:R-:W-:Y:S02]  /*6800*/  VIADD R17, R17, 0x8 ;  /* 0x0000000811117836 */ /* 0x000fe40000000000 */
[C---:B------:R-:W-:Y:S02]  /*6810*/  IMAD R8, R0.reuse, 0xe, -R8 ;  /* 0x0000000e00087824 */ /* 0x040fe400078e0a08 */
[----:B------:R-:W-:Y:S01]  /*6820*/  IMAD R19, R0, 0xe, -R19 ;  /* 0x0000000e00137824 */ /* 0x000fe200078e0a13 */
[----:B------:R-:W-:Y:S01]  /*6830*/  ISETP.NE.AND P3, PT, R33, RZ, PT ;  /* 0x000000ff2100720c */ /* 0x000fe20003f65270 */
[----:B------:R-:W-:Y:S02]  /*6840*/  VIADD R8, R8, 0xa ;  /* 0x0000000a08087836 */ /* 0x000fe40000000000 */
[----:B------:R-:W-:Y:S02]  /*6850*/  VIADD R19, R19, 0x9 ;  /* 0x0000000913137836 */ /* 0x000fe40000000000 */
[C---:B------:R-:W-:Y:S01]  /*6860*/  IMAD R9, R0.reuse, 0xe, -R9 ;  /* 0x0000000e00097824 */ /* 0x040fe200078e0a09 */
[----:B------:R-:W-:Y:S01]  /*6870*/  UISETP.NE.AND UP0, UPT, UR9, URZ, UPT ;  /* 0x000000ff0900728c */ /* 0x000fe2000bf05270 */
[----:B------:R-:W-:-:S02]  /*6880*/  IMAD R16, R0, 0xe, -R16 ;  /* 0x0000000e00107824 */ /* 0x000fc400078e0a10 */
[----:B------:R-:W-:Y:S02]  /*6890*/  VIADD R9, R9, 0xb ;  /* 0x0000000b09097836 */ /* 0x000fe40000000000 */
[----:B------:R-:W-:Y:S02]  /*68a0*/  IMAD R2, R0, 0xe, -R2 ;  /* 0x0000000e00027824 */ /* 0x000fe400078e0a02 */
[----:B------:R-:W-:Y:S02]  /*68b0*/  VIADD R16, R16, 0xc ;  /* 0x0000000c10107836 */ /* 0x000fe40000000000 */
[----:B------:R-:W-:Y:S01]  /*68c0*/  VIADD R2, R2, 0xd ;  /* 0x0000000d02027836 */ /* 0x000fe20000000000 */
[----:B---3--:R0:W-:Y:S02]  /*68d0*/  STS [R43], R37 ;  /* 0x000000252b007388 */ /* 0x0081e40000000800 */
[----:B0-----:R-:W-:-:S05]  /*68e0*/  VIADD R37, R18, 0x1 ;  /* 0x0000000112257836 */ /* 0x001fca0000000000 */
[----:B------:R-:W-:Y:S02]  /*68f0*/  SEL R37, R37, R22, !P1 ;  /* 0x0000001625257207 */ /* 0x000fe40004800000 */
[----:B------:R-:W-:Y:S01]  /*6900*/  ISETP.NE.AND P1, PT, R24, RZ, PT ;  /* 0x000000ff1800720c */ /* 0x000fe20003f25270 */
[----:B------:R-:W-:-:S03]  /*6910*/  IMAD.IADD R24, R23, 0x1, R24 ;  /* 0x0000000117187824 */ /* 0x000fc600078e0218 */
[----:B------:R-:W-:Y:S01]  /*6920*/  SEL R23, R30, R23, !P1 ;  /* 0x000000171e177207 */ /* 0x000fe20004800000 */
[----:B------:R-:W-:Y:S01]  /*6930*/  IMAD.IADD R25, R24, 0x1, R25 ;  /* 0x0000000118197824 */ /* 0x000fe200078e0219 */
[----:B------:R-:W-:Y:S01]  /*6940*/  ISETP.NE.AND P1, PT, R26, RZ, PT ;  /* 0x000000ff1a00720c */ /* 0x000fe20003f25270 */
[----:B------:R-:W-:-:S03]  /*6950*/  IMAD R18, R0, 0xe, -R13 ;  /* 0x0000000e00127824 */ /* 0x000fc600078e0a0d */
[----:B------:R-:W-:Y:S01]  /*6960*/  SEL R13, R14, R25, !P1 ;  /* 0x000000190e0d7207 */ /* 0x000fe20004800000 */
[----:B------:R-:W-:Y:S01]  /*6970*/  IMAD.IADD R25, R25, 0x1, R26 ;  /* 0x0000000119197824 */ /* 0x000fe200078e021a */
[----:B------:R-:W-:Y:S01]  /*6980*/  ISETP.NE.AND P1, PT, R27, RZ, PT ;  /* 0x000000ff1b00720c */ /* 0x000fe20003f25270 */
[----:B------:R-:W-:-:S05]  /*6990*/  VIADD R18, R18, 0x5 ;  /* 0x0000000512127836 */ /* 0x000fca0000000000 */
[----:B------:R-:W-:Y:S01]  /*69a0*/  SEL R18, R18, R25, !P1 ;  /* 0x0000001912127207 */ /* 0x000fe20004800000 */
[----:B------:R-:W-:Y:S01]  /*69b0*/  IMAD.IADD R25, R25, 0x1, R27 ;  /* 0x0000000119197824 */ /* 0x000fe200078e021b */
[----:B------:R-:W-:Y:S02]  /*69c0*/  ISETP.NE.AND P1, PT, R28, RZ, PT ;  /* 0x000000ff1c00720c */ /* 0x000fe40003f25270 */
[----:B------:R-:W-:Y:S01]  /*69d0*/  SEL R12, R12, R24, !P2 ;  /* 0x000000180c0c7207 */ /* 0x000fe20005000000 */
[----:B------:R-:W-:Y:S01]  /*69e0*/  IMAD.IADD R28, R25, 0x1, R28 ;  /* 0x00000001191c7824 */ /* 0x000fe200078e021c */
[----:B------:R-:W-:Y:S02]  /*69f0*/  ISETP.NE.AND P2, PT, R29, RZ, PT ;  /* 0x000000ff1d00720c */ /* 0x000fe40003f45270 */
[----:B------:R-:W-:Y:S02]  /*6a00*/  SEL R15, R15, R25, !P1 ;  /* 0x000000190f0f7207 */ /* 0x000fe40004800000 */
[----:B------:R-:W-:Y:S01]  /*6a10*/  SEL R36, R36, R28, !P2 ;  /* 0x0000001c24247207 */ /* 0x000fe20005000000 */
[----:B------:R-:W-:Y:S01]  /*6a20*/  IMAD.IADD R28, R28, 0x1, R29 ;  /* 0x000000011c1c7824 */ /* 0x000fe200078e021d */
[----:B------:R-:W-:-:S04]  /*6a30*/  ISETP.NE.AND P1, PT, R31, RZ, PT ;  /* 0x000000ff1f00720c */ /* 0x000fc80003f25270 */
[----:B------:R-:W-:Y:S01]  /*6a40*/  SEL R17, R17, R28, !P1 ;  /* 0x0000001c11117207 */ /* 0x000fe20004800000 */
[----:B------:R-:W-:Y:S01]  /*6a50*/  IMAD.IADD R28, R28, 0x1, R31 ;  /* 0x000000011c1c7824 */ /* 0x000fe200078e021f */
[----:B------:R-:W-:-:S03]  /*6a60*/  ISETP.NE.AND P2, PT, R32, RZ, PT ;  /* 0x000000ff2000720c */ /* 0x000fc60003f45270 */
[----:B------:R-:W-:Y:S01]  /*6a70*/  IMAD.IADD R32, R28, 0x1, R32 ;  /* 0x000000011c207824 */ /* 0x000fe200078e0220 */
[----:B------:R-:W-:Y:S02]  /*6a80*/  LEA R37, R37, UR4, 0x2 ;  /* 0x0000000425257c11 */ /* 0x000fe4000f8e10ff */
[----:B------:R-:W-:Y:S02]  /*6a90*/  LEA R23, R23, UR4, 0x2 ;  /* 0x0000000417177c11 */ /* 0x000fe4000f8e10ff */
[----:B------:R-:W-:Y:S02]  /*6aa0*/  LEA R12, R12, UR4, 0x2 ;  /* 0x000000040c0c7c11 */ /* 0x000fe4000f8e10ff */
[----:B------:R-:W-:Y:S01]  /*6ab0*/  SEL R8, R8, R32, !P3 ;  /* 0x0000002008087207 */ /* 0x000fe20005800000 */
[----:B------:R-:W-:Y:S01]  /*6ac0*/  IMAD.IADD R32, R32, 0x1, R33 ;  /* 0x0000000120207824 */ /* 0x000fe200078e0221 */
[----:B------:R-:W-:Y:S01]  /*6ad0*/  LEA R13, R13, UR4, 0x2 ;  /* 0x000000040d0d7c11 */ /* 0x000fe2000f8e10ff */
[----:B--2---:R-:W-:Y:S01]  /*6ae0*/  STS [R37], R44 ;  /* 0x0000002c25007388 */ /* 0x004fe20000000800 */
[----:B------:R-:W-:-:S02]  /*6af0*/  LEA R18, R18, UR4, 0x2 ;  /* 0x0000000412127c11 */ /* 0x000fc4000f8e10ff */
[----:B------:R-:W-:Y:S01]  /*6b00*/  LEA R15, R15, UR4, 0x2 ;  /* 0x000000040f0f7c11 */ /* 0x000fe2000f8e10ff */
[----:B------:R-:W-:Y:S01]  /*6b10*/  STS [R23], R42 ;  /* 0x0000002a17007388 */ /* 0x000fe20000000800 */
[----:B------:R-:W-:Y:S02]  /*6b20*/  SEL R19, R19, R28, !P2 ;  /* 0x0000001c13137207 */ /* 0x000fe40005000000 */
[----:B------:R-:W-:Y:S01]  /*6b30*/  LEA R36, R36, UR4, 0x2 ;  /* 0x0000000424247c11 */ /* 0x000fe2000f8e10ff */
[----:B------:R-:W-:Y:S01]  /*6b40*/  STS [R12], R41 ;  /* 0x000000290c007388 */ /* 0x000fe20000000800 */
[----:B------:R-:W-:Y:S01]  /*6b50*/  ISETP.NE.AND P2, PT, R34, RZ, PT ;  /* 0x000000ff2200720c */ /* 0x000fe20003f45270 */
[----:B------:R-:W-:Y:S01]  /*6b60*/  IMAD.IADD R34, R32, 0x1, R34 ;  /* 0x0000000120227824 */ /* 0x000fe200078e0222 */
[----:B------:R-:W-:Y:S01]  /*6b70*/  LEA R17, R17, UR4, 0x2 ;  /* 0x0000000411117c11 */ /* 0x000fe2000f8e10ff */
[----:B------:R-:W-:Y:S01]  /*6b80*/  STS [R13], R40 ;  /* 0x000000280d007388 */ /* 0x000fe20000000800 */
[----:B------:R-:W-:-:S02]  /*6b90*/  ISETP.NE.AND P3, PT, R35, RZ, PT ;  /* 0x000000ff2300720c */ /* 0x000fc40003f65270 */
[----:B------:R-:W-:Y:S01]  /*6ba0*/  PLOP3.LUT P1, PT, PT, PT, UP0, 0x80, 0x8 ;  /* 0x000000000008781c */ /* 0x000fe20003f2f008 */
[----:B------:R-:W-:Y:S01]  /*6bb0*/  STS [R18], R39 ;  /* 0x0000002712007388 */ /* 0x000fe20000000800 */
[----:B------:R-:W-:Y:S01]  /*6bc0*/  SEL R9, R9, R32, !P2 ;  /* 0x0000002009097207 */ /* 0x000fe20005000000 */
[----:B------:R-:W-:Y:S02]  /*6bd0*/  @P0 IMAD.IADD R2, R34, 0x1, R35 ;  /* 0x0000000122020824 */ /* 0x000fe400078e0223 */
[----:B------:R0:W-:Y:S01]  /*6be0*/  STS [R15], R38 ;  /* 0x000000260f007388 */ /* 0x0001e20000000800 */
[----:B------:R-:W-:-:S03]  /*6bf0*/  SEL R16, R16, R34, !P3 ;  /* 0x0000002210107207 */ /* 0x000fc60005800000 */
[----:B------:R-:W-:Y:S01]  /*6c00*/  STS [R36], R3 ;  /* 0x0000000324007388 */ /* 0x000fe20000000800 */
[----:B------:R-:W-:-:S03]  /*6c10*/  LEA R14, R9, UR4, 0x2 ;  /* 0x00000004090e7c11 */ /* 0x000fc6000f8e10ff */
[----:B------:R1:W-:Y:S01]  /*6c20*/  STS [R17], R4 ;  /* 0x0000000411007388 */ /* 0x0003e20000000800 */
[----:B0-----:R-:W-:Y:S02]  /*6c30*/  LEA R15, R8, UR4, 0x2 ;  /* 0x00000004080f7c11 */ /* 0x001fe4000f8e10ff */
[----:B-1----:R-:W-:Y:S02]  /*6c40*/  LEA R4, R19, UR4, 0x2 ;  /* 0x0000000413047c11 */ /* 0x002fe4000f8e10ff */
[----:B------:R-:W-:Y:S02]  /*6c50*/  LEA R17, R16, UR4, 0x2 ;  /* 0x0000000410117c11 */ /* 0x000fe4000f8e10ff */
[----:B------:R-:W-:Y:S01]  /*6c60*/  LEA R16, R2, UR4, 0x2 ;  /* 0x0000000402107c11 */ /* 0x000fe2000f8e10ff */
[----:B------:R0:W-:Y:S04]  /*6c70*/  STS [R4], R5 ;  /* 0x0000000504007388 */ /* 0x0001e80000000800 */
[----:B------:R1:W-:Y:S01]  /*6c80*/  STS [R15], R6 ;  /* 0x000000060f007388 */ /* 0x0003e20000000800 */
[----:B------:R-:W2:Y:S03]  /*6c90*/  @!P1 LDC.64 R12, c[0x0][0x3d8] ;  /* 0x0000f600ff0c9b82 */ /* 0x000ea60000000a00 */
[----:B------:R3:W-:Y:S04]  /*6ca0*/  STS [R14], R7 ;  /* 0x000000070e007388 */ /* 0x0007e80000000800 */
[----:B------:R3:W-:Y:S04]  /*6cb0*/  STS [R17], R20 ;  /* 0x0000001411007388 */ /* 0x0007e80000000800 */
[----:B------:R3:W-:Y:S01]  /*6cc0*/  STS [R16], R21 ;  /* 0x0000001510007388 */ /* 0x0007e20000000800 */
[----:B------:R-:W-:Y:S08]  /*6cd0*/  BAR.SYNC.DEFER_BLOCKING 0x0 ;  /* 0x0000000000007b1d */ /* 0x000ff00000010000 */
[----:B------:R-:W4:Y:S01]  /*6ce0*/  @!P1 LDC.64 R8, c[0x0][0x3d8] ;  /* 0x0000f600ff089b82 */ /* 0x000f220000000a00 */
[----:B------:R-:W-:Y:S01]  /*6cf0*/  CS2R R2, SRZ ;  /* 0x0000000000027805 */ /* 0x000fe2000001ff00 */
[----:B--2---:R-:W2:Y:S05]  /*6d00*/  @!P1 LDG.E.64 R12, desc[UR6][R12.64] ;  /* 0x000000060c0c9981 */ /* 0x004eaa000c1e1b00 */
[----:B----4-:R3:W5:Y:S01]  /*6d10*/  @!P1 LDG.E.64 R2, desc[UR6][R8.64] ;  /* 0x0000000608029981 */ /* 0x010762000c1e1b00 */
[----:B------:R-:W-:-:S02]  /*6d20*/  ISETP.GE.AND P2, PT, R0, R45, PT ;  /* 0x0000002d0000720c */ /* 0x000fc40003f46270 */
[----:B0-----:R-:W-:Y:S01]  /*6d30*/  CS2R R4, SRZ ;  /* 0x0000000000047805 */ /* 0x001fe2000001ff00 */
[C---:B------:R-:W-:Y:S01]  /*6d40*/  VIADD R22, R0.reuse, 0x280 ;  /* 0x0000028000167836 */ /* 0x040fe20000000000 */
[----:B-1----:R-:W-:Y:S01]  /*6d50*/  LEA R6, R0, UR4, 0x2 ;  /* 0x0000000400067c11 */ /* 0x002fe2000f8e10ff */
[----:B------:R-:W-:Y:S03]  /*6d60*/  BSSY.RECONVERGENT B1, `(.L_x_91) ;  /* 0x0000015000017945 */ /* 0x000fe60003800200 */
[----:B------:R-:W-:Y:S02]  /*6d70*/  ISETP.GE.AND P0, PT, R22, R45, PT ;  /* 0x0000002d1600720c */ /* 0x000fe40003f06270 */
[----:B--2---:R-:W-:-:S04]  /*6d80*/  @!P1 IADD3 R5, P3, PT, -R12, UR10, RZ ;  /* 0x0000000a0c059c10 */ /* 0x004fc8000ff7e1ff */
[----:B------:R-:W-:Y:S01]  /*6d90*/  @!P1 IADD3.X R4, PT, PT, ~R13, UR11, RZ, P3, !PT ;  /* 0x0000000b0d049c10 */ /* 0x000fe20009ffe5ff */
[----:B---3--:R-:W-:Y:S08]  /*6da0*/  @P2 BRA `(.L_x_92) ;  /* 0x0000000000402947 */ /* 0x008ff00003800000 */
[----:B------:R-:W-:Y:S01]  /*6db0*/  ISETP.GE.AND P2, PT, R0, R11, PT ;  /* 0x0000000b0000720c */ /* 0x000fe20003f46270 */
[----:B------:R-:W0:Y:S03]  /*6dc0*/  LDS R15, [R6] ;  /* 0x00000000060f7984 */ /* 0x000e260000000800 */
[----:B------:R-:W-:-:S05]  /*6dd0*/  SEL R7, R11, RZ, P2 ;  /* 0x000000ff0b077207 */ /* 0x000fca0001000000 */
[----:B------:R-:W-:-:S04]  /*6de0*/  IMAD.IADD R7, R0, 0x1, -R7 ;  /* 0x0000000100077824 */ /* 0x000fc800078e0a07 */
[----:B------:R-:W1:Y:S01]  /*6df0*/  @P2 LDC.64 R18, c[0x0][0x390] ;  /* 0x0000e400ff122b82 */ /* 0x000e620000000a00 */
[C---:B-----5:R-:W-:Y:S02]  /*6e00*/  @P2 IADD3 R9, P3, PT, R7.reuse, R2, RZ ;  /* 0x0000000207092210 */ /* 0x060fe40007f7e0ff */
[C---:B------:R-:W-:Y:S02]  /*6e10*/  @!P2 IADD3 R13, P4, PT, R7.reuse, R5, RZ ;  /* 0x00000005070da210 */ /* 0x040fe40007f9e0ff */
[C---:B------:R-:W-:Y:S02]  /*6e20*/  @P2 LEA.HI.X.SX32 R16, R7.reuse, R3, 0x1, P3 ;  /* 0x0000000307102211 */ /* 0x040fe400018f0eff */
[----:B------:R-:W-:Y:S01]  /*6e30*/  @!P2 LEA.HI.X.SX32 R14, R7, R4, 0x1, P4 ;  /* 0x00000004070ea211 */ /* 0x000fe200020f0eff */
[----:B------:R-:W2:Y:S01]  /*6e40*/  @!P2 LDC.64 R20, c[0x0][0x398] ;  /* 0x0000e600ff14ab82 */ /* 0x000ea20000000a00 */
[----:B-1----:R-:W-:-:S04]  /*6e50*/  @P2 LEA R8, P3, R9, R18, 0x2 ;  /* 0x0000001209082211 */ /* 0x002fc800078610ff */
[----:B------:R-:W-:Y:S02]  /*6e60*/  @P2 LEA.HI.X R9, R9, R19, R16, 0x2, P3 ;  /* 0x0000001309092211 */ /* 0x000fe400018f1410 */
[----:B--2---:R-:W-:-:S03]  /*6e70*/  @!P2 LEA R12, P4, R13, R20, 0x2 ;  /* 0x000000140d0ca211 */ /* 0x004fc600078810ff */
[----:B0-----:R0:W-:Y:S01]  /*6e80*/  @P2 STG.E desc[UR6][R8.64], R15 ;  /* 0x0000000f08002986 */ /* 0x0011e2000c101906 */
[----:B------:R-:W-:-:S05]  /*6e90*/  @!P2 LEA.HI.X R13, R13, R21, R14, 0x2, P4 ;  /* 0x000000150d0da211 */ /* 0x000fca00020f140e */
[----:B------:R0:W-:Y:S04]  /*6ea0*/  @!P2 STG.E desc[UR6][R12.64], R15 ;  /* 0x0000000f0c00a986 */ /* 0x0001e8000c101906 */
.L_x_92:
[----:B------:R-:W-:Y:S05]  /*6eb0*/  BSYNC.RECONVERGENT B1 ;  /* 0x0000000000017941 */ /* 0x000fea0003800200 */
.L_x_91:
[----:B------:R-:W-:Y:S04]  /*6ec0*/  BSSY.RECONVERGENT B1, `(.L_x_93) ;  /* 0x0000015000017945 */ /* 0x000fe80003800200 */
[----:B------:R-:W-:Y:S05]  /*6ed0*/  @P0 BRA `(.L_x_94) ;  /* 0x00000000004c0947 */ /* 0x000fea0003800000 */
[----:B0-----:R0:W1:Y:S01]  /*6ee0*/  LDS R13, [R6+0xa00] ;  /* 0x000a0000060d7984 */ /* 0x0010620000000800 */
[----:B------:R-:W-:-:S04]  /*6ef0*/  ISETP.GE.AND P0, PT, R22, R11, PT ;  /* 0x0000000b1600720c */ /* 0x000fc80003f06270 */
[----:B------:R-:W-:-:S09]  /*6f00*/  SEL R7, R11, RZ, P0 ;  /* 0x000000ff0b077207 */ /* 0x000fd20000000000 */
[----:B0-----:R-:W-:Y:S05]  /*6f10*/  @!P0 BRA `(.L_x_95) ;  /* 0x0000000000208947 */ /* 0x001fea0003800000 */
[----:B------:R-:W0:Y:S01]  /*6f20*/  LDCU.64 UR4, c[0x0][0x390] ;  /* 0x00007200ff0477ac */ /* 0x000e220008000a00 */
[--C-:B------:R-:W-:Y:S02]  /*6f30*/  SHF.R.S32.HI R9, RZ, 0x1f, R7.reuse ;  /* 0x0000001fff097819 */ /* 0x100fe40000011407 */
[----:B-----5:R-:W-:-:S04]  /*6f40*/  IADD3 R7, P0, P2, R2, R0, -R7 ;  /* 0x0000000002077210 */ /* 0x020fc80007a1e807 */
[----:B------:R-:W-:Y:S02]  /*6f50*/  IADD3.X R12, PT, PT, R3, RZ, ~R9, P0, P2 ;  /* 0x000000ff030c7210 */ /* 0x000fe400007e4c09 */
[----:B0-----:R-:W-:-:S04]  /*6f60*/  LEA R8, P0, R7, UR4, 0x2 ;  /* 0x0000000407087c11 */ /* 0x001fc8000f8010ff */
[----:B------:R-:W-:-:S05]  /*6f70*/  LEA.HI.X R9, R7, UR5, R12, 0x2, P0 ;  /* 0x0000000507097c11 */ /* 0x000fca00080f140c */
[----:B-1----:R2:W-:Y:S01]  /*6f80*/  STG.E desc[UR6][R8.64+0xa00], R13 ;  /* 0x000a000d08007986 */ /* 0x0025e2000c101906 */
[----:B------:R-:W-:Y:S05]  /*6f90*/  BRA `(.L_x_94) ;  /* 0x00000000001c7947 */ /* 0x000fea0003800000 */
.L_x_95:
[----:B------:R-:W0:Y:S01]  /*6fa0*/  LDCU.64 UR4, c[0x0][0x398] ;  /* 0x00007300ff0477ac */ /* 0x000e220008000a00 */
[--C-:B------:R-:W-:Y:S02]  /*6fb0*/  SHF.R.S32.HI R9, RZ, 0x1f, R7.reuse ;  /* 0x0000001fff097819 */ /* 0x100fe40000011407 */
[----:B------:R-:W-:-:S04]  /*6fc0*/  IADD3 R7, P0, P2, R5, R0, -R7 ;  /* 0x0000000005077210 */ /* 0x000fc80007a1e807 */
[----:B------:R-:W-:Y:S02]  /*6fd0*/  IADD3.X R12, PT, PT, R4, RZ, ~R9, P0, P2 ;  /* 0x000000ff040c7210 */ /* 0x000fe400007e4c09 */
[----:B0-----:R-:W-:-:S04]  /*6fe0*/  LEA R8, P0, R7, UR4, 0x2 ;  /* 0x0000000407087c11 */ /* 0x001fc8000f8010ff */
[----:B------:R-:W-:-:S05]  /*6ff0*/  LEA.HI.X R9, R7, UR5, R12, 0x2, P0 ;  /* 0x0000000507097c11 */ /* 0x000fca00080f140c */
[----:B-1----:R1:W-:Y:S04]  /*7000*/  STG.E desc[UR6][R8.64+0xa00], R13 ;  /* 0x000a000d08007986 */ /* 0x0023e8000c101906 */
.L_x_94:
[----:B------:R-:W-:Y:S05]  /*7010*/  BSYNC.RECONVERGENT B1 ;  /* 0x0000000000017941 */ /* 0x000fea0003800200 */
.L_x_93:
[----:B012---:R-:W-:Y:S01]  /*7020*/  VIADD R8, R0, 0x500 ;  /* 0x0000050000087836 */ /* 0x007fe20000000000 */
[----:B------:R-:W-:Y:S04]  /*7030*/  BSSY.RECONVERGENT B1, `(.L_x_96) ;  /* 0x0000016000017945 */ /* 0x000fe80003800200 */
[----:B------:R-:W-:-:S13]  /*7040*/  ISETP.GE.AND P0, PT, R8, R45, PT ;  /* 0x0000002d0800720c */ /* 0x000fda0003f06270 */
[----:B------:R-:W-:Y:S05]  /*7050*/  @P0 BRA `(.L_x_97) ;  /* 0x00000000004c0947 */ /* 0x000fea0003800000 */
[----:B------:R0:W1:Y:S01]  /*7060*/  LDS R13, [R6+0x1400] ;  /* 0x00140000060d7984 */ /* 0x0000620000000800 */
        /* <DEDUP_REMOVED lines=11> */
.L_x_98:
[----:B------:R-:W0:Y:S01]  /*7120*/  LDCU.64 UR4, c[0x0][0x398] ;  /* 0x00007300ff0477ac */ /* 0x000e220008000a00 */
[--C-:B------:R-:W-:Y:S02]  /*7130*/  SHF.R.S32.HI R9, RZ, 0x1f, R7.reuse ;  /* 0x0000001fff097819 */ /* 0x100fe40000011407 */
[----:B------:R-:W-:-:S04]  /*7140*/  IADD3 R7, P0, P2, R5, R0, -R7 ;  /* 0x0000000005077210 */ /* 0x000fc80007a1e807 */
[----:B------:R-:W-:Y:S02]  /*7150*/  IADD3.X R12, PT, PT, R4, RZ, ~R9, P0, P2 ;  /* 0x000000ff040c7210 */ /* 0x000fe400007e4c09 */
[----:B0-----:R-:W-:-:S04]  /*7160*/  LEA R8, P0, R7, UR4, 0x2 ;  /* 0x0000000407087c11 */ /* 0x001fc8000f8010ff */
[----:B------:R-:W-:-:S05]  /*7170*/  LEA.HI.X R9, R7, UR5, R12, 0x2, P0 ;  /* 0x0000000507097c11 */ /* 0x000fca00080f140c */
[----:B-1----:R1:W-:Y:S04]  /*7180*/  STG.E desc[UR6][R8.64+0x1400], R13 ;  /* 0x0014000d08007986 */ /* 0x0023e8000c101906 */
.L_x_97:
[----:B------:R-:W-:Y:S05]  /*7190*/  BSYNC.RECONVERGENT B1 ;  /* 0x0000000000017941 */ /* 0x000fea0003800200 */
.L_x_96:
[----:B01----:R-:W-:Y:S01]  /*71a0*/  VIADD R8, R0, 0x780 ;  /* 0x0000078000087836 */ /* 0x003fe20000000000 */
        /* <DEDUP_REMOVED lines=15> */
.L_x_101:
[----:B------:R-:W0:Y:S01]  /*72a0*/  LDCU.64 UR4, c[0x0][0x398] ;  /* 0x00007300ff0477ac */ /* 0x000e220008000a00 */
[--C-:B------:R-:W-:Y:S02]  /*72b0*/  SHF.R.S32.HI R9, RZ, 0x1f, R7.reuse ;  /* 0x0000001fff097819 */ /* 0x100fe40000011407 */
[----:B------:R-:W-:-:S04]  /*72c0*/  IADD3 R7, P0, P2, R5, R0, -R7 ;  /* 0x0000000005077210 */ /* 0x000fc80007a1e807 */
[----:B------:R-:W-:Y:S02]  /*72d0*/  IADD3.X R12, PT, PT, R4, RZ, ~R9, P0, P2 ;  /* 0x000000ff040c7210 */ /* 0x000fe400007e4c09 */
[----:B0-----:R-:W-:-:S04]  /*72e0*/  LEA R8, P0, R7, UR4, 0x2 ;  /* 0x0000000407087c11 */ /* 0x001fc8000f8010ff */
[----:B------:R-:W-:-:S05]  /*72f0*/  LEA.HI.X R9, R7, UR5, R12, 0x2, P0 ;  /* 0x0000000507097c11 */ /* 0x000fca00080f140c */
[----:B-1----:R0:W-:Y:S04]  /*7300*/  STG.E desc[UR6][R8.64+0x1e00], R13 ;  /* 0x001e000d08007986 */ /* 0x0021e8000c101906 */
.L_x_100:
[----:B------:R-:W-:Y:S05]  /*7310*/  BSYNC.RECONVERGENT B1 ;  /* 0x0000000000017941 */ /* 0x000fea0003800200 */
.L_x_99:
        /* <DEDUP_REMOVED lines=16> */
.L_x_104:
[----:B------:R-:W0:Y:S01]  /*7420*/  LDCU.64 UR4, c[0x0][0x398] ;  /* 0x00007300ff0477ac */ /* 0x000e220008000a00 */
[--C-:B------:R-:W-:Y:S02]  /*7430*/  SHF.R.S32.HI R9, RZ, 0x1f, R7.reuse ;  /* 0x0000001fff097819 */ /* 0x100fe40000011407 */
[----:B------:R-:W-:-:S04]  /*7440*/  IADD3 R7, P0, P2, R5, R0, -R7 ;  /* 0x0000000005077210 */ /* 0x000fc80007a1e807 */
[----:B------:R-:W-:Y:S02]  /*7450*/  IADD3.X R12, PT, PT, R4, RZ, ~R9, P0, P2 ;  /* 0x000000ff040c7210 */ /* 0x000fe400007e4c09 */
[----:B0-----:R-:W-:-:S04]  /*7460*/  LEA R8, P0, R7, UR4, 0x2 ;  /* 0x0000000407087c11 */ /* 0x001fc8000f8010ff */
[----:B------:R-:W-:-:S05]  /*7470*/  LEA.HI.X R9, R7, UR5, R12, 0x2, P0 ;  /* 0x0000000507097c11 */ /* 0x000fca00080f140c */
[----:B-1----:R1:W-:Y:S04]  /*7480*/  STG.E desc[UR6][R8.64+0x2800], R13 ;  /* 0x0028000d08007986 */ /* 0x0023e8000c101906 */
.L_x_103:
[----:B------:R-:W-:Y:S05]  /*7490*/  BSYNC.RECONVERGENT B1 ;  /* 0x0000000000017941 */ /* 0x000fea0003800200 */
.L_x_102:
        /* <DEDUP_REMOVED lines=16> */
.L_x_107:
[----:B------:R-:W0:Y:S01]  /*75a0*/  LDCU.64 UR4, c[0x0][0x398] ;  /* 0x00007300ff0477ac */ /* 0x000e220008000a00 */
[--C-:B------:R-:W-:Y:S02]  /*75b0*/  SHF.R.S32.HI R9, RZ, 0x1f, R7.reuse ;  /* 0x0000001fff097819 */ /* 0x100fe40000011407 */
[----:B------:R-:W-:-:S04]  /*75c0*/  IADD3 R7, P0, P2, R5, R0, -R7 ;  /* 0x0000000005077210 */ /* 0x000fc80007a1e807 */
[----:B------:R-:W-:Y:S02]  /*75d0*/  IADD3.X R12, PT, PT, R4, RZ, ~R9, P0, P2 ;  /* 0x000000ff040c7210 */ /* 0x000fe400007e4c09 */
[----:B0-----:R-:W-:-:S04]  /*75e0*/  LEA R8, P0, R7, UR4, 0x2 ;  /* 0x0000000407087c11 */ /* 0x001fc8000f8010ff */
[----:B------:R-:W-:-:S05]  /*75f0*/  LEA.HI.X R9, R7, UR5, R12, 0x2, P0 ;  /* 0x0000000507097c11 */ /* 0x000fca00080f140c */
[----:B-1----:R0:W-:Y:S04]  /*7600*/  STG.E desc[UR6][R8.64+0x3200], R13 ;  /* 0x0032000d08007986 */ /* 0x0021e8000c101906 */
.L_x_106:
[----:B------:R-:W-:Y:S05]  /*7610*/  BSYNC.RECONVERGENT B1 ;  /* 0x0000000000017941 */ /* 0x000fea0003800200 */
.L_x_105:
        /* <DEDUP_REMOVED lines=16> */
.L_x_110:
[----:B------:R-:W0:Y:S01]  /*7720*/  LDCU.64 UR4, c[0x0][0x398] ;  /* 0x00007300ff0477ac */ /* 0x000e220008000a00 */
[--C-:B------:R-:W-:Y:S02]  /*7730*/  SHF.R.S32.HI R9, RZ, 0x1f, R7.reuse ;  /* 0x0000001fff097819 */ /* 0x100fe40000011407 */
[----:B------:R-:W-:-:S04]  /*7740*/  IADD3 R7, P0, P2, R5, R0, -R7 ;  /* 0x0000000005077210 */ /* 0x000fc80007a1e807 */
[----:B------:R-:W-:Y:S02]  /*7750*/  IADD3.X R12, PT, PT, R4, RZ, ~R9, P0, P2 ;  /* 0x000000ff040c7210 */ /* 0x000fe400007e4c09 */
[----:B0-----:R-:W-:-:S04]  /*7760*/  LEA R8, P0, R7, UR4, 0x2 ;  /* 0x0000000407087c11 */ /* 0x001fc8000f8010ff */
[----:B------:R-:W-:-:S05]  /*7770*/  LEA.HI.X R9, R7, UR5, R12, 0x2, P0 ;  /* 0x0000000507097c11 */ /* 0x000fca00080f140c */
[----:B-1----:R1:W-:Y:S04]  /*7780*/  STG.E desc[UR6][R8.64+0x3c00], R13 ;  /* 0x003c000d08007986 */ /* 0x0023e8000c101906 */
.L_x_109:
[----:B------:R-:W-:Y:S05]  /*7790*/  BSYNC.RECONVERGENT B1 ;  /* 0x0000000000017941 */ /* 0x000fea0003800200 */
.L_x_108:
        /* <DEDUP_REMOVED lines=16> */
.L_x_113:
[----:B------:R-:W0:Y:S01]  /*78a0*/  LDCU.64 UR4, c[0x0][0x398] ;  /* 0x00007300ff0477ac */ /* 0x000e220008000a00 */
[--C-:B------:R-:W-:Y:S02]  /*78b0*/  SHF.R.S32.HI R9, RZ, 0x1f, R7.reuse ;  /* 0x0000001fff097819 */ /* 0x100fe40000011407 */
[----:B------:R-:W-:-:S04]  /*78c0*/  IADD3 R7, P0, P2, R5, R0, -R7 ;  /* 0x0000000005077210 */ /* 0x000fc80007a1e807 */
[----:B------:R-:W-:Y:S02]  /*78d0*/  IADD3.X R12, PT, PT, R4, RZ, ~R9, P0, P2 ;  /* 0x000000ff040c7210 */ /* 0x000fe400007e4c09 */
[----:B0-----:R-:W-:-:S04]  /*78e0*/  LEA R8, P0, R7, UR4, 0x2 ;  /* 0x0000000407087c11 */ /* 0x001fc8000f8010ff */
[----:B------:R-:W-:-:S05]  /*78f0*/  LEA.HI.X R9, R7, UR5, R12, 0x2, P0 ;  /* 0x0000000507097c11 */ /* 0x000fca00080f140c */
[----:B-1----:R1:W-:Y:S04]  /*7900*/  STG.E desc[UR6][R8.64+0x4600], R13 ;  /* 0x0046000d08007986 */ /* 0x0023e8000c101906 */
.L_x_112:
[----:B------:R-:W-:Y:S05]  /*7910*/  BSYNC.RECONVERGENT B1 ;  /* 0x0000000000017941 */ /* 0x000fea0003800200 */
.L_x_111:
[----:B01----:R-:W-:Y:S01]  /*7920*/  LOP3.LUT R8, R0, 0x1400, RZ, 0xfc, !PT ;  /* 0x0000140000087812 */ /* 0x003fe200078efcff */
[----:B------:R-:W-:Y:S03]  /*7930*/  BSSY.RECONVERGENT B1, `(.L_x_114) ;  /* 0x0000016000017945 */ /* 0x000fe60003800200 */
        /* <DEDUP_REMOVED lines=14> */
.L_x_116:
[----:B------:R-:W0:Y:S01]  /*7a20*/  LDCU.64 UR4, c[0x0][0x398] ;  /* 0x00007300ff0477ac */ /* 0x000e220008000a00 */
[--C-:B------:R-:W-:Y:S02]  /*7a30*/  SHF.R.S32.HI R9, RZ, 0x1f, R7.reuse ;  /* 0x0000001fff097819 */ /* 0x100fe40000011407 */
[----:B------:R-:W-:-:S04]  /*7a40*/  IADD3 R7, P0, P2, R5, R0, -R7 ;  /* 0x0000000005077210 */ /* 0x000fc80007a1e807 */
[----:B------:R-:W-:Y:S02]  /*7a50*/  IADD3.X R12, PT, PT, R4, RZ, ~R9, P0, P2 ;  /* 0x000000ff040c7210 */ /* 0x000fe400007e4c09 */
[----:B0-----:R-:W-:-:S04]  /*7a60*/  LEA R8, P0, R7, UR4, 0x2 ;  /* 0x0000000407087c11 */ /* 0x001fc8000f8010ff */
[----:B------:R-:W-:-:S05]  /*7a70*/  LEA.HI.X R9, R7, UR5, R12, 0x2, P0 ;  /* 0x0000000507097c11 */ /* 0x000fca00080f140c */
[----:B-1----:R1:W-:Y:S04]  /*7a80*/  STG.E desc[UR6][R8.64+0x5000], R13 ;  /* 0x0050000d08007986 */ /* 0x0023e8000c101906 */
.L_x_115:
[----:B------:R-:W-:Y:S05]  /*7a90*/  BSYNC.RECONVERGENT B1 ;  /* 0x0000000000017941 */ /* 0x000fea0003800200 */
.L_x_114:
        /* <DEDUP_REMOVED lines=16> */
.L_x_119:
[----:B------:R-:W0:Y:S01]  /*7ba0*/  LDCU.64 UR4, c[0x0][0x398] ;  /* 0x00007300ff0477ac */ /* 0x000e220008000a00 */
[--C-:B------:R-:W-:Y:S02]  /*7bb0*/  SHF.R.S32.HI R9, RZ, 0x1f, R7.reuse ;  /* 0x0000001fff097819 */ /* 0x100fe40000011407 */
[----:B------:R-:W-:-:S04]  /*7bc0*/  IADD3 R7, P0, P2, R5, R0, -R7 ;  /* 0x0000000005077210 */ /* 0x000fc80007a1e807 */
[----:B------:R-:W-:Y:S02]  /*7bd0*/  IADD3.X R12, PT, PT, R4, RZ, ~R9, P0, P2 ;  /* 0x000000ff040c7210 */ /* 0x000fe400007e4c09 */
[----:B0-----:R-:W-:-:S04]  /*7be0*/  LEA R8, P0, R7, UR4, 0x2 ;  /* 0x0000000407087c11 */ /* 0x001fc8000f8010ff */
[----:B------:R-:W-:-:S05]  /*7bf0*/  LEA.HI.X R9, R7, UR5, R12, 0x2, P0 ;  /* 0x0000000507097c11 */ /* 0x000fca00080f140c */
[----:B-1----:R0:W-:Y:S04]  /*7c00*/  STG.E desc[UR6][R8.64+0x5a00], R13 ;  /* 0x005a000d08007986 */ /* 0x0021e8000c101906 */
.L_x_118:
[----:B------:R-:W-:Y:S05]  /*7c10*/  BSYNC.RECONVERGENT B1 ;  /* 0x0000000000017941 */ /* 0x000fea0003800200 */
.L_x_117:
        /* <DEDUP_REMOVED lines=16> */
.L_x_122:
[----:B------:R-:W0:Y:S01]  /*7d20*/  LDCU.64 UR4, c[0x0][0x398] ;  /* 0x00007300ff0477ac */ /* 0x000e220008000a00 */
[--C-:B------:R-:W-:Y:S02]  /*7d30*/  SHF.R.S32.HI R9, RZ, 0x1f, R7.reuse ;  /* 0x0000001fff097819 */ /* 0x100fe40000011407 */
[----:B------:R-:W-:-:S04]  /*7d40*/  IADD3 R7, P0, P2, R5, R0, -R7 ;  /* 0x0000000005077210 */ /* 0x000fc80007a1e807 */
[----:B------:R-:W-:Y:S02]  /*7d50*/  IADD3.X R12, PT, PT, R4, RZ, ~R9, P0, P2 ;  /* 0x000000ff040c7210 */ /* 0x000fe400007e4c09 */
[----:B0-----:R-:W-:-:S04]  /*7d60*/  LEA R8, P0, R7, UR4, 0x2 ;  /* 0x0000000407087c11 */ /* 0x001fc8000f8010ff */
[----:B------:R-:W-:-:S05]  /*7d70*/  LEA.HI.X R9, R7, UR5, R12, 0x2, P0 ;  /* 0x0000000507097c11 */ /* 0x000fca00080f140c */
[----:B-1----:R1:W-:Y:S04]  /*7d80*/  STG.E desc[UR6][R8.64+0x6400], R13 ;  /* 0x0064000d08007986 */ /* 0x0023e8000c101906 */
.L_x_121:
[----:B------:R-:W-:Y:S05]  /*7d90*/  BSYNC.RECONVERGENT B1 ;  /* 0x0000000000017941 */ /* 0x000fea0003800200 */
.L_x_120:
        /* <DEDUP_REMOVED lines=16> */
.L_x_125:
[----:B------:R-:W0:Y:S01]  /*7ea0*/  LDCU.64 UR4, c[0x0][0x398] ;  /* 0x00007300ff0477ac */ /* 0x000e220008000a00 */
[--C-:B------:R-:W-:Y:S02]  /*7eb0*/  SHF.R.S32.HI R9, RZ, 0x1f, R7.reuse ;  /* 0x0000001fff097819 */ /* 0x100fe40000011407 */
[----:B------:R-:W-:-:S04]  /*7ec0*/  IADD3 R7, P0, P2, R5, R0, -R7 ;  /* 0x0000000005077210 */ /* 0x000fc80007a1e807 */
[----:B------:R-:W-:Y:S02]  /*7ed0*/  IADD3.X R12, PT, PT, R4, RZ, ~R9, P0, P2 ;  /* 0x000000ff040c7210 */ /* 0x000fe400007e4c09 */
[----:B0-----:R-:W-:-:S04]  /*7ee0*/  LEA R8, P0, R7, UR4, 0x2 ;  /* 0x0000000407087c11 */ /* 0x001fc8000f8010ff */
[----:B------:R-:W-:-:S05]  /*7ef0*/  LEA.HI.X R9, R7, UR5, R12, 0x2, P0 ;  /* 0x0000000507097c11 */ /* 0x000fca00080f140c */
[----:B-1----:R0:W-:Y:S04]  /*7f00*/  STG.E desc[UR6][R8.64+0x6e00], R13 ;  /* 0x006e000d08007986 */ /* 0x0021e8000c101906 */
.L_x_124:
[----:B------:R-:W-:Y:S05]  /*7f10*/  BSYNC.RECONVERGENT B1 ;  /* 0x0000000000017941 */ /* 0x000fea0003800200 */
.L_x_123:
        /* <DEDUP_REMOVED lines=16> */
.L_x_128:
[----:B------:R-:W0:Y:S01]  /*8020*/  LDCU.64 UR4, c[0x0][0x398] ;  /* 0x00007300ff0477ac */ /* 0x000e220008000a00 */
[--C-:B------:R-:W-:Y:S02]  /*8030*/  SHF.R.S32.HI R9, RZ, 0x1f, R7.reuse ;  /* 0x0000001fff097819 */ /* 0x100fe40000011407 */
[----:B------:R-:W-:-:S04]  /*8040*/  IADD3 R7, P0, P2, R5, R0, -R7 ;  /* 0x0000000005077210 */ /* 0x000fc80007a1e807 */
[----:B------:R-:W-:Y:S02]  /*8050*/  IADD3.X R12, PT, PT, R4, RZ, ~R9, P0, P2 ;  /* 0x000000ff040c7210 */ /* 0x000fe400007e4c09 */
[----:B0-----:R-:W-:-:S04]  /*8060*/  LEA R8, P0, R7, UR4, 0x2 ;  /* 0x0000000407087c11 */ /* 0x001fc8000f8010ff */
[----:B------:R-:W-:-:S05]  /*8070*/  LEA.HI.X R9, R7, UR5, R12, 0x2, P0 ;  /* 0x0000000507097c11 */ /* 0x000fca00080f140c */
[----:B-1----:R1:W-:Y:S04]  /*8080*/  STG.E desc[UR6][R8.64+0x7800], R13 ;  /* 0x0078000d08007986 */ /* 0x0023e8000c101906 */
.L_x_127:
[----:B------:R-:W-:Y:S05]  /*8090*/  BSYNC.RECONVERGENT B1 ;  /* 0x0000000000017941 */ /* 0x000fea0003800200 */
.L_x_126:
[----:B01----:R-:W-:-:S05]  /*80a0*/  VIADD R8, R0, 0x2080 ;  /* 0x0000208000087836 */ /* 0x003fca0000000000 */
[C---:B------:R-:W-:Y:S02]  /*80b0*/  ISETP.GE.AND P2, PT, R8.reuse, R45, PT ;  /* 0x0000002d0800720c */ /* 0x040fe40003f46270 */
[----:B------:R-:W-:-:S04]  /*80c0*/  ISETP.GE.AND P0, PT, R8, R11, PT ;  /* 0x0000000b0800720c */ /* 0x000fc80003f06270 */
[----:B------:R-:W-:-:S07]  /*80d0*/  SEL R11, R11, RZ, P0 ;  /* 0x000000ff0b0b7207 */ /* 0x000fce0000000000 */
[----:B------:R-:W-:Y:S05]  /*80e0*/  @P2 BRA `(.L_x_129) ;  /* 0x00000034003c2947 */ /* 0x000fea0003800000 */
[----:B------:R0:W1:Y:S01]  /*80f0*/  LDS R7, [R6+0x8200] ;  /* 0x0082000006077984 */ /* 0x0000620000000800 */
[----:B------:R-:W-:Y:S05]  /*8100*/  @!P0 BRA `(.L_x_130) ;  /* 0x0000000000208947 */ /* 0x000fea0003800000 */
[----:B------:R-:W2:Y:S01]  /*8110*/  LDCU.64 UR4, c[0x0][0x390] ;  /* 0x00007200ff0477ac */ /* 0x000ea20008000a00 */
[--C-:B------:R-:W-:Y:S02]  /*8120*/  SHF.R.S32.HI R5, RZ, 0x1f, R11.reuse ;  /* 0x0000001fff057819 */ /* 0x100fe4000001140b */
[----:B-----5:R-:W-:-:S04]  /*8130*/  IADD3 R11, P0, P2, R2, R0, -R11 ;  /* 0x00000000020b7210 */ /* 0x020fc80007a1e80b */
[----:B------:R-:W-:Y:S02]  /*8140*/  IADD3.X R4, PT, PT, R3, RZ, ~R5, P0, P2 ;  /* 0x000000ff03047210 */ /* 0x000fe400007e4c05 */
[----:B--2---:R-:W-:-:S04]  /*8150*/  LEA R2, P0, R11, UR4, 0x2 ;  /* 0x000000040b027c11 */ /* 0x004fc8000f8010ff */
[----:B------:R-:W-:-:S05]  /*8160*/  LEA.HI.X R3, R11, UR5, R4, 0x2, P0 ;  /* 0x000000050b037c11 */ /* 0x000fca00080f1404 */
[----:B-1----:R1:W-:Y:S01]  /*8170*/  STG.E desc[UR6][R2.64+0x8200], R7 ;  /* 0x0082000702007986 */ /* 0x0023e2000c101906 */
[----:B------:R-:W-:Y:S05]  /*8180*/  BRA `(.L_x_129) ;  /* 0x0000003400147947 */ /* 0x000fea0003800000 */
.L_x_130:
[----:B------:R-:W2:Y:S01]  /*8190*/  LDCU.64 UR4, c[0x0][0x398] ;  /* 0x00007300ff0477ac */ /* 0x000ea20008000a00 */
[--C-:B------:R-:W-:Y:S02]  /*81a0*/  IADD3 R5, P0, P2, R5, R0, -R11.reuse ;  /* 0x0000000005057210 */ /* 0x100fe40007a1e80b */
[----:B------:R-:W-:-:S04]  /*81b0*/  SHF.R.S32.HI R11, RZ, 0x1f, R11 ;  /* 0x0000001fff0b7819 */ /* 0x000fc8000001140b */
[----:B------:R-:W-:Y:S02]  /*81c0*/  IADD3.X R4, PT, PT, R4, RZ, ~R11, P0, P2 ;  /* 0x000000ff04047210 */ /* 0x000fe400007e4c0b */
[----:B--2--5:R-:W-:-:S04]  /*81d0*/  LEA R2, P0, R5, UR4, 0x2 ;  /* 0x0000000405027c11 */ /* 0x024fc8000f8010ff */
[----:B------:R-:W-:-:S05]  /*81e0*/  LEA.HI.X R3, R5, UR5, R4, 0x2, P0 ;  /* 0x0000000505037c11 */ /* 0x000fca00080f1404 */
[----:B-1----:R1:W-:Y:S01]  /*81f0*/  STG.E desc[UR6][R2.64+0x8200], R7 ;  /* 0x0082000702007986 */ /* 0x0023e2000c101906 */
[----:B------:R-:W-:Y:S05]  /*8200*/  BRA `(.L_x_129) ;  /* 0x0000003000f47947 */ /* 0x000fea0003800000 */
.L_x_90:
[----:B------:R-:W2:Y:S01]  /*8210*/  LDL R12, [R1] ;  /* 0x00000000010c7983 */ /* 0x000ea20000100800 */
[----:B------:R-:W0:Y:S01]  /*8220*/  LDCU.U8 UR9, c[0x0][0x3c0] ;  /* 0x00007800ff0977ac */ /* 0x000e220008000000 */
[----:B------:R-:W-:Y:S01]  /*8230*/  LOP3.LUT R14, R14, 0xffffffdf, RZ, 0xc0, !PT ;  /* 0xffffffdf0e0e7812 */ /* 0x000fe200078ec0ff */
[----:B------:R-:W1:Y:S01]  /*8240*/  S2R R0, SR_TID.X ;  /* 0x0000000000007919 */ /* 0x000e620000002100 */
[----:B------:R-:W3:Y:S01]  /*8250*/  LDCU.64 UR4, c[0x0][0x3d0] ;  /* 0x00007a00ff0477ac */ /* 0x000ee20008000a00 */
[----:B------:R-:W-:Y:S01]  /*8260*/  SHF.R.S32.HI R2, RZ, 0x1f, R4 ;  /* 0x0000001fff027819 */ /* 0x000fe20000011404 */
[----:B------:R-:W4:Y:S01]  /*8270*/  LDCU.64 UR12, c[0x0][0x388] ;  /* 0x00007100ff0c77ac */ /* 0x000f220008000a00 */
[----:B------:R-:W4:Y:S01]  /*8280*/  LDCU.64 UR10, c[0x0][0x380] ;  /* 0x00007000ff0a77ac */ /* 0x000f220008000a00 */
[----:B0-----:R-:W-:-:S04]  /*8290*/  UISETP.NE.AND UP0, UPT, UR9, URZ, UPT ;  /* 0x000000ff0900728c */ /* 0x001fc8000bf05270 */
[----:B---3--:R-:W-:Y:S02]  /*82a0*/  USEL UR4, UR4, URZ, !UP0 ;  /* 0x000000ff04047287 */ /* 0x008fe4000c000000 */
[----:B------:R-:W-:Y:S01]  /*82b0*/  USEL UR5, UR5, URZ, !UP0 ;  /* 0x000000ff05057287 */ /* 0x000fe2000c000000 */
[----:B-1----:R-:W-:-:S04]  /*82c0*/  IMAD R3, R0, 0xe, RZ ;  /* 0x0000000e00037824 */ /* 0x002fc800078e02ff */
        /* <DEDUP_REMOVED lines=15> */
[----:B------:R-:W-:Y:S01]  /*83c0*/  @P0 LOP3.LUT R14, R14, 0x20, RZ, 0xfc, !PT ;  /* 0x000000200e0e0812 */ /* 0x000fe200078efcff */
[C---:B------:R-:W-:Y:S01]  /*83d0*/  VIADD R17, R3.reuse, 0xb ;  /* 0x0000000b03117836 */ /* 0x040fe20000000000 */
[C---:B------:R-:W-:Y:S01]  /*83e0*/  IADD3 R5, P0, P1, R3.reuse, UR4, R4 ;  /* 0x0000000403057c10 */ /* 0x040fe2000f91e004 */
[C---:B------:R-:W-:Y:S01]  /*83f0*/  VIADD R19, R3.reuse, 0xc ;  /* 0x0000000c03137836 */ /* 0x040fe20000000000 */
[----:B------:R-:W-:Y:S01]  /*8400*/  LOP3.LUT R14, R14, 0xffffffef, RZ, 0xc0, !PT ;  /* 0xffffffef0e0e7812 */ /* 0x000fe200078ec0ff */
[----:B------:R-:W-:Y:S01]  /*8410*/  VIADD R21, R3, 0xd ;  /* 0x0000000d03157836 */ /* 0x000fe20000000000 */
[----:B------:R-:W-:Y:S02]  /*8420*/  IADD3.X R2, PT, PT, RZ, UR5, R2, P0, P1 ;  /* 0x00000005ff027c10 */ /* 0x000fe400087e2402 */
[C---:B----4-:R-:W-:Y:S02]  /*8430*/  LEA R8, P0, R5.reuse, UR12, 0x2 ;  /* 0x0000000c05087c11 */ /* 0x050fe4000f8010ff */
[----:B------:R-:W-:-:S02]  /*8440*/  LEA R6, P1, R5, UR10, 0x2 ;  /* 0x0000000a05067c11 */ /* 0x000fc4000f8210ff */
[--C-:B------:R-:W-:Y:S02]  /*8450*/  LEA.HI.X R9, R5, UR13, R2.reuse, 0x2, P0 ;  /* 0x0000000d05097c11 */ /* 0x100fe400080f1402 */
[----:B------:R-:W-:Y:S02]  /*8460*/  ISETP.GE.AND P0, PT, R3, R10, PT ;  /* 0x0000000a0300720c */ /* 0x000fe40003f06270 */
[----:B------:R-:W-:Y:S01]  /*8470*/  LEA.HI.X R7, R5, UR11, R2, 0x2, P1 ;  /* 0x0000000b05077c11 */ /* 0x000fe200088f1402 */
[----:B------:R-:W-:Y:S01]  /*8480*/  VIADD R5, R3, 0x7 ;  /* 0x0000000703057836 */ /* 0x000fe20000000000 */
[----:B------:R-:W-:-:S03]  /*8490*/  @P6 LOP3.LUT R14, R14, 0x10, RZ, 0xfc, !PT ;  /* 0x000000100e0e6812 */ /* 0x000fc600078efcff */
[----:B------:R-:W5:Y:S01]  /*84a0*/  @!P6 LDG.E R43, desc[UR6][R6.64+0x8] ;  /* 0x00000806062be981 */ /* 0x000f62000c1e1900 */
[----:B------:R-:W-:-:S03]  /*84b0*/  LOP3.LUT R14, R14, 0xfffffff7, RZ, 0xc0, !PT ;  /* 0xfffffff70e0e7812 */ /* 0x000fc600078ec0ff */
[----:B------:R-:W5:Y:S01]  /*84c0*/  @!P5 LDG.E R42, desc[UR6][R6.64+0xc] ;  /* 0x00000c06062ad981 */ /* 0x000f62000c1e1900 */
[----:B------:R-:W-:-:S03]  /*84d0*/  @P5 LOP3.LUT R14, R14, 0x8, RZ, 0xfc, !PT ;  /* 0x000000080e0e5812 */ /* 0x000fc600078efcff */
[----:B------:R-:W5:Y:S01]  /*84e0*/  @!P4 LDG.E R41, desc[UR6][R6.64+0x10] ;  /* 0x000010060629c981 */ /* 0x000f62000c1e1900 */
[----:B------:R-:W-:-:S03]  /*84f0*/  LOP3.LUT R14, R14, 0xfffffffb, RZ, 0xc0, !PT ;  /* 0xfffffffb0e0e7812 */ /* 0x000fc600078ec0ff */
[----:B------:R-:W5:Y:S01]  /*8500*/  @!P3 LDG.E R40, desc[UR6][R6.64+0x14] ;  /* 0x000014060628b981 */ /* 0x000f62000c1e1900 */
[----:B------:R-:W-:-:S03]  /*8510*/  @P4 LOP3.LUT R14, R14, 0x4, RZ, 0xfc, !PT ;  /* 0x000000040e0e4812 */ /* 0x000fc600078efcff */
[----:B------:R-:W5:Y:S01]  /*8520*/  @!P2 LDG.E R39, desc[UR6][R6.64+0x18] ;  /* 0x000018060627a981 */ /* 0x000f62000c1e1900 */
[C---:B------:R-:W-:Y:S02]  /*8530*/  LOP3.LUT P1, RZ, R14.reuse, 0x20, RZ, 0xc0, !PT ;  /* 0x000000200eff7812 */ /* 0x040fe4000782c0ff */
[----:B------:R-:W-:-:S04]  /*8540*/  LOP3.LUT R14, R14, 0xfffffffd, RZ, 0xc0, !PT ;  /* 0xfffffffd0e0e7812 */ /* 0x000fc800078ec0ff */
[----:B------:R-:W-:-:S04]  /*8550*/  @P3 LOP3.LUT R14, R14, 0x2, RZ, 0xfc, !PT ;  /* 0x000000020e0e3812 */ /* 0x000fc800078efcff */
[----:B------:R-:W-:Y:S01]  /*8560*/  LOP3.LUT R14, R14, 0xfffffffe, RZ, 0xc0, !PT ;  /* 0xfffffffe0e0e7812 */ /* 0x000fe200078ec0ff */
[----:B--2---:R-:W2:Y:S03]  /*8570*/  @!P0 LDG.E R12, desc[UR6][R6.64] ;  /* 0x00000006060c8981 */ /* 0x004ea6000c1e1900 */
[----:B------:R-:W-:Y:S02]  /*8580*/  @P2 LOP3.LUT R14, R14, 0x1, RZ, 0xfc, !PT ;  /* 0x000000010e0e2812 */ /* 0x000fe400078efcff */
[-C--:B------:R-:W-:Y:S01]  /*8590*/  ISETP.GE.AND P2, PT, R13, R10.reuse, PT ;  /* 0x0000000a0d00720c */ /* 0x080fe20003f46270 */
[----:B------:R-:W5:Y:S01]  /*85a0*/  @!P1 LDG.E R44, desc[UR6][R6.64+0x4] ;  /* 0x00000406062c9981 */ /* 0x000f62000c1e1900 */
[-C--:B------:R-:W-:Y:S02]  /*85b0*/  ISETP.GE.AND P1, PT, R11, R10.reuse, PT ;  /* 0x0000000a0b00720c */ /* 0x080fe40003f26270 */
[----:B------:R-:W-:-:S02]  /*85c0*/  ISETP.GE.AND P3, PT, R15, R10, PT ;  /* 0x0000000a0f00720c */ /* 0x000fc40003f66270 */
[-C--:B------:R-:W-:Y:S02]  /*85d0*/  ISETP.GE.AND P4, PT, R17, R10.reuse, PT ;  /* 0x0000000a1100720c */ /* 0x080fe40003f86270 */
[-C--:B------:R-:W-:Y:S02]  /*85e0*/  ISETP.GE.AND P5, PT, R19, R10.reuse, PT ;  /* 0x0000000a1300720c */ /* 0x080fe40003fa6270 */
[----:B------:R-:W-:-:S03]  /*85f0*/  ISETP.GE.AND P6, PT, R21, R10, PT ;  /* 0x0000000a1500720c */ /* 0x000fc60003fc6270 */
[----:B------:R-:W5:Y:S04]  /*8600*/  @!P2 LDG.E R36, desc[UR6][R6.64+0x24] ;  /* 0x000024060624a981 */ /* 0x000f68000c1e1900 */
[----:B------:R-:W5:Y:S04]  /*8610*/  @!P1 LDG.E R37, desc[UR6][R6.64+0x20] ;  /* 0x0000200606259981 */ /* 0x000f68000c1e1900 */
[----:B------:R-:W5:Y:S04]  /*8620*/  @!P3 LDG.E R32, desc[UR6][R6.64+0x28] ;  /* 0x000028060620b981 */ /* 0x000f68000c1e1900 */
[----:B------:R-:W5:Y:S04]  /*8630*/  @!P4 LDG.E R31, desc[UR6][R6.64+0x2c] ;  /* 0x00002c06061fc981 */ /* 0x000f68000c1e1900 */
[----:B------:R-:W5:Y:S04]  /*8640*/  @!P5 LDG.E R30, desc[UR6][R6.64+0x30] ;  /* 0x00003006061ed981 */ /* 0x000f68000c1e1900 */
[----:B------:R-:W5:Y:S04]  /*8650*/  @!P6 LDG.E R29, desc[UR6][R6.64+0x34] ;  /* 0x00003406061de981 */ /* 0x000f68000c1e1900 */
[----:B--2---:R0:W-:Y:S01]  /*8660*/  @!P0 STL [R1], R12 ;  /* 0x0000000c01008387 */ /* 0x0041e20000100800 */
[----:B------:R-:W-:-:S04]  /*8670*/  ISETP.GE.AND P0, PT, R5, R10, PT ;  /* 0x0000000a0500720c */ /* 0x000fc80003f06270 */
[----:B0-----:R-:W-:-:S09]  /*8680*/  P2R R12, PR, RZ, 0x1 ;  /* 0x00000001ff0c7803 */ /* 0x001fd20000000000 */
[----:B------:R0:W5:Y:S01]  /*8690*/  @!P0 LDG.E R38, desc[UR6][R6.64+0x1c] ;  /* 0x00001c0606268981 */ /* 0x000162000c1e1900 */
[C---:B------:R-:W-:Y:S01]  /*86a0*/  LOP3.LUT P0, RZ, R14.reuse, 0x1, RZ, 0xc0, !PT ;  /* 0x000000010eff7812 */ /* 0x040fe2000780c0ff */
[----:B------:R-:W-:Y:S03]  /*86b0*/  BAR.SYNC.DEFER_BLOCKING 0x0 ;  /* 0x0000000000007b1d */ /* 0x000fe60000010000 */
[----:B------:R-:W-:Y:S02]  /*86c0*/  P2R R16, PR, RZ, 0x1 ;  /* 0x00000001ff107803 */ /* 0x000fe40000000000 */
[----:B------:R-:W-:-:S04]  /*86d0*/  LOP3.LUT P0, RZ, R14, 0x2, RZ, 0xc0, !PT ;  /* 0x000000020eff7812 */ /* 0x000fc8000780c0ff */
[----:B------:R-:W-:Y:S02]  /*86e0*/  P2R R18, PR, RZ, 0x1 ;  /* 0x00000001ff127803 */ /* 0x000fe40000000000 */
[----:B------:R-:W-:-:S04]  /*86f0*/  LOP3.LUT P0, RZ, R14, 0x4, RZ, 0xc0, !PT ;  /* 0x000000040eff7812 */ /* 0x000fc8000780c0ff */
[----:B------:R-:W-:Y:S02]  /*8700*/  P2R R22, PR, RZ, 0x1 ;  /* 0x00000001ff167803 */ /* 0x000fe40000000000 */
[----:B------:R-:W-:-:S04]  /*8710*/  LOP3.LUT P0, RZ, R14, 0x8, RZ, 0xc0, !PT ;  /* 0x000000080eff7812 */ /* 0x000fc8000780c0ff */
[----:B------:R-:W-:Y:S02]  /*8720*/  P2R R20, PR, RZ, 0x1 ;  /* 0x00000001ff147803 */ /* 0x000fe40000000000 */
[C---:B------:R-:W-:Y:S01]  /*8730*/  LOP3.LUT P0, RZ, R14.reuse, 0x10, RZ, 0xc0, !PT ;  /* 0x000000100eff7812 */ /* 0x040fe2000780c0ff */
[----:B------:R-:W-:Y:S01]  /*8740*/  IMAD.MOV.U32 R2, RZ, RZ, 0x1 ;  /* 0x00000001ff027424 */ /* 0x000fe200078e00ff */
[----:B------:R-:W2:Y:S02]  /*8750*/  @!P1 LDG.E R11, desc[UR6][R8.64+0x20] ;  /* 0x00002006080b9981 */ /* 0x000ea4000c1e1900 */
[----:B------:R-:W-:Y:S02]  /*8760*/  P2R R5, PR, RZ, 0x1 ;  /* 0x00000001ff057803 */ /* 0x000fe40000000000 */
[----:B------:R-:W-:Y:S01]  /*8770*/  LOP3.LUT P0, RZ, R14, 0x20, RZ, 0xc0, !PT ;  /* 0x000000200eff7812 */ /* 0x000fe2000780c0ff */
[----:B------:R-:W3:Y:S03]  /*8780*/  @!P3 LDG.E R13, desc[UR6][R8.64+0x28] ;  /* 0x00002806080db981 */ /* 0x000ee6000c1e1900 */
[----:B------:R-:W-:Y:S01]  /*8790*/  P2R R4, PR, RZ, 0x1 ;  /* 0x00000001ff047803 */ /* 0x000fe20000000000 */
[----:B------:R-:W4:Y:S01]  /*87a0*/  @!P4 LDG.E R14, desc[UR6][R8.64+0x2c] ;  /* 0x00002c06080ec981 */ /* 0x000f22000c1e1900 */
[----:B------:R-:W-:-:S03]  /*87b0*/  ISETP.GE.AND P0, PT, R3, R10, PT ;  /* 0x0000000a0300720c */ /* 0x000fc60003f06270 */
[----:B------:R-:W4:Y:S10]  /*87c0*/  @!P5 LDG.E R15, desc[UR6][R8.64+0x30] ;  /* 0x00003006080fd981 */ /* 0x000f34000c1e1900 */
[----:B------:R-:W2:Y:S02]  /*87d0*/  @!P0 LDG.E R3, desc[UR6][R8.64] ;  /* 0x0000000608038981 */ /* 0x000ea4000c1e1900 */
[----:B--2---:R-:W-:-:S02]  /*87e0*/  @!P0 LOP3.LUT R2, R3, 0x1, RZ, 0xc, !PT ;  /* 0x0000000103028812 */ /* 0x004fc400078e0cff */
[----:B------:R-:W-:-:S13]  /*87f0*/  ISETP.NE.AND P0, PT, R4, RZ, PT ;  /* 0x000000ff0400720c */ /* 0x000fda0003f05270 */
[----:B------:R-:W2:Y:S01]  /*8800*/  @!P0 LDG.E R4, desc[UR6][R8.64+0x4] ;  /* 0x0000040608048981 */ /* 0x000ea2000c1e1900 */
[----:B------:R-:W-:Y:S01]  /*8810*/  IMAD.MOV.U32 R3, RZ, RZ, 0x1 ;  /* 0x00000001ff037424 */ /* 0x000fe200078e00ff */
[----:B--2---:R-:W-:Y:S02]  /*8820*/  @!P0 LOP3.LUT R3, R4, 0x1, RZ, 0xc, !PT ;  /* 0x0000000104038812 */ /* 0x004fe400078e0cff */
        /* <DEDUP_REMOVED lines=10> */
[----:B0-----:R-:W-:Y:S01]  /*88d0*/  IMAD.MOV.U32 R6, RZ, RZ, 0x1 ;  /* 0x00000001ff067424 */ /* 0x001fe200078e00ff */
[----:B--2---:R-:W-:Y:S02]  /*88e0*/  @!P0 LOP3.LUT R6, R7, 0x1, RZ, 0xc, !PT ;  /* 0x0000000107068812 */ /* 0x004fe400078e0cff */
[----:B------:R-:W-:-:S13]  /*88f0*/  ISETP.NE.AND P0, PT, R18, RZ, PT ;  /* 0x000000ff1200720c */ /* 0x000fda0003f05270 */
[----:B------:R-:W2:Y:S01]  /*8900*/  @!P0 LDG.E R10, desc[UR6][R8.64+0x14] ;  /* 0x00001406080a8981 */ /* 0x000ea2000c1e1900 */
[----:B------:R-:W-:Y:S01]  /*8910*/  IMAD.MOV.U32 R7, RZ, RZ, 0x1 ;  /* 0x00000001ff077424 */ /* 0x000fe200078e00ff */
        /* <DEDUP_REMOVED lines=9> */
[----:B------:R-:W-:Y:S01]  /*89b0*/  IADD3 R17, PT, PT, R4, R3, R2 ;  /* 0x0000000304117210 */ /* 0x000fe20007ffe002 */
[----:B------:R-:W-:-:S03]  /*89c0*/  IMAD.MOV.U32 R21, RZ, RZ, 0x1 ;  /* 0x00000001ff157424 */ /* 0x000fc600078e00ff */
[----:B------:R-:W-:Y:S01]  /*89d0*/  IADD3 R17, PT, PT, R6, R5, R17 ;  /* 0x0000000506117210 */ /* 0x000fe20007ffe011 */
[----:B------:R-:W-:Y:S01]  /*89e0*/  IMAD.MOV.U32 R22, RZ, RZ, 0x1 ;  /* 0x00000001ff167424 */ /* 0x000fe200078e00ff */
[----:B------:R-:W-:Y:S02]  /*89f0*/  @!P1 LOP3.LUT R22, R11, 0x1, RZ, 0xc, !PT ;  /* 0x000000010b169812 */ /* 0x000fe400078e0cff */
[----:B------:R-:W-:Y:S01]  /*8a00*/  IADD3 R17, PT, PT, R20, R7, R17 ;  /* 0x0000000714117210 */ /* 0x000fe20007ffe011 */
[----:B------:R-:W-:Y:S02]  /*8a10*/  IMAD.MOV.U32 R23, RZ, RZ, 0x1 ;  /* 0x00000001ff177424 */ /* 0x000fe400078e00ff */
[----:B------:R-:W-:Y:S01]  /*8a20*/  IMAD.MOV.U32 R24, RZ, RZ, 0x1 ;  /* 0x00000001ff187424 */ /* 0x000fe200078e00ff */
[----:B------:R-:W-:Y:S01]  /*8a30*/  @!P3 LOP3.LUT R24, R13, 0x1, RZ, 0xc, !PT ;  /* 0x000000010d18b812 */ /* 0x000fe200078e0cff */
[----:B------:R-:W-:Y:S01]  /*8a40*/  IMAD.MOV.U32 R25, RZ, RZ, 0x1 ;  /* 0x00000001ff197424 */ /* 0x000fe200078e00ff */
[----:B----4-:R-:W-:Y:S01]  /*8a50*/  @!P4 LOP3.LUT R25, R14, 0x1, RZ, 0xc, !PT ;  /* 0x000000010e19c812 */ /* 0x010fe200078e0cff */
[----:B------:R-:W-:Y:S01]  /*8a60*/  IMAD.MOV.U32 R26, RZ, RZ, 0x1 ;  /* 0x00000001ff1a7424 */ /* 0x000fe200078e00ff */
[----:B------:R-:W-:Y:S01]  /*8a70*/  @!P5 LOP3.LUT R26, R15, 0x1, RZ, 0xc, !PT ;  /* 0x000000010f1ad812 */ /* 0x000fe200078e0cff */
[----:B------:R-:W-:Y:S01]  /*8a80*/  IMAD.MOV.U32 R27, RZ, RZ, 0x1 ;  /* 0x00000001ff1b7424 */ /* 0x000fe200078e00ff */
[----:B--2---:R-:W-:Y:S01]  /*8a90*/  @!P6 LOP3.LUT R27, R16, 0x1, RZ, 0xc, !PT ;  /* 0x00000001101be812 */ /* 0x004fe200078e0cff */
[----:B------:R-:W0:Y:S01]  /*8aa0*/  S2R R28, SR_LANEID ;  /* 0x00000000001c7919 */ /* 0x000e220000000000 */
[----:B------:R-:W1:Y:S01]  /*8ab0*/  S2UR UR5, SR_CgaCtaId ;  /* 0x00000000000579c3 */ /* 0x000e620000008800 */
[----:B------:R-:W-:-:S07]  /*8ac0*/  UMOV UR4, 0x400 ;  /* 0x0000040000047882 */ /* 0x000fce0000000000 */
[----:B------:R-:W-:Y:S01]  /*8ad0*/  BAR.SYNC.DEFER_BLOCKING 0x0 ;  /* 0x0000000000007b1d */ /* 0x000fe20000010000 */
[----:B0-----:R-:W-:Y:S01]  /*8ae0*/  ISETP.NE.AND P1, PT, R28, 0x1f, PT ;  /* 0x0000001f1c00780c */ /* 0x001fe20003f25270 */
[----:B-1----:R-:W-:Y:S01]  /*8af0*/  ULEA UR4, UR5, UR4, 0x18 ;  /* 0x0000000405047291 */ /* 0x002fe2000f8ec0ff */
[----:B------:R-:W-:Y:S02]  /*8b00*/  SHF.R.U32.HI R35, RZ, 0x5, R0 ;  /* 0x00000005ff237819 */ /* 0x000fe40000011600 */
[----:B---3--:R-:W-:Y:S02]  /*8b10*/  @!P2 LOP3.LUT R23, R12, 0x1, RZ, 0xc, !PT ;  /* 0x000000010c17a812 */ /* 0x008fe400078e0cff */
[----:B------:R-:W-:-:S04]  /*8b20*/  @!P0 LOP3.LUT R21, R10, 0x1, RZ, 0xc, !PT ;  /* 0x000000010a158812 */ /* 0x000fc800078e0cff */
[----:B------:R-:W-:-:S04]  /*8b30*/  IADD3 R17, PT, PT, R22, R21, R17 ;  /* 0x0000001516117210 */ /* 0x000fc80007ffe011 */
[----:B------:R-:W-:-:S04]  /*8b40*/  IADD3 R17, PT, PT, R24, R23, R17 ;  /* 0x0000001718117210 */ /* 0x000fc80007ffe011 */
[----:B------:R-:W-:-:S05]  /*8b50*/  IADD3 R8, PT, PT, R26, R25, R17 ;  /* 0x000000191a087210 */ /* 0x000fca0007ffe011 */
[----:B------:R-:W-:-:S05]  /*8b60*/  IMAD.IADD R33, R8, 0x1, R27 ;  /* 0x0000000108217824 */ /* 0x000fca00078e021b */
[----:B------:R-:W0:Y:S02]  /*8b70*/  SHFL.UP P0, R8, R33, 0x1, RZ ;  /* 0x0420000021087989 */ /* 0x000e2400000000ff */
[----:B0-----:R-:W-:-:S05]  /*8b80*/  @P0 IMAD.IADD R8, R33, 0x1, R8 ;  /* 0x0000000121080824 */ /* 0x001fca00078e0208 */
[----:B------:R-:W0:Y:S02]  /*8b90*/  SHFL.UP P0, R9, R8, 0x2, RZ ;  /* 0x0440000008097989 */ /* 0x000e2400000000ff */
[----:B0-----:R-:W-:-:S05]  /*8ba0*/  @P0 IMAD.IADD R9, R8, 0x1, R9 ;  /* 0x0000000108090824 */ /* 0x001fca00078e0209 */
[----:B------:R-:W0:Y:S02]  /*8bb0*/  SHFL.UP P0, R10, R9, 0x4, RZ ;  /* 0x04800000090a7989 */ /* 0x000e2400000000ff */
[----:B0-----:R-:W-:-:S05]  /*8bc0*/  @P0 IMAD.IADD R10, R9, 0x1, R10 ;  /* 0x00000001090a0824 */ /* 0x001fca00078e020a */
[----:B------:R-:W0:Y:S02]  /*8bd0*/  SHFL.UP P0, R11, R10, 0x8, RZ ;  /* 0x050000000a0b7989 */ /* 0x000e2400000000ff */
        /* <DEDUP_REMOVED lines=8> */
[----:B------:R-:W1:Y:S04]  /*8c60*/  LDS.128 R8, [UR4+0x10] ;  /* 0x00001004ff087984 */ /* 0x000e680008000c00 */
[----:B------:R-:W2:Y:S01]  /*8c70*/  LDS.128 R12, [UR4+0x20] ;  /* 0x00002004ff0c7984 */ /* 0x000ea20008000c00 */
[----:B------:R-:W-:Y:S01]  /*8c80*/  ISETP.NE.AND P0, PT, R35, 0x2, PT ;  /* 0x000000022300780c */ /* 0x000fe20003f05270 */
        /* <DEDUP_REMOVED lines=28> */
[----:B------:R-:W-:Y:S02]  /*8e50*/  SEL R12, R13, R12, !P0 ;  /* 0x0000000c0d0c7207 */ /* 0x000fe40004000000 */
[----:B------:R-:W-:Y:S01]  /*8e60*/  ISETP.NE.AND P0, PT, R35, 0xb, PT ;  /* 0x0000000b2300780c */ /* 0x000fe20003f05270 */
[----:B------:R-:W-:-:S03]  /*8e70*/  IMAD.IADD R15, R15, 0x1, R14 ;  /* 0x000000010f0f7824 */ /* 0x000fc600078e020e */
        /* <DEDUP_REMOVED lines=13> */
[C---:B------:R-:W-:Y:S02]  /*8f50*/  ISETP.NE.AND P0, PT, R35.reuse, 0x10, PT ;  /* 0x000000102300780c */ /* 0x040fe40003f05270 */
[----:B------:R-:W-:Y:S01]  /*8f60*/  ISETP.NE.AND P1, PT, R35, 0x11, PT ;  /* 0x000000112300780c */ /* 0x000fe20003f25270 */
[C---:B-1----:R-:W-:Y:S01]  /*8f70*/  IMAD.IADD R8, R19.reuse, 0x1, R8 ;  /* 0x0000000113087824 */ /* 0x042fe200078e0208 */
[----:B------:R-:W-:Y:S02]  /*8f80*/  SEL R12, R19, R12, !P0 ;  /* 0x0000000c130c7207 */ /* 0x000fe40004000000 */
[----:B------:R-:W-:Y:S01]  /*8f90*/  ISETP.NE.AND P0, PT, R35, 0x12, PT ;  /* 0x000000122300780c */ /* 0x000fe20003f05270 */
[----:B------:R-:W-:Y:S01]  /*8fa0*/  IMAD.IADD R9, R9, 0x1, R8 ;  /* 0x0000000109097824 */ /* 0x000fe200078e0208 */
[----:B------:R-:W-:Y:S01]  /*8fb0*/  SEL R12, R8, R12, !P1 ;  /* 0x0000000c080c7207 */ /* 0x000fe20004800000 */
[----:B------:R-:W-:Y:S01]  /*8fc0*/  IMAD.IADD R34, R34, 0x1, -R33 ;  /* 0x0000000122227824 */ /* 0x000fe200078e0a21 */
[----:B------:R-:W-:Y:S01]  /*8fd0*/  ISETP.NE.AND P1, PT, R35, 0x13, PT ;  /* 0x000000132300780c */ /* 0x000fe20003f25270 */
[----:B------:R-:W-:Y:S01]  /*8fe0*/  IMAD.IADD R10, R10, 0x1, R9 ;  /* 0x000000010a0a7824 */ /* 0x000fe200078e0209 */
[----:B------:R-:W-:-:S02]  /*8ff0*/  SEL R12, R9, R12, !P0 ;  /* 0x0000000c090c7207 */ /* 0x000fc40004000000 */
[----:B------:R-:W-:Y:S02]  /*9000*/  ISETP.GT.U32.AND P0, PT, R0, 0x1f, PT ;  /* 0x0000001f0000780c */ /* 0x000fe40003f04070 */
[----:B------:R-:W-:Y:S02]  /*9010*/  ISETP.NE.AND P2, PT, R28, RZ, PT ;  /* 0x000000ff1c00720c */ /* 0x000fe40003f45270 */
[----:B------:R-:W-:Y:S02]  /*9020*/  SEL R12, R10, R12, !P1 ;  /* 0x0000000c0a0c7207 */ /* 0x000fe40004800000 */
[----:B------:R-:W-:Y:S02]  /*9030*/  SEL R15, R34, RZ, P2 ;  /* 0x000000ff220f7207 */ /* 0x000fe40001000000 */
[----:B------:R-:W-:-:S03]  /*9040*/  ISETP.GE.U32.AND P1, PT, R0, 0x20, PT ;  /* 0x000000200000780c */ /* 0x000fc60003f26070 */
[----:B------:R-:W-:Y:S02]  /*9050*/  IMAD.IADD R15, R12, 0x1, R15 ;  /* 0x000000010c0f7824 */ /* 0x000fe400078e020f */
[----:B------:R-:W-:-:S03]  /*9060*/  IMAD.IADD R11, R11, 0x1, R10 ;  /* 0x000000010b0b7824 */ /* 0x000fc600078e020a */
[----:B------:R-:W-:Y:S01]  /*9070*/  SEL R17, R34, R15, !P1 ;  /* 0x0000000f22117207 */ /* 0x000fe20004800000 */
[----:B------:R-:W-:Y:S06]  /*9080*/  @P0 BRA `(.L_x_131) ;  /* 0x0000000c000c0947 */ /* 0x000fec0003800000 */
[----:B------:R-:W0:Y:S01]  /*9090*/  S2R R45, SR_CTAID.Y ;  /* 0x00000000002d7919 */ /* 0x000e220000002600 */
[----:B------:R-:W0:Y:S01]  /*90a0*/  LDC R18, c[0x0][0x374] ;  /* 0x0000dd00ff127b82 */ /* 0x000e220000000800 */
[----:B------:R-:W-:Y:S02]  /*90b0*/  ISETP.NE.AND P0, PT, R0, RZ, PT ;  /* 0x000000ff0000720c */ /* 0x000fe40003f05270 */
[----:B------:R-:W-:-:S05]  /*90c0*/  LOP3.LUT R0, RZ, R0, RZ, 0x33, !PT ;  /* 0x00000000ff007212 */ /* 0x000fca00078e33ff */
[----:B------:R-:W1:Y:S06]  /*90d0*/  LDC.64 R34, c[0x0][0x3a8] ;  /* 0x0000ea00ff227b82 */ /* 0x000e6c0000000a00 */
[----:B------:R-:W-:Y:S01]  /*90e0*/  @!P0 IMAD.MOV.U32 R10, RZ, RZ, 0x64 ;  /* 0x00000064ff0a8424 */ /* 0x000fe200078e00ff */
[----:B------:R2:W-:Y:S01]  /*90f0*/  @!P0 STS [UR4+0x8c], R11 ;  /* 0x00008c0bff008988 */ /* 0x0005e20008000804 */
[----:B0-----:R-:W-:-:S04]  /*9100*/  IMAD R18, R18, UR8, R45 ;  /* 0x0000000812127c24 */ /* 0x001fc8000f8e022d */
[----:B------:R-:W-:Y:S02]  /*9110*/  IMAD.IADD R15, R0, 0x1, R18 ;  /* 0x00000001000f7824 */ /* 0x000fe400078e0212 */
[----:B-1----:R-:W-:-:S04]  /*9120*/  IMAD.WIDE R12, R18, 0x8, R34 ;  /* 0x00000008120c7825 */ /* 0x002fc800078e0222 */
[----:B------:R-:W-:Y:S01]  /*9130*/  IMAD.WIDE R14, R15, 0x8, R34 ;  /* 0x000000080f0e7825 */ /* 0x000fe200078e0222 */
[----:B------:R2:W-:Y:S01]  /*9140*/  @!P0 ST.E.64.STRONG.GPU desc[UR6][R12.64+0x100], R10 ;  /* 0x0001000a0c008985 */ /* 0x0005e2000c10fb06 */
[----:B------:R-:W-:Y:S05]  /*9150*/  NANOSLEEP 0x27b ;  /* 0x0000027b0000795d */ /* 0x000fea0003800000 */
[----:B------:R-:W3:Y:S01]  /*9160*/  LD.E.64.STRONG.GPU R14, desc[UR6][R14.64+0x100] ;  /* 0x000100060e0e7980 */ /* 0x000ee2000c10fb00 */
[----:B------:R-:W-:Y:S01]  /*9170*/  UMOV UR5, 0xffffffff ;  /* 0xffffffff00057882 */ /* 0x000fe20000000000 */
[----:B---3--:R-:W-:Y:S02]  /*9180*/  ISETP.NE.AND P0, PT, R14, 0x63, PT ;  /* 0x000000630e00780c */ /* 0x008fe40003f05270 */
[----:B--2---:R-:W-:Y:S11]  /*9190*/  BRA.DIV UR5, `(.L_x_132) ;  /* 0x0000002e05d87947 */ /* 0x004ff6000b800000 */
[----:B------:R-:W-:-:S13]  /*91a0*/  VOTE.ANY P0, !P0 ;  /* 0x0000000000ff7806 */ /* 0x000fda0004000100 */
.L_x_218:
[----:B------:R-:W-:Y:S05]  /*91b0*/  @!P0 BRA `(.L_x_133) ;  /* 0x0000000000908947 */ /* 0x000fea0003800000 */
[----:B------:R-:W-:-:S07]  /*91c0*/  IMAD.MOV.U32 R9, RZ, RZ, 0x25a ;  /* 0x0000025aff097424 */ /* 0x000fce00078e00ff */
.L_x_135:
[----:B------:R-:W-:Y:S01]  /*91d0*/  SHF.R.U32.HI R10, RZ, 0x1, R9 ;  /* 0x00000001ff0a7819 */ /* 0x000fe20000011609 */
[----:B------:R-:W-:Y:S01]  /*91e0*/  IMAD R18, R18, 0x41a7, RZ ;  /* 0x000041a712127824 */ /* 0x000fe200078e02ff */
[----:B------:R-:W0:Y:S01]  /*91f0*/  S2R R16, SR_CTAID.Y ;  /* 0x0000000000107919 */ /* 0x000e220000002600 */
[----:B------:R-:W-:Y:S01]  /*9200*/  IMAD.MOV.U32 R8, RZ, RZ, RZ ;  /* 0x000000ffff087224 */ /* 0x000fe200078e00ff */
[----:B------:R-:W-:Y:S02]  /*9210*/  IADD3 R15, PT, PT, R9, 0x1, -R10 ;  /* 0x00000001090f7810 */ /* 0x000fe40007ffe80a */
[----:B------:R-:W-:Y:S02]  /*9220*/  LOP3.LUT R18, R18, 0x7fffffff, RZ, 0xc0, !PT ;  /* 0x7fffffff12127812 */ /* 0x000fe400078ec0ff */
[----:B------:R-:W1:Y:S01]  /*9230*/  I2F.U32.RP R14, R15 ;  /* 0x0000000f000e7306 */ /* 0x000e620000209000 */
[----:B------:R-:W-:Y:S01]  /*9240*/  IMAD.MOV R19, RZ, RZ, -R15 ;  /* 0x000000ffff137224 */ /* 0x000fe200078e0a0f */
[----:B------:R-:W-:-:S06]  /*9250*/  ISETP.NE.U32.AND P1, PT, R15, RZ, PT ;  /* 0x000000ff0f00720c */ /* 0x000fcc0003f25070 */
[----:B-1----:R-:W1:Y:S02]  /*9260*/  MUFU.RCP R14, R14 ;  /* 0x0000000e000e7308 */ /* 0x002e640000001000 */
[----:B-1----:R-:W-:-:S06]  /*9270*/  VIADD R9, R14, 0xffffffe ;  /* 0x0ffffffe0e097836 */ /* 0x002fcc0000000000 */
[----:B------:R-:W1:Y:S02]  /*9280*/  F2I.FTZ.U32.TRUNC.NTZ R9, R9 ;  /* 0x0000000900097305 */ /* 0x000e64000021f000 */
[----:B-1----:R-:W-:-:S04]  /*9290*/  IMAD R19, R19, R9, RZ ;  /* 0x0000000913137224 */ /* 0x002fc800078e02ff */
[----:B------:R-:W-:Y:S02]  /*92a0*/  IMAD.HI.U32 R19, R9, R19, R8 ;  /* 0x0000001309137227 */ /* 0x000fe400078e0008 */
[----:B------:R-:W0:Y:S04]  /*92b0*/  LDC R9, c[0x0][0x374] ;  /* 0x0000dd00ff097b82 */ /* 0x000e280000000800 */
[----:B------:R-:W-:-:S04]  /*92c0*/  IMAD.HI.U32 R19, R19, R18, RZ ;  /* 0x0000001213137227 */ /* 0x000fc800078e00ff */
[----:B------:R-:W-:-:S04]  /*92d0*/  IMAD.MOV R19, RZ, RZ, -R19 ;  /* 0x000000ffff137224 */ /* 0x000fc800078e0a13 */
[----:B------:R-:W-:-:S05]  /*92e0*/  IMAD R8, R15, R19, R18 ;  /* 0x000000130f087224 */ /* 0x000fca00078e0212 */
[----:B------:R-:W-:Y:S01]  /*92f0*/  ISETP.GE.U32.AND P0, PT, R8, R15, PT ;  /* 0x0000000f0800720c */ /* 0x000fe20003f06070 */
[----:B0-----:R-:W-:-:S04]  /*9300*/  IMAD R9, R9, UR8, R16 ;  /* 0x0000000809097c24 */ /* 0x001fc8000f8e0210 */
[----:B------:R-:W-:-:S08]  /*9310*/  IMAD.IADD R9, R0, 0x1, R9 ;  /* 0x0000000100097824 */ /* 0x000fd000078e0209 */
[----:B------:R-:W-:-:S05]  /*9320*/  @P0 IMAD.IADD R8, R8, 0x1, -R15 ;  /* 0x0000000108080824 */ /* 0x000fca00078e0a0f */
[----:B------:R-:W-:-:S13]  /*9330*/  ISETP.GE.U32.AND P0, PT, R8, R15, PT ;  /* 0x0000000f0800720c */ /* 0x000fda0003f06070 */
[----:B------:R-:W-:Y:S01]  /*9340*/  @P0 IMAD.IADD R8, R8, 0x1, -R15 ;  /* 0x0000000108080824 */ /* 0x000fe200078e0a0f */
[----:B------:R-:W-:Y:S01]  /*9350*/  @!P1 LOP3.LUT R8, RZ, R15, RZ, 0x33, !PT ;  /* 0x0000000fff089212 */ /* 0x000fe200078e33ff */
[----:B------:R-:W-:-:S04]  /*9360*/  IMAD.WIDE R14, R9, 0x8, R34 ;  /* 0x00000008090e7825 */ /* 0x000fc800078e0222 */
        /* <DEDUP_REMOVED lines=8> */
.L_x_221:
[----:B------:R-:W-:Y:S05]  /*93f0*/  @P0 BRA `(.L_x_135) ;  /* 0xfffffffc00740947 */ /* 0x000fea000383ffff */
.L_x_133:
        /* <DEDUP_REMOVED lines=42> */
.L_x_230:
[----:B------:R-:W-:Y:S05]  /*96a0*/  @!P0 BRA `(.L_x_137) ;  /* 0x0000000400408947 */ /* 0x000fea0003800000 */
[----:B------:R-:W-:-:S07]  /*96b0*/  IMAD.MOV.U32 R35, RZ, RZ, 0x25a ;  /* 0x0000025aff237424 */ /* 0x000fce00078e00ff */
.L_x_143:
        /* <DEDUP_REMOVED lines=10> */
.L_x_233:
[----:B------:R-:W-:Y:S05]  /*9760*/  @!P0 BRA `(.L_x_139) ;  /* 0x00000000007c8947 */ /* 0x000fea0003800000 */
[----:B------:R-:W-:-:S07]  /*9770*/  IMAD.MOV.U32 R16, RZ, RZ, R35 ;  /* 0x000000ffff107224 */ /* 0x000fce00078e0023 */
.L_x_141:
        /* <DEDUP_REMOVED lines=29> */
.L_x_236:
[----:B------:R-:W-:Y:S05]  /*9950*/  @P0 BRA `(.L_x_141) ;  /* 0xfffffffc00880947 */ /* 0x000fea000383ffff */
.L_x_139:
[----:B------:R-:W-:Y:S01]  /*9960*/  UMOV UR5, 0xffffffff ;  /* 0xffffffff00057882 */ /* 0x000fe20000000000 */
[----:B------:R-:W-:Y:S02]  /*9970*/  ISETP.NE.AND P0, PT, R14, 0x65, PT ;  /* 0x000000650e00780c */ /* 0x000fe40003f05270 */
[----:B------:R-:W-:Y:S11]  /*9980*/  BRA.DIV UR5, `(.L_x_142) ;  /* 0x0000002e05607947 */ /* 0x000ff6000b800000 */
[----:B------:R-:W0:Y:S01]  /*9990*/  S2R R8, SR_GEMASK ;  /* 0x0000000000087919 */ /* 0x000e220000003c00 */
[----:B------:R-:W-:Y:S01]  /*99a0*/  VOTE.ANY R10, PT, !P0 ;  /* 0x00000000000a7806 */ /* 0x000fe200040e0100 */
[----:B------:R-:W-:Y:S02]  /*99b0*/  VIADD R45, R28, 0x2 ;  /* 0x000000021c2d7836 */ /* 0x000fe40000000000 */
[----:B------:R-:W-:Y:S01]  /*99c0*/  VIADD R34, R34, 0xffffffe0 ;  /* 0xffffffe022227836 */ /* 0x000fe20000000000 */
        /* <DEDUP_REMOVED lines=29> */
.L_x_245:
[----:B------:R-:W-:Y:S05]  /*9ba0*/  @P0 BRA `(.L_x_143) ;  /* 0xfffffff800c40947 */ /* 0x000fea000383ffff */
.L_x_137:
        /* <DEDUP_REMOVED lines=17> */
.L_x_131:
[----:B------:R-:W-:Y:S05]  /*9cc0*/  WARPSYNC.ALL ;  /* 0x0000000000007948 */ /* 0x000fea0003800000 */
[----:B------:R-:W2:Y:S01]  /*9cd0*/  LDL.LU R18, [R1] ;  /* 0x0000000001127983 */ /* 0x000ea20000300800 */
[----:B------:R-:W0:Y:S01]  /*9ce0*/  S2UR UR5, SR_CgaCtaId ;  /* 0x00000000000579c3 */ /* 0x000e220000008800 */
[----:B------:R-:W-:Y:S01]  /*9cf0*/  UMOV UR4, 0x400 ;  /* 0x0000040000047882 */ /* 0x000fe20000000000 */
[----:B------:R-:W-:Y:S01]  /*9d00*/  ISETP.NE.AND P0, PT, R0, RZ, PT ;  /* 0x000000ff0000720c */ /* 0x000fe20003f05270 */
[----:B-1----:R-:W1:Y:S01]  /*9d10*/  S2R R13, SR_CTAID.X ;  /* 0x00000000000d7919 */ /* 0x002e620000002500 */
[----:B------:R-:W-:-:S02]  /*9d20*/  ISETP.NE.AND P1, PT, R3, RZ, PT ;  /* 0x000000ff0300720c */ /* 0x000fc40003f25270 */
[----:B------:R-:W-:Y:S01]  /*9d30*/  ISETP.NE.AND P2, PT, R23, RZ, PT ;  /* 0x000000ff1700720c */ /* 0x000fe20003f45270 */
[----:B------:R-:W1:Y:S01]  /*9d40*/  S2R R16, SR_CTAID.Y ;  /* 0x0000000000107919 */ /* 0x000e620000002600 */
[----:B------:R-:W1:Y:S08]  /*9d50*/  LDC R14, c[0x0][0x374] ;  /* 0x0000dd00ff0e7b82 */ /* 0x000e700000000800 */
[----:B------:R-:W-:Y:S01]  /*9d60*/  BAR.SYNC.DEFER_BLOCKING 0x0 ;  /* 0x0000000000007b1d */ /* 0x000fe20000010000 */
[----:B------:R-:W-:-:S02]  /*9d70*/  ISETP.NE.AND P3, PT, R25, RZ, PT ;  /* 0x000000ff1900720c */ /* 0x000fc40003f65270 */
[----:B------:R-:W-:-:S05]  /*9d80*/  ISETP.NE.AND P4, PT, R26, RZ, PT ;  /* 0x000000ff1a00720c */ /* 0x000fca0003f85270 */
[----:B------:R-:W3:Y:S01]  /*9d90*/  LDC R17, c[0x0][0x3b4] ;  /* 0x0000ed00ff117b82 */ /* 0x000ee20000000800 */
[----:B0-----:R-:W-:-:S09]  /*9da0*/  ULEA UR4, UR5, UR4, 0x18 ;  /* 0x0000000405047291 */ /* 0x001fd2000f8ec0ff */
[----:B------:R-:W0:Y:S04]  /*9db0*/  LDS R12, [UR4+0x64] ;  /* 0x00006404ff0c7984 */ /* 0x000e280008000800 */
[----:B------:R-:W4:Y:S01]  /*9dc0*/  LDS.128 R8, [UR4+0x80] ;  /* 0x00008004ff087984 */ /* 0x000f220008000c00 */
[----:B-1----:R-:W-:Y:S01]  /*9dd0*/  IMAD R14, R13, R14, R16 ;  /* 0x0000000e0d0e7224 */ /* 0x002fe200078e0210 */
[----:B0-----:R-:W-:-:S03]  /*9de0*/  SEL R16, R12, RZ, P0 ;  /* 0x000000ff0c107207 */ /* 0x001fc60000000000 */
[----:B---3--:R-:W-:Y:S01]  /*9df0*/  IMAD R12, R14, -0x2300, R17 ;  /* 0xffffdd000e0c7824 */ /* 0x008fe200078e0211 */
[----:B------:R-:W-:Y:S01]  /*9e00*/  BAR.SYNC.DEFER_BLOCKING 0x0 ;  /* 0x0000000000007b1d */ /* 0x000fe20000010000 */
[----:B------:R-:W-:Y:S01]  /*9e10*/  ISETP.NE.AND P0, PT, R2, RZ, PT ;  /* 0x000000ff0200720c */ /* 0x000fe20003f05270 */
[----:B------:R-:W-:Y:S02]  /*9e20*/  IMAD.IADD R16, R16, 0x1, R15 ;  /* 0x0000000110107824 */ /* 0x000fe400078e020f */
[----:B------:R-:W-:Y:S02]  /*9e30*/  IADD3 R13, PT, PT, -R12, 0x2300, RZ ;  /* 0x000023000c0d7810 */ /* 0x000fe40007ffe1ff */
[----:B----4-:R-:W-:Y:S02]  /*9e40*/  IMAD.IADD R8, R16, 0x1, -R9 ;  /* 0x0000000110087824 */ /* 0x010fe400078e0a09 */
[----:B------:R-:W-:Y:S02]  /*9e50*/  IADD3 R11, PT, PT, R12, R13, -R11 ;  /* 0x0000000d0c0b7210 */ /* 0x000fe40007ffe80b */
[----:B------:R-:W-:Y:S01]  /*9e60*/  IADD3 R19, PT, PT, R9, -R16, -R2 ;  /* 0x8000001009137210 */ /* 0x000fe20007ffe802 */
[----:B------:R-:W-:-:S02]  /*9e70*/  IMAD R15, R0, 0xe, -R8 ;  /* 0x0000000e000f7824 */ /* 0x000fc400078e0a08 */
[----:B------:R-:W-:Y:S01]  /*9e80*/  IMAD.IADD R17, R11, 0x1, R8 ;  /* 0x000000010b117824 */ /* 0x000fe200078e0208 */
[--C-:B------:R-:W-:Y:S01]  /*9e90*/  IADD3 R8, PT, PT, R16, R3, R2.reuse ;  /* 0x0000000310087210 */ /* 0x100fe20007ffe002 */
[----:B------:R-:W-:Y:S02]  /*9ea0*/  IMAD R19, R0, 0xe, R19 ;  /* 0x0000000e00137824 */ /* 0x000fe400078e0213 */
[----:B------:R-:W-:Y:S01]  /*9eb0*/  IMAD.IADD R2, R17, 0x1, R2 ;  /* 0x0000000111027824 */ /* 0x000fe200078e0202 */
[----:B------:R-:W-:Y:S01]  /*9ec0*/  SEL R15, R15, R17, !P0 ;  /* 0x000000110f0f7207 */ /* 0x000fe20004000000 */
[----:B------:R-:W-:Y:S01]  /*9ed0*/  VIADD R19, R19, 0x1 ;  /* 0x0000000113137836 */ /* 0x000fe20000000000 */
[----:B------:R-:W-:Y:S01]  /*9ee0*/  ISETP.NE.AND P0, PT, R27, RZ, PT ;  /* 0x000000ff1b00720c */ /* 0x000fe20003f05270 */
[----:B------:R-:W-:Y:S01]  /*9ef0*/  IMAD.IADD R17, R9, 0x1, -R8 ;  /* 0x0000000109117824 */ /* 0x000fe200078e0a08 */
[----:B------:R-:W-:Y:S01]  /*9f00*/  LEA R15, R15, UR4, 0x2 ;  /* 0x000000040f0f7c11 */ /* 0x000fe2000f8e10ff */
[----:B------:R-:W-:Y:S01]  /*9f10*/  IMAD.IADD R8, R8, 0x1, R4 ;  /* 0x0000000108087824 */ /* 0x000fe200078e0204 */
[----:B------:R-:W-:Y:S01]  /*9f20*/  SEL R19, R19, R2, !P1 ;  /* 0x0000000213137207 */ /* 0x000fe20004800000 */
[----:B------:R-:W-:Y:S01]  /*9f30*/  IMAD.IADD R2, R2, 0x1, R3 ;  /* 0x0000000102027824 */ /* 0x000fe200078e0203 */
[----:B------:R-:W-:Y:S01]  /*9f40*/  ISETP.NE.AND P1, PT, R4, RZ, PT ;  /* 0x000000ff0400720c */ /* 0x000fe20003f25270 */
[----:B------:R-:W-:Y:S01]  /*9f50*/  IMAD R17, R0, 0xe, R17 ;  /* 0x0000000e00117824 */ /* 0x000fe200078e0211 */
[----:B------:R-:W-:Y:S01]  /*9f60*/  LEA R19, R19, UR4, 0x2 ;  /* 0x0000000413137c11 */ /* 0x000fe2000f8e10ff */
[----:B------:R-:W-:-:S02]  /*9f70*/  IMAD.IADD R3, R9, 0x1, -R8 ;  /* 0x0000000109037824 */ /* 0x000fc400078e0a08 */
[----:B------:R-:W-:Y:S02]  /*9f80*/  VIADD R17, R17, 0x2 ;  /* 0x0000000211117836 */ /* 0x000fe40000000000 */
[----:B------:R-:W-:Y:S02]  /*9f90*/  IMAD R3, R0, 0xe, R3 ;  /* 0x0000000e00037824 */ /* 0x000fe400078e0203 */
[----:B------:R-:W-:Y:S01]  /*9fa0*/  IMAD.IADD R8, R8, 0x1, R5 ;  /* 0x0000000108087824 */ /* 0x000fe200078e0205 */
[----:B------:R-:W-:Y:S01]  /*9fb0*/  SEL R17, R17, R2, !P1 ;  /* 0x0000000211117207 */ /* 0x000fe20004800000 */
[----:B------:R-:W-:Y:S01]  /*9fc0*/  IMAD.IADD R4, R2, 0x1, R4 ;  /* 0x0000000102047824 */ /* 0x000fe200078e0204 */
[----:B------:R-:W-:Y:S01]  /*9fd0*/  ISETP.NE.AND P1, PT, R5, RZ, PT ;  /* 0x000000ff0500720c */ /* 0x000fe20003f25270 */
[----:B------:R-:W-:Y:S01]  /*9fe0*/  VIADD R3, R3, 0x3 ;  /* 0x0000000303037836 */ /* 0x000fe20000000000 */
[----:B------:R-:W-:Y:S01]  /*9ff0*/  LEA R2, R17, UR4, 0x2 ;  /* 0x0000000411027c11 */ /* 0x000fe2000f8e10ff */
[----:B------:R-:W-:-:S02]  /*a000*/  IMAD.IADD R27, R9, 0x1, -R8 ;  /* 0x00000001091b7824 */ /* 0x000fc400078e0a08 */
[----:B------:R-:W-:Y:S01]  /*a010*/  IMAD.IADD R8, R8, 0x1, R6 ;  /* 0x0000000108087824 */ /* 0x000fe200078e0206 */
[----:B------:R-:W-:Y:S01]  /*a020*/  SEL R3, R3, R4, !P1 ;  /* 0x0000000403037207 */ /* 0x000fe20004800000 */
[----:B------:R-:W-:Y:S01]  /*a030*/  IMAD R27, R0, 0xe, R27 ;  /* 0x0000000e001b7824 */ /* 0x000fe200078e021b */
[----:B------:R-:W-:Y:S01]  /*a040*/  ISETP.NE.AND P1, PT, R6, RZ, PT ;  /* 0x000000ff0600720c */ /* 0x000fe20003f25270 */
[----:B------:R-:W-:Y:S01]  /*a050*/  IMAD.IADD R4, R4, 0x1, R5 ;  /* 0x0000000104047824 */ /* 0x000fe200078e0205 */
[----:B------:R-:W-:Y:S01]  /*a060*/  LEA R3, R3, UR4, 0x2 ;  /* 0x0000000403037c11 */ /* 0x000fe2000f8e10ff */
[----:B------:R-:W-:Y:S02]  /*a070*/  IMAD.IADD R5, R9, 0x1, -R8 ;  /* 0x0000000109057824 */ /* 0x000fe400078e0a08 */
[----:B------:R-:W-:Y:S02]  /*a080*/  VIADD R27, R27, 0x4 ;  /* 0x000000041b1b7836 */ /* 0x000fe40000000000 */
        /* <DEDUP_REMOVED lines=9> */
[----:B------:R-:W-:Y:S02]  /*a120*/  ISETP.NE.AND P1, PT, R20, RZ, PT ;  /* 0x000000ff1400720c */ /* 0x000fe40003f25270 */
[----:B------:R-:W-:Y:S01]  /*a130*/  LEA R5, R5, UR4, 0x2 ;  /* 0x0000000405057c11 */ /* 0x000fe2000f8e10ff */
[----:B--2---:R0:W-:Y:S04]  /*a140*/  STS [R15], R18 ;  /* 0x000000120f007388 */ /* 0x0041e80000000800 */
[----:B-----5:R-:W-:Y:S04]  /*a150*/  STS [R19], R44 ;  /* 0x0000002c13007388 */ /* 0x020fe80000000800 */
[----:B------:R1:W-:Y:S01]  /*a160*/  STS [R2], R43 ;  /* 0x0000002b02007388 */ /* 0x0003e20000000800 */
[----:B0-----:R-:W-:-:S02]  /*a170*/  IMAD.IADD R15, R9, 0x1, -R8 ;  /* 0x00000001090f7824 */ /* 0x001fc400078e0a08 */
[----:B------:R-:W-:Y:S01]  /*a180*/  IMAD.IADD R8, R8, 0x1, R20 ;  /* 0x0000000108087824 */ /* 0x000fe200078e0214 */
[----:B------:R0:W-:Y:S01]  /*a190*/  STS [R3], R42 ;  /* 0x0000002a03007388 */ /* 0x0001e20000000800 */
[----:B------:R-:W-:Y:S02]  /*a1a0*/  IMAD R15, R0, 0xe, R15 ;  /* 0x0000000e000f7824 */ /* 0x000fe400078e020f */
[----:B------:R-:W-:Y:S01]  /*a1b0*/  IMAD.IADD R7, R9, 0x1, -R8 ;  /* 0x0000000109077824 */ /* 0x000fe200078e0a08 */
[----:B------:R2:W-:Y:S01]  /*a1c0*/  STS [R4], R41 ;  /* 0x0000002904007388 */ /* 0x0005e20000000800 */
[----:B-1----:R-:W1:Y:S01]  /*a1d0*/  LDC.U8 R2, c[0x0][0x3c0] ;  /* 0x0000f000ff027b82 */ /* 0x002e620000000000 */
[----:B------:R-:W-:Y:S02]  /*a1e0*/  VIADD R15, R15, 0x6 ;  /* 0x000000060f0f7836 */ /* 0x000fe40000000000 */
[----:B------:R-:W-:Y:S01]  /*a1f0*/  IMAD.IADD R8, R8, 0x1, R21 ;  /* 0x0000000108087824 */ /* 0x000fe200078e0215 */
[----:B------:R-:W-:Y:S01]  /*a200*/  STS [R5], R40 ;  /* 0x0000002805007388 */ /* 0x000fe20000000800 */
[----:B------:R-:W-:Y:S01]  /*a210*/  IMAD R7, R0, 0xe, R7 ;  /* 0x0000000e00077824 */ /* 0x000fe200078e0207 */
[----:B------:R-:W-:Y:S01]  /*a220*/  SEL R15, R15, R6, !P1 ;  /* 0x000000060f0f7207 */ /* 0x000fe20004800000 */
[----:B0-----:R-:W-:Y:S01]  /*a230*/  IMAD.IADD R3, R9, 0x1, -R8 ;  /* 0x0000000109037824 */ /* 0x001fe200078e0a08 */
[----:B------:R-:W-:Y:S01]  /*a240*/  ISETP.NE.AND P1, PT, R21, RZ, PT ;  /* 0x000000ff1500720c */ /* 0x000fe20003f25270 */
[----:B------:R-:W-:Y:S01]  /*a250*/  IMAD.IADD R6, R6, 0x1, R20 ;  /* 0x0000000106067824 */ /* 0x000fe200078e0214 */
[----:B--2---:R-:W-:Y:S01]  /*a260*/  LEA R4, R15, UR4, 0x2 ;  /* 0x000000040f047c11 */ /* 0x004fe2000f8e10ff */
[----:B------:R-:W-:-:S02]  /*a270*/  VIADD R7, R7, 0x7 ;  /* 0x0000000707077836 */ /* 0x000fc40000000000 */
[----:B------:R-:W-:Y:S02]  /*a280*/  IMAD R3, R0, 0xe, R3 ;  /* 0x0000000e00037824 */ /* 0x000fe400078e0203 */
[----:B------:R-:W-:Y:S01]  /*a290*/  IMAD.IADD R8, R8, 0x1, R22 ;  /* 0x0000000108087824 */ /* 0x000fe200078e0216 */
[----:B------:R-:W-:Y:S01]  /*a2a0*/  SEL R7, R7, R6, !P1 ;  /* 0x0000000607077207 */ /* 0x000fe20004800000 */
[----:B------:R-:W-:Y:S01]  /*a2b0*/  IMAD.IADD R6, R6, 0x1, R21 ;  /* 0x0000000106067824 */ /* 0x000fe200078e0215 */
[----:B------:R-:W-:Y:S01]  /*a2c0*/  ISETP.NE.AND P1, PT, R22, RZ, PT ;  /* 0x000000ff1600720c */ /* 0x000fe20003f25270 */
[----:B------:R-:W-:Y:S01]  /*a2d0*/  VIADD R3, R3, 0x8 ;  /* 0x0000000803037836 */ /* 0x000fe20000000000 */
[----:B------:R-:W-:Y:S01]  /*a2e0*/  LEA R7, R7, UR4, 0x2 ;  /* 0x0000000407077c11 */ /* 0x000fe2000f8e10ff */
[----:B------:R-:W-:Y:S01]  /*a2f0*/  IMAD.IADD R15, R9, 0x1, -R8 ;  /* 0x00000001090f7824 */ /* 0x000fe200078e0a08 */
[----:B------:R0:W-:Y:S01]  /*a300*/  STS [R4], R39 ;  /* 0x0000002704007388 */ /* 0x0001e20000000800 */
[----:B------:R-:W-:Y:S01]  /*a310*/  IMAD.IADD R8, R8, 0x1, R23 ;  /* 0x0000000108087824 */ /* 0x000fe200078e0217 */
[----:B------:R-:W-:Y:S01]  /*a320*/  SEL R3, R3, R6, !P1 ;  /* 0x0000000603037207 */ /* 0x000fe20004800000 */
[----:B------:R-:W-:Y:S01]  /*a330*/  IMAD R15, R0, 0xe, R15 ;  /* 0x0000000e000f7824 */ /* 0x000fe200078e020f */
[----:B-1----:R-:W-:Y:S01]  /*a340*/  ISETP.NE.AND P1, PT, R2, RZ, PT ;  /* 0x000000ff0200720c */ /* 0x002fe20003f25270 */
[----:B------:R-:W-:Y:S01]  /*a350*/  IMAD.IADD R2, R8, 0x1, R24 ;  /* 0x0000000108027824 */ /* 0x000fe200078e0218 */
[----:B------:R1:W-:Y:S01]  /*a360*/  STS [R7], R38 ;  /* 0x0000002607007388 */ /* 0x0003e20000000800 */
[----:B------:R-:W-:Y:S01]  /*a370*/  IMAD.IADD R22, R6, 0x1, R22 ;  /* 0x0000000106167824 */ /* 0x000fe200078e0216 */
[----:B------:R-:W-:Y:S01]  /*a380*/  LEA R6, R3, UR4, 0x2 ;  /* 0x0000000403067c11 */ /* 0x000fe2000f8e10ff */
[----:B------:R-:W-:-:S02]  /*a390*/  VIADD R15, R15, 0x9 ;  /* 0x000000090f0f7836 */ /* 0x000fc40000000000 */
[----:B0-----:R-:W-:Y:S02]  /*a3a0*/  IMAD.IADD R4, R2, 0x1, R25 ;  /* 0x0000000102047824 */ /* 0x001fe400078e0219 */
[----:B------:R-:W-:Y:S01]  /*a3b0*/  IMAD.IADD R3, R9, 0x1, -R8 ;  /* 0x0000000109037824 */ /* 0x000fe200078e0a08 */
[----:B------:R-:W-:Y:S01]  /*a3c0*/  SEL R15, R15, R22, !P2 ;  /* 0x000000160f0f7207 */ /* 0x000fe20005000000 */
[----:B------:R-:W-:Y:S01]  /*a3d0*/  IMAD.IADD R22, R22, 0x1, R23 ;  /* 0x0000000116167824 */ /* 0x000fe200078e0217 */
[----:B------:R-:W-:Y:S01]  /*a3e0*/  ISETP.NE.AND P2, PT, R24, RZ, PT ;  /* 0x000000ff1800720c */ /* 0x000fe20003f45270 */
[C---:B-1----:R-:W-:Y:S01]  /*a3f0*/  IMAD.IADD R7, R9.reuse, 0x1, -R2 ;  /* 0x0000000109077824 */ /* 0x042fe200078e0a02 */
[C---:B------:R-:W-:Y:S01]  /*a400*/  IADD3 R19, PT, PT, R9.reuse, -R4, -R26 ;  /* 0x8000000409137210 */ /* 0x040fe20007ffe81a */
[----:B------:R-:W-:Y:S01]  /*a410*/  IMAD.IADD R17, R9, 0x1, -R4 ;  /* 0x0000000109117824 */ /* 0x000fe200078e0a04 */
[----:B------:R-:W-:Y:S01]  /*a420*/  LEA R15, R15, UR4, 0x2 ;  /* 0x000000040f0f7c11 */ /* 0x000fe2000f8e10ff */
[C---:B------:R-:W-:Y:S01]  /*a430*/  IMAD R3, R0.reuse, 0xe, R3 ;  /* 0x0000000e00037824 */ /* 0x040fe200078e0203 */
[----:B------:R0:W-:Y:S01]  /*a440*/  STS [R6], R37 ;  /* 0x0000002506007388 */ /* 0x0001e20000000800 */
[C---:B------:R-:W-:Y:S01]  /*a450*/  IMAD R7, R0.reuse, 0xe, R7 ;  /* 0x0000000e00077824 */ /* 0x040fe200078e0207 */
[----:B------:R-:W1:Y:S01]  /*a460*/  @!P1 LDC.64 R4, c[0x0][0x3d8] ;  /* 0x0000f600ff049b82 */ /* 0x000e620000000a00 */
[----:B------:R-:W-:Y:S01]  /*a470*/  IMAD R17, R0, 0xe, R17 ;  /* 0x0000000e00117824 */ /* 0x000fe200078e0211 */
[----:B------:R-:W-:Y:S01]  /*a480*/  STS [R15], R36 ;  /* 0x000000240f007388 */ /* 0x000fe20000000800 */
[----:B------:R-:W-:-:S02]  /*a490*/  IMAD.IADD R24, R22, 0x1, R24 ;  /* 0x0000000116187824 */ /* 0x000fc400078e0218 */
[----:B------:R-:W-:Y:S02]  /*a4a0*/  VIADD R3, R3, 0xa ;  /* 0x0000000a03037836 */ /* 0x000fe40000000000 */
[----:B------:R-:W-:Y:S02]  /*a4b0*/  VIADD R7, R7, 0xb ;  /* 0x0000000b07077836 */ /* 0x000fe40000000000 */
[----:B------:R-:W-:Y:S01]  /*a4c0*/  IMAD R19, R0, 0xe, R19 ;  /* 0x0000000e00137824 */ /* 0x000fe200078e0213 */
[----:B------:R-:W-:Y:S01]  /*a4d0*/  SEL R3, R3, R22, !P2 ;  /* 0x0000001603037207 */ /* 0x000fe20005000000 */
[----:B------:R-:W-:Y:S01]  /*a4e0*/  IMAD.IADD R25, R24, 0x1, R25 ;  /* 0x0000000118197824 */ /* 0x000fe200078e0219 */
[----:B------:R-:W-:Y:S01]  /*a4f0*/  SEL R24, R7, R24, !P3 ;  /* 0x0000001807187207 */ /* 0x000fe20005800000 */
[----:B------:R-:W-:Y:S01]  /*a500*/  VIADD R17, R17, 0xc ;  /* 0x0000000c11117836 */ /* 0x000fe20000000000 */
[----:B------:R-:W-:Y:S01]  /*a510*/  LEA R7, R3, UR4, 0x2 ;  /* 0x0000000403077c11 */ /* 0x000fe2000f8e10ff */
[----:B------:R-:W-:Y:S01]  /*a520*/  VIADD R2, R19, 0xd ;  /* 0x0000000d13027836 */ /* 0x000fe20000000000 */
[----:B------:R-:W-:Y:S01]  /*a530*/  LEA R24, R24, UR4, 0x2 ;  /* 0x0000000418187c11 */ /* 0x000fe2000f8e10ff */
[----:B------:R-:W-:Y:S01]  /*a540*/  @P0 IMAD.IADD R2, R25, 0x1, R26 ;  /* 0x0000000119020824 */ /* 0x000fe200078e021a */
[----:B------:R-:W-:Y:S01]  /*a550*/  SEL R17, R17, R25, !P4 ;  /* 0x0000001911117207 */ /* 0x000fe20006000000 */
[----:B------:R-:W-:Y:S01]  /*a560*/  STS [R7], R32 ;  /* 0x0000002007007388 */ /* 0x000fe20000000800 */
[----:B------:R-:W2:Y:S02]  /*a570*/  @!P1 LDC.64 R22, c[0x0][0x3d0] ;  /* 0x0000f400ff169b82 */ /* 0x000ea40000000a00 */
[----:B------:R-:W-:Y:S01]  /*a580*/  LEA R19, R17, UR4, 0x2 ;  /* 0x0000000411137c11 */ /* 0x000fe2000f8e10ff */
[----:B------:R-:W-:Y:S01]  /*a590*/  STS [R24], R31 ;  /* 0x0000001f18007388 */ /* 0x000fe20000000800 */
[----:B0-----:R-:W-:-:S03]  /*a5a0*/  LEA R6, R2, UR4, 0x2 ;  /* 0x0000000402067c11 */ /* 0x001fc6000f8e10ff */
[----:B------:R-:W-:Y:S04]  /*a5b0*/  STS [R19], R30 ;  /* 0x0000001e13007388 */ /* 0x000fe80000000800 */
[----:B------:R0:W-:Y:S01]  /*a5c0*/  STS [R6], R29 ;  /* 0x0000001d06007388 */ /* 0x0001e20000000800 */
[----:B------:R-:W-:Y:S08]  /*a5d0*/  BAR.SYNC.DEFER_BLOCKING 0x0 ;  /* 0x0000000000007b1d */ /* 0x000ff00000010000 */
[----:B------:R-:W3:Y:S01]  /*a5e0*/  @!P1 LDC.64 R16, c[0x0][0x3d8] ;  /* 0x0000f600ff109b82 */ /* 0x000ee20000000a00 */
[----:B------:R-:W-:Y:S01]  /*a5f0*/  CS2R R2, SRZ ;  /* 0x0000000000027805 */ /* 0x000fe2000001ff00 */
[----:B-1----:R-:W2:Y:S05]  /*a600*/  @!P1 LDG.E.64 R4, desc[UR6][R4.64] ;  /* 0x0000000604049981 */ /* 0x002eaa000c1e1b00 */
[----:B---3--:R1:W5:Y:S01]  /*a610*/  @!P1 LDG.E.64 R2, desc[UR6][R16.64] ;  /* 0x0000000610029981 */ /* 0x008362000c1e1b00 */
[C---:B------:R-:W-:Y:S01]  /*a620*/  ISETP.GE.AND P0, PT, R0.reuse, R12, PT ;  /* 0x0000000c0000720c */ /* 0x040fe20003f06270 */
[----:B------:R-:W-:Y:S01]  /*a630*/  IMAD.MOV.U32 R20, RZ, RZ, RZ ;  /* 0x000000ffff147224 */ /* 0x000fe200078e00ff */
[----:B0-----:R-:W-:Y:S01]  /*a640*/  LEA R6, R0, UR4, 0x2 ;  /* 0x0000000400067c11 */ /* 0x001fe2000f8e10ff */
[----:B------:R-:W-:Y:S01]  /*a650*/  BSSY.RECONVERGENT B1, `(.L_x_144) ;  /* 0x0000016000017945 */ /* 0x000fe20003800200 */
[----:B------:R-:W-:-:S02]  /*a660*/  IMAD.MOV.U32 R19, RZ, RZ, RZ ;  /* 0x000000ffff137224 */ /* 0x000fc400078e00ff */
[----:B------:R-:W-:Y:S01]  /*a670*/  IMAD R7, R14, 0x2300, -R9 ;  /* 0x000023000e077824 */ /* 0x000fe200078e0a09 */
[----:B------:R-:W-:Y:S02]  /*a680*/  IADD3 R9, PT, PT, R0, R9, -R11 ;  /* 0x0000000900097210 */ /* 0x000fe40007ffe80b */
[----:B--2---:R-:W-:-:S05]  /*a690*/  @!P1 IADD3 R20, P2, PT, -R4, R22, RZ ;  /* 0x0000001604149210 */ /* 0x004fca0007f5e1ff */
[----:B------:R-:W-:Y:S01]  /*a6a0*/  @!P1 IMAD.X R19, R23, 0x1, ~R5, P2 ;  /* 0x0000000117139824 */ /* 0x000fe200010e0e05 */
[----:B-1----:R-:W-:Y:S07]  /*a6b0*/  @P0 BRA `(.L_x_145) ;  /* 0x00000000003c0947 */ /* 0x002fee0003800000 */
[----:B------:R-:W-:Y:S01]  /*a6c0*/  ISETP.GE.AND P0, PT, R0, R11, PT ;  /* 0x0000000b0000720c */ /* 0x000fe20003f06270 */
[----:B------:R-:W0:-:S12]  /*a6d0*/  LDS R17, [R6] ;  /* 0x0000000006117984 */ /* 0x000e180000000800 */
[----:B------:R-:W1:Y:S01]  /*a6e0*/  @P0 LDC.64 R22, c[0x0][0x390] ;  /* 0x0000e400ff160b82 */ /* 0x000e620000000a00 */
[----:B------:R-:W-:Y:S01]  /*a6f0*/  @!P0 IMAD.IADD R5, R7, 0x1, R0 ;  /* 0x0000000107058824 */ /* 0x000fe200078e0200 */
[----:B-----5:R-:W-:-:S04]  /*a700*/  @P0 IADD3 R16, P2, PT, R9, R2, RZ ;  /* 0x0000000209100210 */ /* 0x020fc80007f5e0ff */
[----:B------:R-:W-:Y:S02]  /*a710*/  @!P0 IADD3 R8, P3, PT, R5, R20, RZ ;  /* 0x0000001405088210 */ /* 0x000fe40007f7e0ff */
[----:B------:R-:W2:Y:S01]  /*a720*/  @!P0 LDC.64 R24, c[0x0][0x398] ;  /* 0x0000e600ff188b82 */ /* 0x000ea20000000a00 */
[----:B------:R-:W-:Y:S02]  /*a730*/  @P0 LEA.HI.X.SX32 R18, R9, R3, 0x1, P2 ;  /* 0x0000000309120211 */ /* 0x000fe400010f0eff */
[----:B------:R-:W-:Y:S02]  /*a740*/  @!P0 LEA.HI.X.SX32 R15, R5, R19, 0x1, P3 ;  /* 0x00000013050f8211 */ /* 0x000fe400018f0eff */
[----:B-1----:R-:W-:-:S04]  /*a750*/  @P0 LEA R4, P2, R16, R22, 0x2 ;  /* 0x0000001610040211 */ /* 0x002fc800078410ff */
[----:B------:R-:W-:Y:S02]  /*a760*/  @P0 LEA.HI.X R5, R16, R23, R18, 0x2, P2 ;  /* 0x0000001710050211 */ /* 0x000fe400010f1412 */
[----:B--2---:R-:W-:-:S03]  /*a770*/  @!P0 LEA R14, P3, R8, R24, 0x2 ;  /* 0x00000018080e8211 */ /* 0x004fc600078610ff */
[----:B0-----:R0:W-:Y:S01]  /*a780*/  @P0 STG.E desc[UR6][R4.64], R17 ;  /* 0x0000001104000986 */ /* 0x0011e2000c101906 */
[----:B------:R-:W-:-:S05]  /*a790*/  @!P0 LEA.HI.X R15, R8, R25, R15, 0x2, P3 ;  /* 0x00000019080f8211 */ /* 0x000fca00018f140f */
[----:B------:R0:W-:Y:S04]  /*a7a0*/  @!P0 STG.E desc[UR6][R14.64], R17 ;  /* 0x000000110e008986 */ /* 0x0001e8000c101906 */
.L_x_145:
[----:B------:R-:W-:Y:S05]  /*a7b0*/  BSYNC.RECONVERGENT B1 ;  /* 0x0000000000017941 */ /* 0x000fea0003800200 */
.L_x_144:
[----:B------:R-:W1:Y:S01]  /*a7c0*/  LDCU.64 UR4, c[0x0][0x398] ;  /* 0x00007300ff0477ac */ /* 0x000e620008000a00 */
[----:B0-----:R-:W-:Y:S01]  /*a7d0*/  SHF.R.S32.HI R4, RZ, 0x1f, R7 ;  /* 0x0000001fff047819 */ /* 0x001fe20000011407 */
[----:B------:R-:W-:Y:S01]  /*a7e0*/  VIADD R14, R0, 0x280 ;  /* 0x00000280000e7836 */ /* 0x000fe20000000000 */
[----:B------:R-:W-:Y:S01]  /*a7f0*/  IADD3 R7, P0, P2, R20, R7, R0 ;  /* 0x0000000714077210 */ /* 0x000fe20007a1e000 */
[----:B------:R-:W-:Y:S01]  /*a800*/  BSSY.RECONVERGENT B1, `(.L_x_146) ;  /* 0x0000013000017945 */ /* 0x000fe20003800200 */
[----:B------:R-:W-:Y:S02]  /*a810*/  IMAD.IADD R10, R10, 0x1, -R13 ;  /* 0x000000010a0a7824 */ /* 0x000fe400078e0a0d */
[----:B------:R-:W-:Y:S02]  /*a820*/  IADD3.X R8, PT, PT, R19, R4, RZ, P0, P2 ;  /* 0x0000000413087210 */ /* 0x000fe400007e44ff */
[----:B------:R-:W-:Y:S02]  /*a830*/  ISETP.GE.AND P0, PT, R14, R12, PT ;  /* 0x0000000c0e00720c */ /* 0x000fe40003f06270 */
[----:B-1----:R-:W-:-:S04]  /*a840*/  LEA R4, P2, R7, UR4, 0x2 ;  /* 0x0000000407047c11 */ /* 0x002fc8000f8410ff */
[----:B------:R-:W-:-:S07]  /*a850*/  LEA.HI.X R5, R7, UR5, R8, 0x2, P2 ;  /* 0x0000000507057c11 */ /* 0x000fce00090f1408 */
[----:B------:R-:W-:Y:S05]  /*a860*/  @P0 BRA `(.L_x_147) ;  /* 0x0000000000300947 */ /* 0x000fea0003800000 */
[----:B------:R0:W1:Y:S01]  /*a870*/  LDS R7, [R6+0xa00] ;  /* 0x000a000006077984 */ /* 0x0000620000000800 */
[----:B------:R-:W-:-:S13]  /*a880*/  ISETP.GE.AND P0, PT, R14, R11, PT ;  /* 0x0000000b0e00720c */ /* 0x000fda0003f06270 */
[----:B0-----:R-:W-:Y:S05]  /*a890*/  @!P0 BRA `(.L_x_148) ;  /* 0x0000000000208947 */ /* 0x001fea0003800000 */
[----:B------:R-:W0:Y:S01]  /*a8a0*/  LDCU.64 UR4, c[0x0][0x390] ;  /* 0x00007200ff0477ac */ /* 0x000e220008000a00 */
[----:B------:R-:W-:-:S05]  /*a8b0*/  VIADD R13, R9, 0x280 ;  /* 0x00000280090d7836 */ /* 0x000fca0000000000 */
[----:B-----5:R-:W-:-:S04]  /*a8c0*/  IADD3 R8, P0, PT, R13, R2, RZ ;  /* 0x000000020d087210 */ /* 0x020fc80007f1e0ff */
[----:B------:R-:W-:Y:S02]  /*a8d0*/  LEA.HI.X.SX32 R13, R13, R3, 0x1, P0 ;  /* 0x000000030d0d7211 */ /* 0x000fe400000f0eff */
[----:B0-----:R-:W-:-:S04]  /*a8e0*/  LEA R14, P0, R8, UR4, 0x2 ;  /* 0x00000004080e7c11 */ /* 0x001fc8000f8010ff */
[----:B------:R-:W-:-:S05]  /*a8f0*/  LEA.HI.X R15, R8, UR5, R13, 0x2, P0 ;  /* 0x00000005080f7c11 */ /* 0x000fca00080f140d */
[----:B-1----:R1:W-:Y:S01]  /*a900*/  STG.E desc[UR6][R14.64], R7 ;  /* 0x000000070e007986 */ /* 0x0023e2000c101906 */
[----:B------:R-:W-:Y:S05]  /*a910*/  BRA `(.L_x_147) ;  /* 0x0000000000047947 */ /* 0x000fea0003800000 */
.L_x_148:
[----:B-1----:R0:W-:Y:S02]  /*a920*/  STG.E desc[UR6][R4.64+0xa00], R7 ;  /* 0x000a000704007986 */ /* 0x0021e4000c101906 */
.L_x_147:
[----:B------:R-:W-:Y:S05]  /*a930*/  BSYNC.RECONVERGENT B1 ;  /* 0x0000000000017941 */ /* 0x000fea0003800200 */
.L_x_146:
[----:B------:R-:W-:Y:S01]  /*a940*/  VIADD R8, R0, 0x500 ;  /* 0x0000050000087836 */ /* 0x000fe20000000000 */
[----:B------:R-:W-:Y:S04]  /*a950*/  BSSY.RECONVERGENT B1, `(.L_x_149) ;  /* 0x000000f000017945 */ /* 0x000fe80003800200 */
[----:B------:R-:W-:-:S13]  /*a960*/  ISETP.GE.AND P0, PT, R8, R12, PT ;  /* 0x0000000c0800720c */ /* 0x000fda0003f06270 */
[----:B------:R-:W-:Y:S05]  /*a970*/  @P0 BRA `(.L_x_150) ;  /* 0x0000000000300947 */ /* 0x000fea0003800000 */
[----:B01----:R0:W1:Y:S01]  /*a980*/  LDS R7, [R6+0x1400] ;  /* 0x0014000006077984 */ /* 0x0030620000000800 */
        /* <DEDUP_REMOVED lines=10> */
.L_x_151:
[----:B-1----:R3:W-:Y:S02]  /*aa30*/  STG.E desc[UR6][R4.64+0x1400], R7 ;  /* 0x0014000704007986 */ /* 0x0027e4000c101906 */
.L_x_150:
[----:B------:R-:W-:Y:S05]  /*aa40*/  BSYNC.RECONVERGENT B1 ;  /* 0x0000000000017941 */ /* 0x000fea0003800200 */
.L_x_149:
[----:B------:R-:W-:Y:S01]  /*aa50*/  VIADD R8, R0, 0x780 ;  /* 0x0000078000087836 */ /* 0x000fe20000000000 */
[----:B------:R-:W-:Y:S04]  /*aa60*/  BSSY.RECONVERGENT B1, `(.L_x_152) ;  /* 0x000000f000017945 */ /* 0x000fe80003800200 */
[----:B------:R-:W-:-:S13]  /*aa70*/  ISETP.GE.AND P0, PT, R8, R12, PT ;  /* 0x0000000c0800720c */ /* 0x000fda0003f06270 */
[----:B------:R-:W-:Y:S05]  /*aa80*/  @P0 BRA `(.L_x_153) ;  /* 0x0000000000300947 */ /* 0x000fea0003800000 */
[----:B0123--:R0:W1:Y:S01]  /*aa90*/  LDS R7, [R6+0x1e00] ;  /* 0x001e000006077984 */ /* 0x00f0620000000800 */
        /* <DEDUP_REMOVED lines=10> */
.L_x_154:
[----:B-1----:R4:W-:Y:S02]  /*ab40*/  STG.E desc[UR6][R4.64+0x1e00], R7 ;  /* 0x001e000704007986 */ /* 0x0029e4000c101906 */
.L_x_153:
[----:B------:R-:W-:Y:S05]  /*ab50*/  BSYNC.RECONVERGENT B1 ;  /* 0x0000000000017941 */ /* 0x000fea0003800200 */
.L_x_152:
[----:B------:R-:W-:Y:S01]  /*ab60*/  VIADD R8, R0, 0xa00 ;  /* 0x00000a0000087836 */ /* 0x000fe20000000000 */
[----:B------:R-:W-:Y:S04]  /*ab70*/  BSSY.RECONVERGENT B1, `(.L_x_155) ;  /* 0x000000f000017945 */ /* 0x000fe80003800200 */
[----:B------:R-:W-:-:S13]  /*ab80*/  ISETP.GE.AND P0, PT, R8, R12, PT ;  /* 0x0000000c0800720c */ /* 0x000fda0003f06270 */
[----:B------:R-:W-:Y:S05]  /*ab90*/  @P0 BRA `(.L_x_156) ;  /* 0x0000000000300947 */ /* 0x000fea0003800000 */
[----:B01234-:R0:W1:Y:S01]  /*aba0*/  LDS R7, [R6+0x2800] ;  /* 0x0028000006077984 */ /* 0x01f0620000000800 */
        /* <DEDUP_REMOVED lines=10> */
.L_x_157:
[----:B-1----:R0:W-:Y:S02]  /*ac50*/  STG.E desc[UR6][R4.64+0x2800], R7 ;  /* 0x0028000704007986 */ /* 0x0021e4000c101906 */
.L_x_156:
[----:B------:R-:W-:Y:S05]  /*ac60*/  BSYNC.RECONVERGENT B1 ;  /* 0x0000000000017941 */ /* 0x000fea0003800200 */
.L_x_155:
        /* <DEDUP_REMOVED lines=15> */
.L_x_160:
[----:B-1----:R0:W-:Y:S02]  /*ad60*/  STG.E desc[UR6][R4.64+0x3200], R7 ;  /* 0x0032000704007986 */ /* 0x0021e4000c101906 */
.L_x_159:
[----:B------:R-:W-:Y:S05]  /*ad70*/  BSYNC.RECONVERGENT B1 ;  /* 0x0000000000017941 */ /* 0x000fea0003800200 */
.L_x_158:
        /* <DEDUP_REMOVED lines=15> */
.L_x_163:
[----:B-1----:R0:W-:Y:S02]  /*ae70*/  STG.E desc[UR6][R4.64+0x3c00], R7 ;  /* 0x003c000704007986 */ /* 0x0021e4000c101906 */
.L_x_162:
[----:B------:R-:W-:Y:S05]  /*ae80*/  BSYNC.RECONVERGENT B1 ;  /* 0x0000000000017941 */ /* 0x000fea0003800200 */
.L_x_161:
        /* <DEDUP_REMOVED lines=15> */
.L_x_166:
[----:B-1----:R0:W-:Y:S02]  /*af80*/  STG.E desc[UR6][R4.64+0x4600], R7 ;  /* 0x0046000704007986 */ /* 0x0021e4000c101906 */
.L_x_165:
[----:B------:R-:W-:Y:S05]  /*af90*/  BSYNC.RECONVERGENT B1 ;  /* 0x0000000000017941 */ /* 0x000fea0003800200 */
.L_x_164:
[----:B------:R-:W-:Y:S01]  /*afa0*/  LOP3.LUT R8, R0, 0x1400, RZ, 0xfc, !PT ;  /* 0x0000140000087812 */ /* 0x000fe200078efcff */
[----:B------:R-:W-:Y:S03]  /*afb0*/  BSSY.RECONVERGENT B1, `(.L_x_167) ;  /* 0x000000f000017945 */ /* 0x000fe60003800200 */
        /* <DEDUP_REMOVED lines=13> */
.L_x_169:
[----:B-1----:R0:W-:Y:S02]  /*b090*/  STG.E desc[UR6][R4.64+0x5000], R7 ;  /* 0x0050000704007986 */ /* 0x0021e4000c101906 */
.L_x_168:
[----:B------:R-:W-:Y:S05]  /*b0a0*/  BSYNC.RECONVERGENT B1 ;  /* 0x0000000000017941 */ /* 0x000fea0003800200 */
.L_x_167:
        /* <DEDUP_REMOVED lines=15> */
.L_x_172:
[----:B-1----:R0:W-:Y:S02]  /*b1a0*/  STG.E desc[UR6][R4.64+0x5a00], R7 ;  /* 0x005a000704007986 */ /* 0x0021e4000c101906 */
.L_x_171:
[----:B------:R-:W-:Y:S05]  /*b1b0*/  BSYNC.RECONVERGENT B1 ;  /* 0x0000000000017941 */ /* 0x000fea0003800200 */
.L_x_170:
        /* <DEDUP_REMOVED lines=15> */
.L_x_175:
[----:B-1----:R0:W-:Y:S02]  /*b2b0*/  STG.E desc[UR6][R4.64+0x6400], R7 ;  /* 0x0064000704007986 */ /* 0x0021e4000c101906 */
.L_x_174:
[----:B------:R-:W-:Y:S05]  /*b2c0*/  BSYNC.RECONVERGENT B1 ;  /* 0x0000000000017941 */ /* 0x000fea0003800200 */
.L_x_173:
        /* <DEDUP_REMOVED lines=15> */
.L_x_178:
[----:B-1----:R0:W-:Y:S02]  /*b3c0*/  STG.E desc[UR6][R4.64+0x6e00], R7 ;  /* 0x006e000704007986 */ /* 0x0021e4000c101906 */
.L_x_177:
[----:B------:R-:W-:Y:S05]  /*b3d0*/  BSYNC.RECONVERGENT B1 ;  /* 0x0000000000017941 */ /* 0x000fea0003800200 */
.L_x_176:
        /* <DEDUP_REMOVED lines=15> */
.L_x_181:
[----:B-1----:R0:W-:Y:S02]  /*b4d0*/  STG.E desc[UR6][R4.64+0x7800], R7 ;  /* 0x0078000704007986 */ /* 0x0021e4000c101906 */
.L_x_180:
[----:B------:R-:W-:Y:S05]  /*b4e0*/  BSYNC.RECONVERGENT B1 ;  /* 0x0000000000017941 */ /* 0x000fea0003800200 */
.L_x_179:
[----:B------:R-:W-:-:S05]  /*b4f0*/  VIADD R8, R0, 0x2080 ;  /* 0x0000208000087836 */ /* 0x000fca0000000000 */
        /* <DEDUP_REMOVED lines=13> */
.L_x_182:
[----:B-1----:R0:W-:Y:S02]  /*b5d0*/  STG.E desc[UR6][R4.64+0x8200], R7 ;  /* 0x0082000704007986 */ /* 0x0021e4000c101906 */
.L_x_129:
[----:B------:R-:W-:Y:S05]  /*b5e0*/  BSYNC.RECONVERGENT B0 ;  /* 0x0000000000007941 */ /* 0x000fea0003800200 */
.L_x_89:
[----:B------:R-:W-:-:S13]  /*b5f0*/  ISETP.NE.AND P0, PT, R0, RZ, PT ;  /* 0x000000ff0000720c */ /* 0x000fda0003f05270 */
[----:B------:R-:W-:Y:S05]  /*b600*/  @P0 EXIT ;  /* 0x000000000000094d */ /* 0x000fea0003800000 */
[----:B------:R-:W0:Y:S02]  /*b610*/  LDCU.U8 UR4, c[0x0][0x3c1] ;  /* 0x00007820ff0477ac */ /* 0x000e240008000000 */
[----:B0-----:R-:W-:-:S09]  /*b620*/  UISETP.NE.AND UP0, UPT, UR4, URZ, UPT ;  /* 0x000000ff0400728c */ /* 0x001fd2000bf05270 */
[----:B------:R-:W-:Y:S05]  /*b630*/  BRA.U !UP0, `(.L_x_183) ;  /* 0x0000000108247547 */ /* 0x000fea000b800000 */
[----:B---34-:R-:W0:Y:S01]  /*b640*/  LDC.64 R4, c[0x0][0x3a0] ;  /* 0x0000e800ff047b82 */ /* 0x018e220000000a00 */
[----:B-1---5:R-:W-:Y:S01]  /*b650*/  CS2R R2, SRZ ;  /* 0x0000000000027805 */ /* 0x022fe2000001ff00 */
[----:B------:R-:W-:Y:S06]  /*b660*/  @P1 BRA `(.L_x_184) ;  /* 0x0000000000081947 */ /* 0x000fec0003800000 */
[----:B------:R-:W1:Y:S02]  /*b670*/  LDC.64 R2, c[0x0][0x3d8] ;  /* 0x0000f600ff027b82 */ /* 0x000e640000000a00 */
[----:B-1----:R-:W5:Y:S02]  /*b680*/  LDG.E.64 R2, desc[UR6][R2.64] ;  /* 0x0000000602027981 */ /* 0x002f64000c1e1b00 */
.L_x_184:
[----:B-----5:R-:W-:-:S04]  /*b690*/  IADD3 R2, P0, PT, R10, R2, RZ ;  /* 0x000000020a027210 */ /* 0x020fc80007f1e0ff */
[----:B------:R-:W-:-:S05]  /*b6a0*/  LEA.HI.X.SX32 R3, R10, R3, 0x1, P0 ;  /* 0x000000030a037211 */ /* 0x000fca00000f0eff */
[----:B0-----:R-:W-:Y:S01]  /*b6b0*/  STG.E.64 desc[UR6][R4.64], R2 ;  /* 0x0000000204007986 */ /* 0x001fe2000c101b06 */
[----:B------:R-:W-:Y:S05]  /*b6c0*/  EXIT ;  /* 0x000000000000794d */ /* 0x000fea0003800000 */
.L_x_183:
[----:B---34-:R-:W0:Y:S01]  /*b6d0*/  LDC.64 R4, c[0x0][0x3e0] ;  /* 0x0000f800ff047b82 */ /* 0x018e220000000a00 */
[----:B-1---5:R-:W-:Y:S01]  /*b6e0*/  CS2R R2, SRZ ;  /* 0x0000000000027805 */ /* 0x022fe2000001ff00 */
[----:B------:R-:W-:Y:S06]  /*b6f0*/  @P1 BRA `(.L_x_185) ;  /* 0x0000000000081947 */ /* 0x000fec0003800000 */
[----:B------:R-:W1:Y:S02]  /*b700*/  LDC.64 R2, c[0x0][0x3d8] ;  /* 0x0000f600ff027b82 */ /* 0x000e640000000a00 */
[----:B-1----:R-:W5:Y:S02]  /*b710*/  LDG.E.64 R2, desc[UR6][R2.64] ;  /* 0x0000000602027981 */ /* 0x002f64000c1e1b00 */
.L_x_185:
[----:B-----5:R-:W-:-:S04]  /*b720*/  IADD3 R2, P0, PT, R10, R2, RZ ;  /* 0x000000020a027210 */ /* 0x020fc80007f1e0ff */
[----:B------:R-:W-:-:S05]  /*b730*/  LEA.HI.X.SX32 R3, R10, R3, 0x1, P0 ;  /* 0x000000030a037211 */ /* 0x000fca00000f0eff */
[----:B0-----:R-:W-:Y:S01]  /*b740*/  STG.E.64 desc[UR6][R4.64], R2 ;  /* 0x0000000204007986 */ /* 0x001fe2000c101b06 */
[----:B------:R-:W-:Y:S05]  /*b750*/  EXIT ;  /* 0x000000000000794d */ /* 0x000fea0003800000 */
.L_x_40:
[----:B------:R-:W-:Y:S01]  /*b760*/  BSSY B0, `(.L_x_186) ;  /* 0x0000006000007945 */ /* 0x000fe20003800000 */
[----:B------:R-:W-:Y:S01]  /*b770*/  PLOP3.LUT P0, PT, P0, PT, PT, 0x8, 0x80 ;  /* 0x000000000080781c */ /* 0x000fe2000070e170 */
[----:B------:R-:W-:-:S12]  /*b780*/  IMAD.MOV.U32 R10, RZ, RZ, -0x1 ;  /* 0xffffffffff0a7424 */ /* 0x000fd800078e00ff */
[----:B-----5:R-:W-:Y:S05]  /*b790*/  WARPSYNC.COLLECTIVE R10, `(.L_x_187) ;  /* 0x000000000a087348 */ /* 0x020fea0003c00000 */
[----:B------:R-:W-:Y:S01]  /*b7a0*/  VOTE.ANY P0, P0 ;  /* 0x0000000000ff7806 */ /* 0x000fe20000000100 */
[----:B-----5:R-:W-:-:S12]  /*b7b0*/  ENDCOLLECTIVE ;  /* 0x000000000000791b */ /* 0x020fd80003800000 */
.L_x_187:
[----:B------:R-:W-:Y:S05]  /*b7c0*/  BSYNC B0 ;  /* 0x0000000000007941 */ /* 0x000fea0003800000 */
.L_x_186:
[----:B------:R-:W-:Y:S05]  /*b7d0*/  BRA `(.L_x_188) ;  /* 0xffffff7800d07947 */ /* 0x000fea000383ffff */
.L_x_42:
[----:B------:R-:W-:Y:S01]  /*b7e0*/  BSSY B0, `(.L_x_189) ;  /* 0x0000006000007945 */ /* 0x000fe20003800000 */
[----:B------:R-:W-:Y:S01]  /*b7f0*/  PLOP3.LUT P0, PT, P0, PT, PT, 0x8, 0x80 ;  /* 0x000000000080781c */ /* 0x000fe2000070e170 */
[----:B------:R-:W-:-:S12]  /*b800*/  IMAD.MOV.U32 R10, RZ, RZ, -0x1 ;  /* 0xffffffffff0a7424 */ /* 0x000fd800078e00ff */
[----:B-----5:R-:W-:Y:S05]  /*b810*/  WARPSYNC.COLLECTIVE R10, `(.L_x_190) ;  /* 0x000000000a087348 */ /* 0x020fea0003c00000 */
[----:B------:R-:W-:Y:S01]  /*b820*/  VOTE.ANY P0, P0 ;  /* 0x0000000000ff7806 */ /* 0x000fe20000000100 */
[----:B-----5:R-:W-:-:S12]  /*b830*/  ENDCOLLECTIVE ;  /* 0x000000000000791b */ /* 0x020fd80003800000 */
.L_x_190:
[----:B------:R-:W-:Y:S05]  /*b840*/  BSYNC B0 ;  /* 0x0000000000007941 */ /* 0x000fea0003800000 */
.L_x_189:
[----:B------:R-:W-:Y:S05]  /*b850*/  BRA `(.L_x_191) ;  /* 0xffffff7c002c7947 */ /* 0x000fea000383ffff */
.L_x_44:
[----:B------:R-:W0:Y:S01]  /*b860*/  S2R R37, SR_GEMASK ;  /* 0x0000000000257919 */ /* 0x000e220000003c00 */
[----:B------:R-:W-:Y:S01]  /*b870*/  BSSY B0, `(.L_x_192) ;  /* 0x0000006000007945 */ /* 0x000fe20003800000 */
[----:B------:R-:W-:Y:S01]  /*b880*/  PLOP3.LUT P0, PT, P0, PT, PT, 0x8, 0x80 ;  /* 0x000000000080781c */ /* 0x000fe2000070e170 */
[----:B------:R-:W-:-:S12]  /*b890*/  IMAD.MOV.U32 R10, RZ, RZ, -0x1 ;  /* 0xffffffffff0a7424 */ /* 0x000fd800078e00ff */
[----:B0----5:R-:W-:Y:S05]  /*b8a0*/  WARPSYNC.COLLECTIVE R10, `(.L_x_193) ;  /* 0x000000000a087348 */ /* 0x021fea0003c00000 */
[----:B------:R-:W-:Y:S01]  /*b8b0*/  VOTE.ANY R10, PT, P0 ;  /* 0x00000000000a7806 */ /* 0x000fe200000e0100 */
[----:B0----5:R-:W-:Y:S06]  /*b8c0*/  ENDCOLLECTIVE ;  /* 0x000000000000791b */ /* 0x021fec0003800000 */
.L_x_193:
[----:B------:R-:W-:Y:S05]  /*b8d0*/  BSYNC B0 ;  /* 0x0000000000007941 */ /* 0x000fea0003800000 */
.L_x_192:
[----:B------:R-:W-:Y:S01]  /*b8e0*/  LOP3.LUT R10, R10, 0x80000000, R37, 0xec, !PT ;  /* 0x800000000a0a7812 */ /* 0x000fe200078eec25 */
[----:B------:R-:W-:-:S04]  /*b8f0*/  VIADD R33, R0, 0x2 ;  /* 0x0000000200217836 */ /* 0x000fc80000000000 */
[----:B------:R-:W-:-:S05]  /*b900*/  VIADD R9, R10, 0xffffffff ;  /* 0xffffffff0a097836 */ /* 0x000fca0000000000 */
[----:B------:R-:W-:Y:S01]  /*b910*/  LOP3.LUT R32, R10, R9, RZ, 0xc, !PT ;  /* 0x000000090a207212 */ /* 0x000fe200078e0cff */
[----:B------:R-:W-:Y:S02]  /*b920*/  IMAD.MOV.U32 R9, RZ, RZ, 0x1 ;  /* 0x00000001ff097424 */ /* 0x000fe400078e00ff */
[----:B------:R-:W-:-:S03]  /*b930*/  IMAD.MOV.U32 R10, RZ, RZ, -0x1 ;  /* 0xffffffffff0a7424 */ /* 0x000fc600078e00ff */
[----:B------:R-:W0:Y:S02]  /*b940*/  POPC R32, R32 ;  /* 0x0000002000207309 */ /* 0x000e240000000000 */
[----:B0-----:R-:W-:Y:S01]  /*b950*/  IMAD.MOV.U32 R8, RZ, RZ, R32 ;  /* 0x000000ffff087224 */ /* 0x001fe200078e0020 */
[----:B------:R-:W-:-:S13]  /*b960*/  ISETP.GE.AND P0, PT, R0, R32, PT ;  /* 0x000000200000720c */ /* 0x000fda0003f06270 */
[----:B------:R-:W-:Y:S05]  /*b970*/  WARPSYNC.COLLECTIVE R10, `(.L_x_194) ;  /* 0x000000000a087348 */ /* 0x000fea0003c00000 */
[----:B------:R0:W1:Y:S02]  /*b980*/  SHFL.DOWN P1, R16, R15, R9, R8 ;  /* 0x080000090f107389 */ /* 0x0000640000020008 */
[----:B01----:R-:W-:Y:S05]  /*b990*/  ENDCOLLECTIVE ;  /* 0x000000000000791b */ /* 0x003fea0003800000 */
.L_x_194:
[----:B------:R-:W-:Y:S01]  /*b9a0*/  IMAD.MOV.U32 R9, RZ, RZ, 0x2 ;  /* 0x00000002ff097424 */ /* 0x000fe200078e00ff */
[----:B------:R-:W-:Y:S02]  /*b9b0*/  SEL R16, R16, RZ, !P0 ;  /* 0x000000ff10107207 */ /* 0x000fe40004000000 */
[----:B------:R-:W-:-:S03]  /*b9c0*/  ISETP.GT.AND P0, PT, R33, R32, PT ;  /* 0x000000202100720c */ /* 0x000fc60003f04270 */
[----:B------:R-:W-:-:S04]  /*b9d0*/  IMAD.IADD R19, R16, 0x1, R15 ;  /* 0x0000000110137824 */ /* 0x000fc800078e020f */
[----:B------:R-:W-:-:S07]  /*b9e0*/  IMAD.MOV.U32 R15, RZ, RZ, R19 ;  /* 0x000000ffff0f7224 */ /* 0x000fce00078e0013 */
[----:B------:R-:W-:Y:S05]  /*b9f0*/  WARPSYNC.COLLECTIVE R10, `(.L_x_195) ;  /* 0x000000000a087348 */ /* 0x000fea0003c00000 */
[----:B------:R0:W1:Y:S02]  /*ba00*/  SHFL.DOWN P1, R16, R15, R9, R8 ;  /* 0x080000090f107389 */ /* 0x0000640000020008 */
[----:B01----:R-:W-:Y:S05]  /*ba10*/  ENDCOLLECTIVE ;  /* 0x000000000000791b */ /* 0x003fea0003800000 */
.L_x_195:
[----:B------:R-:W-:Y:S01]  /*ba20*/  IMAD.MOV.U32 R9, RZ, RZ, 0x4 ;  /* 0x00000004ff097424 */ /* 0x000fe200078e00ff */
[----:B------:R-:W-:-:S05]  /*ba30*/  SEL R16, R16, RZ, !P0 ;  /* 0x000000ff10107207 */ /* 0x000fca0004000000 */
[----:B------:R-:W-:Y:S02]  /*ba40*/  IMAD.IADD R33, R19, 0x1, R16 ;  /* 0x0000000113217824 */ /* 0x000fe400078e0210 */
[----:B------:R-:W-:Y:S02]  /*ba50*/  VIADD R19, R0, 0x4 ;  /* 0x0000000400137836 */ /* 0x000fe40000000000 */
[----:B------:R-:W-:-:S03]  /*ba60*/  IMAD.MOV.U32 R15, RZ, RZ, R33 ;  /* 0x000000ffff0f7224 */ /* 0x000fc600078e0021 */
[----:B------:R-:W-:Y:S01]  /*ba70*/  ISETP.GT.AND P0, PT, R19, R32, PT ;  /* 0x000000201300720c */ /* 0x000fe20003f04270 */
[----:B------:R-:W-:-:S12]  /*ba80*/  VIADD R19, R0, 0x8 ;  /* 0x0000000800137836 */ /* 0x000fd80000000000 */
[----:B------:R-:W-:Y:S05]  /*ba90*/  WARPSYNC.COLLECTIVE R10, `(.L_x_196) ;  /* 0x000000000a087348 */ /* 0x000fea0003c00000 */
[----:B------:R0:W1:Y:S02]  /*baa0*/  SHFL.DOWN P1, R16, R15, R9, R8 ;  /* 0x080000090f107389 */ /* 0x0000640000020008 */
[----:B01----:R-:W-:Y:S05]  /*bab0*/  ENDCOLLECTIVE ;  /* 0x000000000000791b */ /* 0x003fea0003800000 */
.L_x_196:
[----:B------:R-:W-:Y:S01]  /*bac0*/  IMAD.MOV.U32 R9, RZ, RZ, 0x8 ;  /* 0x00000008ff097424 */ /* 0x000fe200078e00ff */
[----:B------:R-:W-:Y:S02]  /*bad0*/  SEL R16, R16, RZ, !P0 ;  /* 0x000000ff10107207 */ /* 0x000fe40004000000 */
[----:B------:R-:W-:-:S03]  /*bae0*/  ISETP.GT.AND P0, PT, R19, R32, PT ;  /* 0x000000201300720c */ /* 0x000fc60003f04270 */
[----:B------:R-:W-:Y:S02]  /*baf0*/  IMAD.IADD R35, R33, 0x1, R16 ;  /* 0x0000000121237824 */ /* 0x000fe400078e0210 */
[----:B------:R-:W-:Y:S02]  /*bb00*/  VIADD R33, R0, 0x10 ;  /* 0x0000001000217836 */ /* 0x000fe40000000000 */
[----:B------:R-:W-:-:S03]  /*bb10*/  IMAD.MOV.U32 R15, RZ, RZ, R35 ;  /* 0x000000ffff0f7224 */ /* 0x000fc600078e0023 */
[----:B------:R-:W-:-:S13]  /*bb20*/  ISETP.GT.AND P2, PT, R33, R32, PT ;  /* 0x000000202100720c */ /* 0x000fda0003f44270 */
[----:B------:R-:W-:Y:S05]  /*bb30*/  WARPSYNC.COLLECTIVE R10, `(.L_x_197) ;  /* 0x000000000a087348 */ /* 0x000fea0003c00000 */
[----:B------:R0:W1:Y:S02]  /*bb40*/  SHFL.DOWN P1, R16, R15, R9, R8 ;  /* 0x080000090f107389 */ /* 0x0000640000020008 */
[----:B01----:R-:W-:Y:S05]  /*bb50*/  ENDCOLLECTIVE ;  /* 0x000000000000791b */ /* 0x003fea0003800000 */
.L_x_197:
[----:B------:R-:W-:Y:S01]  /*bb60*/  IMAD.MOV.U32 R9, RZ, RZ, 0x10 ;  /* 0x00000010ff097424 */ /* 0x000fe200078e00ff */
[----:B------:R-:W-:Y:S02]  /*bb70*/  SEL R16, R16, RZ, !P0 ;  /* 0x000000ff10107207 */ /* 0x000fe40004000000 */
[----:B------:R-:W-:-:S03]  /*bb80*/  ISETP.NE.AND P0, PT, R14, 0x65, PT ;  /* 0x000000650e00780c */ /* 0x000fc60003f05270 */
[----:B------:R-:W-:-:S04]  /*bb90*/  IMAD.IADD R19, R35, 0x1, R16 ;  /* 0x0000000123137824 */ /* 0x000fc800078e0210 */
[----:B------:R-:W-:-:S07]  /*bba0*/  IMAD.MOV.U32 R15, RZ, RZ, R19 ;  /* 0x000000ffff0f7224 */ /* 0x000fce00078e0013 */
[----:B------:R-:W-:Y:S05]  /*bbb0*/  WARPSYNC.COLLECTIVE R10, `(.L_x_198) ;  /* 0x000000000a087348 */ /* 0x000fea0003c00000 */
[----:B------:R0:W1:Y:S02]  /*bbc0*/  SHFL.DOWN P1, R16, R15, R9, R8 ;  /* 0x080000090f107389 */ /* 0x0000640000020008 */
[----:B01----:R-:W-:Y:S05]  /*bbd0*/  ENDCOLLECTIVE ;  /* 0x000000000000791b */ /* 0x003fea0003800000 */
.L_x_198:
[----:B------:R-:W-:Y:S05]  /*bbe0*/  WARPSYNC.COLLECTIVE R10, `(.L_x_199) ;  /* 0x000000000a087348 */ /* 0x000fea0003c00000 */
[----:B------:R-:W-:Y:S01]  /*bbf0*/  VOTE.ALL P0, P0 ;  /* 0x0000000000ff7806 */ /* 0x000fe20000000000 */
[----:B------:R-:W-:-:S12]  /*bc00*/  ENDCOLLECTIVE ;  /* 0x000000000000791b */ /* 0x000fd80003800000 */
.L_x_199:
[----:B------:R-:W0:Y:S01]  /*bc10*/  LDC.64 R8, c[0x0][0x3a8] ;  /* 0x0000ea00ff087b82 */ /* 0x000e220000000a00 */
[----:B------:R-:W-:-:S05]  /*bc20*/  SEL R16, R16, RZ, !P2 ;  /* 0x000000ff10107207 */ /* 0x000fca0005000000 */
[----:B------:R-:W-:Y:S01]  /*bc30*/  IMAD.IADD R19, R19, 0x1, R16 ;  /* 0x0000000113137824 */ /* 0x000fe200078e0210 */
[----:B0-----:R-:W-:-:S05]  /*bc40*/  IADD3 R32, P1, PT, R8, 0x100, RZ ;  /* 0x0000010008207810 */ /* 0x001fca0007f3e0ff */
[----:B------:R-:W-:Y:S01]  /*bc50*/  IMAD.X R33, RZ, RZ, R9, P1 ;  /* 0x000000ffff217224 */ /* 0x000fe200008e0609 */
[----:B------:R-:W-:Y:S07]  /*bc60*/  BRA `(.L_x_200) ;  /* 0xffffff7800d47947 */ /* 0x000fee000383ffff */
.L_x_46:
[----:B------:R-:W-:Y:S01]  /*bc70*/  BSSY B0, `(.L_x_201) ;  /* 0x0000006000007945 */ /* 0x000fe20003800000 */
[----:B------:R-:W-:Y:S01]  /*bc80*/  PLOP3.LUT P0, PT, P0, PT, PT, 0x8, 0x80 ;  /* 0x000000000080781c */ /* 0x000fe2000070e170 */
[----:B------:R-:W-:-:S12]  /*bc90*/  IMAD.MOV.U32 R10, RZ, RZ, -0x1 ;  /* 0xffffffffff0a7424 */ /* 0x000fd800078e00ff */
[----:B-----5:R-:W-:Y:S05]  /*bca0*/  WARPSYNC.COLLECTIVE R10, `(.L_x_202) ;  /* 0x000000000a087348 */ /* 0x020fea0003c00000 */
[----:B------:R-:W-:Y:S01]  /*bcb0*/  VOTE.ANY P0, P0 ;  /* 0x0000000000ff7806 */ /* 0x000fe20000000100 */
[----:B-----5:R-:W-:-:S12]  /*bcc0*/  ENDCOLLECTIVE ;  /* 0x000000000000791b */ /* 0x020fd80003800000 */
.L_x_202:
[----:B------:R-:W-:Y:S05]  /*bcd0*/  BSYNC B0 ;  /* 0x0000000000007941 */ /* 0x000fea0003800000 */
.L_x_201:
[----:B------:R-:W-:Y:S05]  /*bce0*/  BRA `(.L_x_203) ;  /* 0xffffff7800e47947 */ /* 0x000fea000383ffff */
.L_x_48:
[----:B------:R-:W-:Y:S01]  /*bcf0*/  BSSY B0, `(.L_x_204) ;  /* 0x0000006000007945 */ /* 0x000fe20003800000 */
[----:B------:R-:W-:Y:S01]  /*bd00*/  PLOP3.LUT P0, PT, P0, PT, PT, 0x8, 0x80 ;  /* 0x000000000080781c */ /* 0x000fe2000070e170 */
[----:B------:R-:W-:-:S12]  /*bd10*/  IMAD.MOV.U32 R10, RZ, RZ, -0x1 ;  /* 0xffffffffff0a7424 */ /* 0x000fd800078e00ff */
[----:B-----5:R-:W-:Y:S05]  /*bd20*/  WARPSYNC.COLLECTIVE R10, `(.L_x_205) ;  /* 0x000000000a087348 */ /* 0x020fea0003c00000 */
[----:B------:R-:W-:Y:S01]  /*bd30*/  VOTE.ANY P0, P0 ;  /* 0x0000000000ff7806 */ /* 0x000fe20000000100 */
[----:B-----5:R-:W-:-:S12]  /*bd40*/  ENDCOLLECTIVE ;  /* 0x000000000000791b */ /* 0x020fd80003800000 */
.L_x_205:
[----:B------:R-:W-:Y:S05]  /*bd50*/  BSYNC B0 ;  /* 0x0000000000007941 */ /* 0x000fea0003800000 */
.L_x_204:
[----:B------:R-:W-:Y:S05]  /*bd60*/  BRA `(.L_x_206) ;  /* 0xffffff7c00407947 */ /* 0x000fea000383ffff */
.L_x_50:
[----:B------:R-:W-:Y:S01]  /*bd70*/  BSSY B0, `(.L_x_207) ;  /* 0x0000006000007945 */ /* 0x000fe20003800000 */
[----:B------:R-:W-:Y:S01]  /*bd80*/  PLOP3.LUT P0, PT, P0, PT, PT, 0x8, 0x80 ;  /* 0x000000000080781c */ /* 0x000fe2000070e170 */
[----:B------:R-:W-:-:S12]  /*bd90*/  IMAD.MOV.U32 R10, RZ, RZ, -0x1 ;  /* 0xffffffffff0a7424 */ /* 0x000fd800078e00ff */
[----:B-----5:R-:W-:Y:S05]  /*bda0*/  WARPSYNC.COLLECTIVE R10, `(.L_x_208) ;  /* 0x000000000a087348 */ /* 0x020fea0003c00000 */
[----:B------:R-:W-:Y:S01]  /*bdb0*/  VOTE.ANY R10, PT, P0 ;  /* 0x00000000000a7806 */ /* 0x000fe200000e0100 */
[----:B-----5:R-:W-:Y:S06]  /*bdc0*/  ENDCOLLECTIVE ;  /* 0x000000000000791b */ /* 0x020fec0003800000 */
.L_x_208:
[----:B------:R-:W-:Y:S05]  /*bdd0*/  BSYNC B0 ;  /* 0x0000000000007941 */ /* 0x000fea0003800000 */
.L_x_207:
[----:B------:R-:W-:Y:S01]  /*bde0*/  LOP3.LUT R10, R10, 0x80000000, R37, 0xec, !PT ;  /* 0x800000000a0a7812 */ /* 0x000fe200078eec25 */
[----:B------:R-:W-:-:S04]  /*bdf0*/  VIADD R34, R34, 0xffffffe0 ;  /* 0xffffffe022227836 */ /* 0x000fc80000000000 */
[----:B------:R-:W-:-:S05]  /*be00*/  VIADD R9, R10, 0xffffffff ;  /* 0xffffffff0a097836 */ /* 0x000fca0000000000 */
[----:B------:R-:W-:Y:S01]  /*be10*/  LOP3.LUT R36, R10, R9, RZ, 0xc, !PT ;  /* 0x000000090a247212 */ /* 0x000fe200078e0cff */
[----:B------:R-:W-:Y:S02]  /*be20*/  IMAD.MOV.U32 R9, RZ, RZ, 0x1 ;  /* 0x00000001ff097424 */ /* 0x000fe400078e00ff */
[----:B------:R-:W-:Y:S01]  /*be30*/  IMAD.MOV.U32 R10, RZ, RZ, -0x1 ;  /* 0xffffffffff0a7424 */ /* 0x000fe200078e00ff */
[----:B------:R0:W1:Y:S02]  /*be40*/  POPC R8, R36 ;  /* 0x0000002400087309 */ /* 0x0000640000000000 */
[----:B0-----:R-:W-:-:S07]  /*be50*/  VIADD R36, R0, 0x10 ;  /* 0x0000001000247836 */ /* 0x001fce0000000000 */
[----:B-1----:R-:W-:Y:S05]  /*be60*/  WARPSYNC.COLLECTIVE R10, `(.L_x_209) ;  /* 0x000000000a087348 */ /* 0x002fea0003c00000 */
[----:B-1----:R0:W1:Y:S02]  /*be70*/  SHFL.DOWN P1, R16, R15, R9, R8 ;  /* 0x080000090f107389 */ /* 0x0020640000020008 */
[----:B01----:R-:W-:Y:S05]  /*be80*/  ENDCOLLECTIVE ;  /* 0x000000000000791b */ /* 0x003fea0003800000 */
.L_x_209:
[----:B------:R-:W-:Y:S01]  /*be90*/  ISETP.GE.AND P0, PT, R0, R8, PT ;  /* 0x000000080000720c */ /* 0x000fe20003f06270 */
[----:B------:R-:W-:-:S03]  /*bea0*/  IMAD.MOV.U32 R9, RZ, RZ, 0x2 ;  /* 0x00000002ff097424 */ /* 0x000fc600078e00ff */
[----:B------:R-:W-:-:S05]  /*beb0*/  SEL R16, R16, RZ, !P0 ;  /* 0x000000ff10107207 */ /* 0x000fca0004000000 */
[----:B------:R-:W-:Y:S02]  /*bec0*/  IMAD.IADD R15, R16, 0x1, R15 ;  /* 0x00000001100f7824 */ /* 0x000fe400078e020f */
[----:B------:R-:W-:-:S05]  /*bed0*/  VIADD R16, R0, 0x2 ;  /* 0x0000000200107836 */ /* 0x000fca0000000000 */
[----:B------:R-:W-:-:S13]  /*bee0*/  ISETP.GT.AND P0, PT, R16, R8, PT ;  /* 0x000000081000720c */ /* 0x000fda0003f04270 */
[----:B------:R-:W-:Y:S05]  /*bef0*/  WARPSYNC.COLLECTIVE R10, `(.L_x_210) ;  /* 0x000000000a087348 */ /* 0x000fea0003c00000 */
[----:B------:R0:W1:Y:S02]  /*bf00*/  SHFL.DOWN P1, R16, R15, R9, R8 ;  /* 0x080000090f107389 */ /* 0x0000640000020008 */
[----:B01----:R-:W-:Y:S05]  /*bf10*/  ENDCOLLECTIVE ;  /* 0x000000000000791b */ /* 0x003fea0003800000 */
.L_x_210:
[----:B------:R-:W-:Y:S01]  /*bf20*/  IMAD.MOV.U32 R9, RZ, RZ, 0x4 ;  /* 0x00000004ff097424 */ /* 0x000fe200078e00ff */
[----:B------:R-:W-:-:S05]  /*bf30*/  SEL R16, R16, RZ, !P0 ;  /* 0x000000ff10107207 */ /* 0x000fca0004000000 */
[----:B------:R-:W-:Y:S02]  /*bf40*/  IMAD.IADD R15, R15, 0x1, R16 ;  /* 0x000000010f0f7824 */ /* 0x000fe400078e0210 */
[----:B------:R-:W-:-:S05]  /*bf50*/  VIADD R16, R0, 0x4 ;  /* 0x0000000400107836 */ /* 0x000fca0000000000 */
[----:B------:R-:W-:-:S13]  /*bf60*/  ISETP.GT.AND P0, PT, R16, R8, PT ;  /* 0x000000081000720c */ /* 0x000fda0003f04270 */
[----:B------:R-:W-:Y:S05]  /*bf70*/  WARPSYNC.COLLECTIVE R10, `(.L_x_211) ;  /* 0x000000000a087348 */ /* 0x000fea0003c00000 */
[----:B------:R0:W1:Y:S02]  /*bf80*/  SHFL.DOWN P1, R16, R15, R9, R8 ;  /* 0x080000090f107389 */ /* 0x0000640000020008 */
[----:B01----:R-:W-:Y:S05]  /*bf90*/  ENDCOLLECTIVE ;  /* 0x000000000000791b */ /* 0x003fea0003800000 */
.L_x_211:
        /* <DEDUP_REMOVED lines=8> */
.L_x_212:
[----:B------:R-:W-:Y:S01]  /*c020*/  IMAD.MOV.U32 R9, RZ, RZ, 0x10 ;  /* 0x00000010ff097424 */ /* 0x000fe200078e00ff */
[----:B------:R-:W-:Y:S02]  /*c030*/  SEL R16, R16, RZ, !P0 ;  /* 0x000000ff10107207 */ /* 0x000fe40004000000 */
[----:B------:R-:W-:-:S03]  /*c040*/  ISETP.GT.AND P0, PT, R36, R8, PT ;  /* 0x000000082400720c */ /* 0x000fc60003f04270 */
[----:B------:R-:W-:-:S10]  /*c050*/  IMAD.IADD R15, R15, 0x1, R16 ;  /* 0x000000010f0f7824 */ /* 0x000fd400078e0210 */
[----:B------:R-:W-:Y:S05]  /*c060*/  WARPSYNC.COLLECTIVE R10, `(.L_x_213) ;  /* 0x000000000a087348 */ /* 0x000fea0003c00000 */
[----:B------:R0:W1:Y:S02]  /*c070*/  SHFL.DOWN P1, R16, R15, R9, R8 ;  /* 0x080000090f107389 */ /* 0x0000640000020008 */
[----:B01----:R-:W-:Y:S05]  /*c080*/  ENDCOLLECTIVE ;  /* 0x000000000000791b */ /* 0x003fea0003800000 */
.L_x_213:
[----:B------:R-:W-:Y:S02]  /*c090*/  SEL R16, R16, RZ, !P0 ;  /* 0x000000ff10107207 */ /* 0x000fe40004000000 */
[----:B------:R-:W-:Y:S02]  /*c0a0*/  ISETP.NE.AND P0, PT, R14, 0x65, PT ;  /* 0x000000650e00780c */ /* 0x000fe40003f05270 */
[----:B------:R-:W-:-:S11]  /*c0b0*/  IADD3 R19, PT, PT, R15, R16, R19 ;  /* 0x000000100f137210 */ /* 0x000fd60007ffe013 */
[----:B------:R-:W-:Y:S05]  /*c0c0*/  WARPSYNC.COLLECTIVE R10, `(.L_x_214) ;  /* 0x000000000a087348 */ /* 0x000fea0003c00000 */
[----:B------:R-:W-:Y:S01]  /*c0d0*/  VOTE.ALL P0, P0 ;  /* 0x0000000000ff7806 */ /* 0x000fe20000000000 */
[----:B------:R-:W-:-:S12]  /*c0e0*/  ENDCOLLECTIVE ;  /* 0x000000000000791b */ /* 0x000fd80003800000 */
.L_x_214:
[----:B------:R-:W-:Y:S05]  /*c0f0*/  BRA `(.L_x_215) ;  /* 0xffffff7800ec7947 */ /* 0x000fea000383ffff */
.L_x_132:
[----:B------:R-:W-:Y:S01]  /*c100*/  BSSY B1, `(.L_x_216) ;  /* 0x0000006000017945 */ /* 0x000fe20003800000 */
[----:B------:R-:W-:Y:S01]  /*c110*/  PLOP3.LUT P0, PT, P0, PT, PT, 0x8, 0x80 ;  /* 0x000000000080781c */ /* 0x000fe2000070e170 */
[----:B------:R-:W-:-:S12]  /*c120*/  IMAD.MOV.U32 R10, RZ, RZ, -0x1 ;  /* 0xffffffffff0a7424 */ /* 0x000fd800078e00ff */
[----:B-----5:R-:W-:Y:S05]  /*c130*/  WARPSYNC.COLLECTIVE R10, `(.L_x_217) ;  /* 0x000000000a087348 */ /* 0x020fea0003c00000 */
[----:B------:R-:W-:Y:S01]  /*c140*/  VOTE.ANY P0, P0 ;  /* 0x0000000000ff7806 */ /* 0x000fe20000000100 */
[----:B-----5:R-:W-:-:S12]  /*c150*/  ENDCOLLECTIVE ;  /* 0x000000000000791b */ /* 0x020fd80003800000 */
.L_x_217:
[----:B------:R-:W-:Y:S05]  /*c160*/  BSYNC B1 ;  /* 0x0000000000017941 */ /* 0x000fea0003800000 */
.L_x_216:
[----:B------:R-:W-:Y:S05]  /*c170*/  BRA `(.L_x_218) ;  /* 0xffffffd0000c7947 */ /* 0x000fea000383ffff */
.L_x_134:
[----:B------:R-:W-:Y:S01]  /*c180*/  BSSY B1, `(.L_x_219) ;  /* 0x0000006000017945 */ /* 0x000fe20003800000 */
[----:B------:R-:W-:Y:S01]  /*c190*/  PLOP3.LUT P0, PT, P0, PT, PT, 0x8, 0x80 ;  /* 0x000000000080781c */ /* 0x000fe2000070e170 */
[----:B------:R-:W-:-:S12]  /*c1a0*/  IMAD.MOV.U32 R10, RZ, RZ, -0x1 ;  /* 0xffffffffff0a7424 */ /* 0x000fd800078e00ff */
[----:B-----5:R-:W-:Y:S05]  /*c1b0*/  WARPSYNC.COLLECTIVE R10, `(.L_x_220) ;  /* 0x000000000a087348 */ /* 0x020fea0003c00000 */
[----:B------:R-:W-:Y:S01]  /*c1c0*/  VOTE.ANY P0, P0 ;  /* 0x0000000000ff7806 */ /* 0x000fe20000000100 */
[----:B-----5:R-:W-:-:S12]  /*c1d0*/  ENDCOLLECTIVE ;  /* 0x000000000000791b */ /* 0x020fd80003800000 */
.L_x_220:
[----:B------:R-:W-:Y:S05]  /*c1e0*/  BSYNC B1 ;  /* 0x0000000000017941 */ /* 0x000fea0003800000 */
.L_x_219:
[----:B------:R-:W-:Y:S05]  /*c1f0*/  BRA `(.L_x_221) ;  /* 0xffffffd0007c7947 */ /* 0x000fea000383ffff */
.L_x_136:
[----:B------:R-:W0:Y:S01]  /*c200*/  S2R R0, SR_GEMASK ;  /* 0x0000000000007919 */ /* 0x000e220000003c00 */
[----:B------:R-:W-:Y:S01]  /*c210*/  BSSY B1, `(.L_x_222) ;  /* 0x0000006000017945 */ /* 0x000fe20003800000 */
[----:B------:R-:W-:Y:S01]  /*c220*/  PLOP3.LUT P0, PT, P0, PT, PT, 0x8, 0x80 ;  /* 0x000000000080781c */ /* 0x000fe2000070e170 */
[----:B------:R-:W-:-:S12]  /*c230*/  IMAD.MOV.U32 R10, RZ, RZ, -0x1 ;  /* 0xffffffffff0a7424 */ /* 0x000fd800078e00ff */
[----:B0----5:R-:W-:Y:S05]  /*c240*/  WARPSYNC.COLLECTIVE R10, `(.L_x_223) ;  /* 0x000000000a087348 */ /* 0x021fea0003c00000 */
[----:B------:R-:W-:Y:S01]  /*c250*/  VOTE.ANY R10, PT, P0 ;  /* 0x00000000000a7806 */ /* 0x000fe200000e0100 */
[----:B0----5:R-:W-:Y:S06]  /*c260*/  ENDCOLLECTIVE ;  /* 0x000000000000791b */ /* 0x021fec0003800000 */
.L_x_223:
[----:B------:R-:W-:Y:S05]  /*c270*/  BSYNC B1 ;  /* 0x0000000000017941 */ /* 0x000fea0003800000 */
.L_x_222:
        /* <DEDUP_REMOVED lines=12> */
.L_x_224:
        /* <DEDUP_REMOVED lines=8> */
.L_x_225:
        /* <DEDUP_REMOVED lines=10> */
.L_x_226:
        /* <DEDUP_REMOVED lines=10> */
.L_x_227:
        /* <DEDUP_REMOVED lines=8> */
.L_x_228:
[----:B------:R-:W-:Y:S05]  /*c580*/  WARPSYNC.COLLECTIVE R10, `(.L_x_229) ;  /* 0x000000000a087348 */ /* 0x000fea0003c00000 */
[----:B------:R-:W-:Y:S01]  /*c590*/  VOTE.ALL P0, P0 ;  /* 0x0000000000ff7806 */ /* 0x000fe20000000000 */
[----:B------:R-:W-:-:S12]  /*c5a0*/  ENDCOLLECTIVE ;  /* 0x000000000000791b */ /* 0x000fd80003800000 */
.L_x_229:
[----:B------:R-:W0:Y:S01]  /*c5b0*/  LDC.64 R8, c[0x0][0x3a8] ;  /* 0x0000ea00ff087b82 */ /* 0x000e220000000a00 */
[----:B------:R-:W-:-:S05]  /*c5c0*/  SEL R16, R16, RZ, !P2 ;  /* 0x000000ff10107207 */ /* 0x000fca0005000000 */
[----:B------:R-:W-:Y:S01]  /*c5d0*/  IMAD.IADD R19, R19, 0x1, R16 ;  /* 0x0000000113137824 */ /* 0x000fe200078e0210 */
[----:B0-----:R-:W-:-:S05]  /*c5e0*/  IADD3 R0, P1, PT, R8, 0x100, RZ ;  /* 0x0000010008007810 */ /* 0x001fca0007f3e0ff */
[----:B------:R-:W-:Y:S01]  /*c5f0*/  IMAD.X R33, RZ, RZ, R9, P1 ;  /* 0x000000ffff217224 */ /* 0x000fe200008e0609 */
[----:B------:R-:W-:Y:S07]  /*c600*/  BRA `(.L_x_230) ;  /* 0xffffffd000247947 */ /* 0x000fee000383ffff */
.L_x_138:
[----:B------:R-:W-:Y:S01]  /*c610*/  BSSY B1, `(.L_x_231) ;  /* 0x0000006000017945 */ /* 0x000fe20003800000 */
[----:B------:R-:W-:Y:S01]  /*c620*/  PLOP3.LUT P0, PT, P0, PT, PT, 0x8, 0x80 ;  /* 0x000000000080781c */ /* 0x000fe2000070e170 */
[----:B------:R-:W-:-:S12]  /*c630*/  IMAD.MOV.U32 R10, RZ, RZ, -0x1 ;  /* 0xffffffffff0a7424 */ /* 0x000fd800078e00ff */
[----:B-----5:R-:W-:Y:S05]  /*c640*/  WARPSYNC.COLLECTIVE R10, `(.L_x_232) ;  /* 0x000000000a087348 */ /* 0x020fea0003c00000 */
[----:B------:R-:W-:Y:S01]  /*c650*/  VOTE.ANY P0, P0 ;  /* 0x0000000000ff7806 */ /* 0x000fe20000000100 */
[----:B-----5:R-:W-:-:S12]  /*c660*/  ENDCOLLECTIVE ;  /* 0x000000000000791b */ /* 0x020fd80003800000 */
.L_x_232:
[----:B------:R-:W-:Y:S05]  /*c670*/  BSYNC B1 ;  /* 0x0000000000017941 */ /* 0x000fea0003800000 */
.L_x_231:
[----:B------:R-:W-:Y:S05]  /*c680*/  BRA `(.L_x_233) ;  /* 0xffffffd000347947 */ /* 0x000fea000383ffff */
.L_x_140:
[----:B------:R-:W-:Y:S01]  /*c690*/  BSSY B1, `(.L_x_234) ;  /* 0x0000006000017945 */ /* 0x000fe20003800000 */
[----:B------:R-:W-:Y:S01]  /*c6a0*/  PLOP3.LUT P0, PT, P0, PT, PT, 0x8, 0x80 ;  /* 0x000000000080781c */ /* 0x000fe2000070e170 */
[----:B------:R-:W-:-:S12]  /*c6b0*/  IMAD.MOV.U32 R10, RZ, RZ, -0x1 ;  /* 0xffffffffff0a7424 */ /* 0x000fd800078e00ff */
[----:B-----5:R-:W-:Y:S05]  /*c6c0*/  WARPSYNC.COLLECTIVE R10, `(.L_x_235) ;  /* 0x000000000a087348 */ /* 0x020fea0003c00000 */
[----:B------:R-:W-:Y:S01]  /*c6d0*/  VOTE.ANY P0, P0 ;  /* 0x0000000000ff7806 */ /* 0x000fe20000000100 */
[----:B-----5:R-:W-:-:S12]  /*c6e0*/  ENDCOLLECTIVE ;  /* 0x000000000000791b */ /* 0x020fd80003800000 */
.L_x_235:
[----:B------:R-:W-:Y:S05]  /*c6f0*/  BSYNC B1 ;  /* 0x0000000000017941 */ /* 0x000fea0003800000 */
.L_x_234:
[----:B------:R-:W-:Y:S05]  /*c700*/  BRA `(.L_x_236) ;  /* 0xffffffd000907947 */ /* 0x000fea000383ffff */
.L_x_142:
[----:B------:R-:W-:Y:S01]  /*c710*/  BSSY B1, `(.L_x_237) ;  /* 0x0000006000017945 */ /* 0x000fe20003800000 */
[----:B------:R-:W-:Y:S01]  /*c720*/  PLOP3.LUT P0, PT, P0, PT, PT, 0x8, 0x80 ;  /* 0x000000000080781c */ /* 0x000fe2000070e170 */
[----:B------:R-:W-:-:S12]  /*c730*/  IMAD.MOV.U32 R10, RZ, RZ, -0x1 ;  /* 0xffffffffff0a7424 */ /* 0x000fd800078e00ff */
[----:B-----5:R-:W-:Y:S05]  /*c740*/  WARPSYNC.COLLECTIVE R10, `(.L_x_238) ;  /* 0x000000000a087348 */ /* 0x020fea0003c00000 */
[----:B------:R-:W-:Y:S01]  /*c750*/  VOTE.ANY R10, PT, P0 ;  /* 0x00000000000a7806 */ /* 0x000fe200000e0100 */
[----:B-----5:R-:W-:Y:S06]  /*c760*/  ENDCOLLECTIVE ;  /* 0x000000000000791b */ /* 0x020fec0003800000 */
.L_x_238:
[----:B------:R-:W-:Y:S05]  /*c770*/  BSYNC B1 ;  /* 0x0000000000017941 */ /* 0x000fea0003800000 */
.L_x_237:
[----:B------:R-:W0:Y:S01]  /*c780*/  S2R R8, SR_GEMASK ;  /* 0x0000000000087919 */ /* 0x000e220000003c00 */
[----:B------:R-:W-:Y:S01]  /*c790*/  VIADD R34, R34, 0xffffffe0 ;  /* 0xffffffe022227836 */ /* 0x000fe20000000000 */
[----:B0-----:R-:W-:-:S05]  /*c7a0*/  LOP3.LUT R10, R10, 0x80000000, R8, 0xec, !PT ;  /* 0x800000000a0a7812 */ /* 0x001fca00078eec08 */
        /* <DEDUP_REMOVED lines=9> */
.L_x_239:
        /* <DEDUP_REMOVED lines=9> */
.L_x_240:
[----:B------:R-:W-:Y:S01]  /*c8d0*/  IMAD.MOV.U32 R9, RZ, RZ, 0x4 ;  /* 0x00000004ff097424 */ /* 0x000fe200078e00ff */
[----:B------:R-:W-:Y:S02]  /*c8e0*/  SEL R16, R16, RZ, !P0 ;  /* 0x000000ff10107207 */ /* 0x000fe40004000000 */
[----:B------:R-:W-:Y:S01]  /*c8f0*/  ISETP.GT.AND P0, PT, R45, R8, PT ;  /* 0x000000082d00720c */ /* 0x000fe20003f04270 */
[----:B------:R-:W-:Y:S02]  /*c900*/  VIADD R45, R28, 0x8 ;  /* 0x000000081c2d7836 */ /* 0x000fe40000000000 */
[----:B------:R-:W-:-:S10]  /*c910*/  IMAD.IADD R15, R15, 0x1, R16 ;  /* 0x000000010f0f7824 */ /* 0x000fd400078e0210 */
[----:B------:R-:W-:Y:S05]  /*c920*/  WARPSYNC.COLLECTIVE R10, `(.L_x_241) ;  /* 0x000000000a087348 */ /* 0x000fea0003c00000 */
[----:B------:R0:W1:Y:S02]  /*c930*/  SHFL.DOWN P1, R16, R15, R9, R8 ;  /* 0x080000090f107389 */ /* 0x0000640000020008 */
[----:B01----:R-:W-:Y:S05]  /*c940*/  ENDCOLLECTIVE ;  /* 0x000000000000791b */ /* 0x003fea0003800000 */
.L_x_241:
        /* <DEDUP_REMOVED lines=8> */
.L_x_242:
[----:B------:R-:W-:Y:S01]  /*c9d0*/  IMAD.MOV.U32 R9, RZ, RZ, 0x10 ;  /* 0x00000010ff097424 */ /* 0x000fe200078e00ff */
[----:B------:R-:W-:Y:S02]  /*c9e0*/  SEL R16, R16, RZ, !P0 ;  /* 0x000000ff10107207 */ /* 0x000fe40004000000 */
[----:B------:R-:W-:-:S03]  /*c9f0*/  ISETP.GT.AND P0, PT, R45, R8, PT ;  /* 0x000000082d00720c */ /* 0x000fc60003f04270 */
[----:B------:R-:W-:-:S10]  /*ca00*/  IMAD.IADD R15, R15, 0x1, R16 ;  /* 0x000000010f0f7824 */ /* 0x000fd400078e0210 */
[----:B------:R-:W-:Y:S05]  /*ca10*/  WARPSYNC.COLLECTIVE R10, `(.L_x_243) ;  /* 0x000000000a087348 */ /* 0x000fea0003c00000 */
[----:B------:R0:W1:Y:S02]  /*ca20*/  SHFL.DOWN P1, R16, R15, R9, R8 ;  /* 0x080000090f107389 */ /* 0x0000640000020008 */
[----:B01----:R-:W-:Y:S05]  /*ca30*/  ENDCOLLECTIVE ;  /* 0x000000000000791b */ /* 0x003fea0003800000 */
.L_x_243:
[----:B------:R-:W-:Y:S02]  /*ca40*/  SEL R16, R16, RZ, !P0 ;  /* 0x000000ff10107207 */ /* 0x000fe40004000000 */
[----:B------:R-:W-:Y:S02]  /*ca50*/  ISETP.NE.AND P0, PT, R14, 0x65, PT ;  /* 0x000000650e00780c */ /* 0x000fe40003f05270 */
[----:B------:R-:W-:-:S11]  /*ca60*/  IADD3 R19, PT, PT, R15, R16, R19 ;  /* 0x000000100f137210 */ /* 0x000fd60007ffe013 */
[----:B------:R-:W-:Y:S05]  /*ca70*/  WARPSYNC.COLLECTIVE R10, `(.L_x_244) ;  /* 0x000000000a087348 */ /* 0x000fea0003c00000 */
[----:B------:R-:W-:Y:S01]  /*ca80*/  VOTE.ALL P0, P0 ;  /* 0x0000000000ff7806 */ /* 0x000fe20000000000 */
[----:B------:R-:W-:-:S12]  /*ca90*/  ENDCOLLECTIVE ;  /* 0x000000000000791b */ /* 0x000fd80003800000 */
.L_x_244:
[----:B------:R-:W-:Y:S05]  /*caa0*/  BRA `(.L_x_245) ;  /* 0xffffffd0003c7947 */ /* 0x000fea000383ffff */
.L_x_246:
[----:B------:R-:W-:-:S00]  /*cab0*/  BRA `(.L_x_246) ;  /* 0xfffffffc00fc7947 */ /* 0x000fc0000383ffff */
[----:B------:R-:W-:-:S00]  /*cac0*/  NOP ;  /* 0x0000000000007918 */ /* 0x000fc00000000000 */
        /* <DEDUP_REMOVED lines=11> */
.L_x_1035:


//--------------------- .text._ZN3cub18CUB_300001_SM_10006detail6select23DeviceSelectSweepKernelINS2_10policy_hubIiiiLb1ELNS0_10SelectImplE2EE10Policy1000EN6thrust24THRUST_300001_SM_1000_NS6detail15normal_iteratorINS9_10device_ptrIiEEEESE_NS2_27partition_distinct_output_tISE_SE_EEPiNS0_13ScanTileStateIiLb1EEE7is_evenIiENS0_8NullTypeEiNS2_19streaming_context_tIiLb0EEELS5_2EEEvT0_T1_T2_T3_T4_T5_T6_T7_iT8_NS1_7vsmem_tE --------------------------
	.section	.text._ZN3cub18CUB_300001_SM_10006detail6select23DeviceSelectSweepKernelINS2_10policy_hubIiiiLb1ELNS0_10SelectImplE2EE10Policy1000EN6thrust24THRUST_300001_SM_1000_NS6detail15normal_iteratorINS9_10device_ptrIiEEEESE_NS2_27partition_distinct_output_tISE_SE_EEPiNS0_13ScanTileStateIiLb1EEE7is_evenIiENS0_8NullTypeEiNS2_19streaming_context_tIiLb0EEELS5_2EEEvT0_T1_T2_T3_T4_T5_T6_T7_iT8_NS1_7vsmem_tE,"ax",@progbits
	.align	128
        .global         _ZN3cub18CUB_300001_SM_10006detail6select23DeviceSelectSweepKernelINS2_10policy_hubIiiiLb1ELNS0_10SelectImplE2EE10Policy1000EN6thrust24THRUST_300001_SM_1000_NS6detail15normal_iteratorINS9_10device_ptrIiEEEESE_NS2_27partition_distinct_output_tISE_SE_EEPiNS0_13ScanTileStateIiLb1EEE7is_evenIiENS0_8NullTypeEiNS2_19streaming_context_tIiLb0EEELS5_2EEEvT0_T1_T2_T3_T4_T5_T6_T7_iT8_NS1_7vsmem_tE
        .type           _ZN3cub18CUB_300001_SM_10006detail6select23DeviceSelectSweepKernelINS2_10policy_hubIiiiLb1ELNS0_10SelectImplE2EE10Policy1000EN6thrust24THRUST_300001_SM_1000_NS6detail15normal_iteratorINS9_10device_ptrIiEEEESE_NS2_27partition_distinct_output_tISE_SE_EEPiNS0_13ScanTileStateIiLb1EEE7is_evenIiENS0_8NullTypeEiNS2_19streaming_context_tIiLb0EEELS5_2EEEvT0_T1_T2_T3_T4_T5_T6_T7_iT8_NS1_7vsmem_tE,@function
        .size           _ZN3cub18CUB_300001_SM_10006detail6select23DeviceSelectSweepKernelINS2_10policy_hubIiiiLb1ELNS0_10SelectImplE2EE10Policy1000EN6thrust24THRUST_300001_SM_1000_NS6detail15normal_iteratorINS9_10device_ptrIiEEEESE_NS2_27partition_distinct_output_tISE_SE_EEPiNS0_13ScanTileStateIiLb1EEE7is_evenIiENS0_8NullTypeEiNS2_19streaming_context_tIiLb0EEELS5_2EEEvT0_T1_T2_T3_T4_T5_T6_T7_iT8_NS1_7vsmem_tE,(.L_x_1036 - _ZN3cub18CUB_300001_SM_10006detail6select23DeviceSelectSweepKernelINS2_10policy_hubIiiiLb1ELNS0_10SelectImplE2EE10Policy1000EN6thrust24THRUST_300001_SM_1000_NS6detail15normal_iteratorINS9_10device_ptrIiEEEESE_NS2_27partition_distinct_output_tISE_SE_EEPiNS0_13ScanTileStateIiLb1EEE7is_evenIiENS0_8NullTypeEiNS2_19streaming_context_tIiLb0EEELS5_2EEEvT0_T1_T2_T3_T4_T5_T6_T7_iT8_NS1_7vsmem_tE)
        .other          _ZN3cub18CUB_300001_SM_10006detail6select23DeviceSelectSweepKernelINS2_10policy_hubIiiiLb1ELNS0_10SelectImplE2EE10Policy1000EN6thrust24THRUST_300001_SM_1000_NS6detail15normal_iteratorINS9_10device_ptrIiEEEESE_NS2_27partition_distinct_output_tISE_SE_EEPiNS0_13ScanTileStateIiLb1EEE7is_evenIiENS0_8NullTypeEiNS2_19streaming_context_tIiLb0EEELS5_2EEEvT0_T1_T2_T3_T4_T5_T6_T7_iT8_NS1_7vsmem_tE,@"STO_CUDA_ENTRY STV_DEFAULT"
_ZN3cub18CUB_300001_SM_10006detail6select23DeviceSelectSweepKernelINS2_10policy_hubIiiiLb1ELNS0_10SelectImplE2EE10Policy1000EN6thrust24THRUST_300001_SM_1000_NS6detail15normal_iteratorINS9_10device_ptrIiEEEESE_NS2_27partition_distinct_output_tISE_SE_EEPiNS0_13ScanTileStateIiLb1EEE7is_evenIiENS0_8NullTypeEiNS2_19streaming_context_tIiLb0EEELS5_2EEEvT0_T1_T2_T3_T4_T5_T6_T7_iT8_NS1_7vsmem_tE:
.text._ZN3cub18CUB_300001_SM_10006detail6select23DeviceSelectSweepKernelINS2_10policy_hubIiiiLb1ELNS0_10SelectImplE2EE10Policy1000EN6thrust24THRUST_300001_SM_1000_NS6detail15normal_iteratorINS9_10device_ptrIiEEEESE_NS2_27partition_distinct_output_tISE_SE_EEPiNS0_13ScanTileStateIiLb1EEE7is_evenIiENS0_8NullTypeEiNS2_19streaming_context_tIiLb0EEELS5_2EEEvT0_T1_T2_T3_T4_T5_T6_T7_iT8_NS1_7vsmem_tE:
[----:B------:R-:W-:Y:S01]  /*0000*/  LDC R1, c[0x0][0x37c] ;  /* 0x0000df00ff017b82 */ /* 0x000fe20000000800 */
[----:B------:R-:W0:Y:S07]  /*0010*/  S2R R0, SR_CTAID.Y ;  /* 0x0000000000007919 */ /* 0x000e2e0000002600 */
[----:B------:R-:W0:Y:S01]  /*0020*/  S2UR UR5, SR_CTAID.X ;  /* 0x00000000000579c3 */ /* 0x000e220000002500 */
[----:B------:R-:W1:Y:S01]  /*0030*/  LDCU UR4, c[0x0][0x3b8] ;  /* 0x00007700ff0477ac */ /* 0x000e620008000800 */
[----:B------:R-:W2:Y:S06]  /*0040*/  LDCU.64 UR8, c[0x0][0x358] ;  /* 0x00006b00ff0877ac */ /* 0x000eac0008000a00 */
[----:B------:R-:W0:Y:S01]  /*0050*/  LDC R53, c[0x0][0x374] ;  /* 0x0000dd00ff357b82 */ /* 0x000e220000000800 */
[----:B-1----:R-:W-:Y:S01]  /*0060*/  UIADD3 UR4, UPT, UPT, UR4, -0x1, URZ ;  /* 0xffffffff04047890 */ /* 0x002fe2000fffe0ff */
[----:B0-----:R-:W-:-:S04]  /*0070*/  IMAD R53, R53, UR5, R0 ;  /* 0x0000000535357c24 */ /* 0x001fc8000f8e0200 */
[C---:B------:R-:W-:Y:S01]  /*0080*/  IMAD R0, R53.reuse, 0x1400, RZ ;  /* 0x0000140035007824 */ /* 0x040fe200078e02ff */
[----:B------:R-:W-:-:S13]  /*0090*/  ISETP.GE.AND P0, PT, R53, UR4, PT ;  /* 0x0000000435007c0c */ /* 0x000fda000bf06270 */
[----:B--2---:R-:W-:Y:S05]  /*00a0*/  @P0 BRA `(.L_x_247) ;  /* 0x0000005000f80947 */ /* 0x004fea0003800000 */
[----:B------:R-:W-:-:S13]  /*00b0*/  ISETP.NE.AND P0, PT, R53, RZ, PT ;  /* 0x000000ff3500720c */ /* 0x000fda0003f05270 */
[----:B------:R-:W-:Y:S05]  /*00c0*/  @P0 BRA `(.L_x_248) ;  /* 0x0000002c00500947 */ /* 0x000fea0003800000 */
[----:B------:R-:W0:Y:S01]  /*00d0*/  S2R R0, SR_TID.X ;  /* 0x0000000000007919 */ /* 0x000e220000002100 */
[----:B------:R-:W1:Y:S08]  /*00e0*/  LDC.64 R6, c[0x0][0x380] ;  /* 0x0000e000ff067b82 */ /* 0x000e700000000a00 */
[----:B------:R-:W2:Y:S01]  /*00f0*/  LDC.64 R4, c[0x0][0x388] ;  /* 0x0000e200ff047b82 */ /* 0x000ea20000000a00 */
[----:B0-----:R-:W-:-:S04]  /*0100*/  IMAD R27, R0, 0x14, RZ ;  /* 0x00000014001b7824 */ /* 0x001fc800078e02ff */
[----:B-1----:R-:W-:-:S04]  /*0110*/  IMAD.WIDE.U32 R6, R27, 0x4, R6 ;  /* 0x000000041b067825 */ /* 0x002fc800078e0006 */
[----:B--2---:R-:W-:Y:S01]  /*0120*/  IMAD.WIDE.U32 R4, R27, 0x4, R4 ;  /* 0x000000041b047825 */ /* 0x004fe200078e0004 */
        /* <DEDUP_REMOVED lines=41> */
[----:B------:R-:W0:Y:S01]  /*03c0*/  S2R R73, SR_LANEID ;  /* 0x0000000000497919 */ /* 0x000e220000000000 */
[----:B------:R-:W1:Y:S01]  /*03d0*/  S2UR UR5, SR_CgaCtaId ;  /* 0x00000000000579c3 */ /* 0x000e620000008800 */
[----:B------:R-:W-:Y:S01]  /*03e0*/  UMOV UR4, 0x400 ;  /* 0x0000040000047882 */ /* 0x000fe20000000000 */
[----:B--2---:R-:W-:-:S02]  /*03f0*/  LOP3.LUT R64, R64, 0x1, RZ, 0xc0, !PT ;  /* 0x0000000140407812 */ /* 0x004fc400078ec0ff */
[----:B---3--:R-:W-:Y:S02]  /*0400*/  LOP3.LUT R11, R11, 0x1, RZ, 0xc0, !PT ;  /* 0x000000010b0b7812 */ /* 0x008fe400078ec0ff */
[----:B------:R-:W-:Y:S02]  /*0410*/  LOP3.LUT R61, R64, 0x1, RZ, 0x3c, !PT ;  /* 0x00000001403d7812 */ /* 0x000fe400078e3cff */
[----:B----4-:R-:W-:Y:S02]  /*0420*/  LOP3.LUT R28, R28, 0x1, RZ, 0xc0, !PT ;  /* 0x000000011c1c7812 */ /* 0x010fe400078ec0ff */
[----:B------:R-:W-:Y:S02]  /*0430*/  LOP3.LUT R32, R11, 0x1, RZ, 0x3c, !PT ;  /* 0x000000010b207812 */ /* 0x000fe400078e3cff */
[----:B-----5:R-:W-:Y:S02]  /*0440*/  LOP3.LUT R4, R33, 0x1, RZ, 0xc0, !PT ;  /* 0x0000000121047812 */ /* 0x020fe400078ec0ff */
[----:B------:R-:W-:Y:S01]  /*0450*/  LOP3.LUT R33, R28, 0x1, RZ, 0x3c, !PT ;  /* 0x000000011c217812 */ /* 0x000fe200078e3cff */
[----:B------:R-:W-:Y:S01]  /*0460*/  IMAD.IADD R34, R61, 0x1, R32 ;  /* 0x000000013d227824 */ /* 0x000fe200078e0220 */
[----:B------:R-:W-:-:S03]  /*0470*/  LOP3.LUT R29, R29, 0x1, RZ, 0xc0, !PT ;  /* 0x000000011d1d7812 */ /* 0x000fc600078ec0ff */
[----:B------:R-:W-:Y:S01]  /*0480*/  IMAD.IADD R37, R33, 0x1, R34 ;  /* 0x0000000121257824 */ /* 0x000fe200078e0222 */
[----:B------:R-:W-:Y:S02]  /*0490*/  LOP3.LUT R36, R29, 0x1, RZ, 0x3c, !PT ;  /* 0x000000011d247812 */ /* 0x000fe400078e3cff */
[----:B------:R-:W-:Y:S02]  /*04a0*/  LOP3.LUT R6, R30, 0x1, RZ, 0xc0, !PT ;  /* 0x000000011e067812 */ /* 0x000fe400078ec0ff */
[----:B------:R-:W-:Y:S01]  /*04b0*/  LOP3.LUT R7, R31, 0x1, RZ, 0xc0, !PT ;  /* 0x000000011f077812 */ /* 0x000fe200078ec0ff */
[----:B------:R-:W-:Y:S01]  /*04c0*/  IMAD.IADD R41, R36, 0x1, R37 ;  /* 0x0000000124297824 */ /* 0x000fe200078e0225 */
[----:B------:R-:W-:Y:S02]  /*04d0*/  LOP3.LUT R39, R6, 0x1, RZ, 0x3c, !PT ;  /* 0x0000000106277812 */ /* 0x000fe400078e3cff */
[----:B------:R-:W-:Y:S02]  /*04e0*/  LOP3.LUT R65, R65, 0x1, RZ, 0xc0, !PT ;  /* 0x0000000141417812 */ /* 0x000fe400078ec0ff */
[----:B------:R-:W-:-:S02]  /*04f0*/  LOP3.LUT R40, R7, 0x1, RZ, 0x3c, !PT ;  /* 0x0000000107287812 */ /* 0x000fc400078e3cff */
        /* <DEDUP_REMOVED lines=8> */
[----:B------:R-:W-:Y:S02]  /*0580*/  IADD3 R48, PT, PT, R43, R44, R48 ;  /* 0x0000002c2b307210 */ /* 0x000fe40007ffe030 */
[----:B------:R-:W-:Y:S02]  /*0590*/  LOP3.LUT R51, R42, 0x1, RZ, 0x3c, !PT ;  /* 0x000000012a337812 */ /* 0x000fe400078e3cff */
[----:B------:R-:W-:Y:S02]  /*05a0*/  IADD3 R52, PT, PT, R47, R46, R48 ;  /* 0x0000002e2f347210 */ /* 0x000fe40007ffe030 */
[----:B------:R-:W-:-:S02]  /*05b0*/  LOP3.LUT R45, R45, 0x1, RZ, 0xc0, !PT ;  /* 0x000000012d2d7812 */ /* 0x000fc400078ec0ff */
[----:B------:R-:W-:Y:S01]  /*05c0*/  LOP3.LUT R49, R49, 0x1, RZ, 0xc0, !PT ;  /* 0x0000000131317812 */ /* 0x000fe200078ec0ff */
[----:B------:R-:W-:Y:S01]  /*05d0*/  IMAD.IADD R56, R51, 0x1, R52 ;  /* 0x0000000133387824 */ /* 0x000fe200078e0234 */
[----:B------:R-:W-:Y:S02]  /*05e0*/  LOP3.LUT R50, R50, 0x1, RZ, 0xc0, !PT ;  /* 0x0000000132327812 */ /* 0x000fe400078ec0ff */
[----:B------:R-:W-:Y:S02]  /*05f0*/  LOP3.LUT R53, R53, 0x1, RZ, 0xc0, !PT ;  /* 0x0000000135357812 */ /* 0x000fe400078ec0ff */
[----:B------:R-:W-:Y:S02]  /*0600*/  LOP3.LUT R54, R45, 0x1, RZ, 0x3c, !PT ;  /* 0x000000012d367812 */ /* 0x000fe400078e3cff */
[----:B------:R-:W-:Y:S02]  /*0610*/  LOP3.LUT R55, R49, 0x1, RZ, 0x3c, !PT ;  /* 0x0000000131377812 */ /* 0x000fe400078e3cff */
[----:B------:R-:W-:-:S02]  /*0620*/  ISETP.NE.AND P1, PT, R28, RZ, PT ;  /* 0x000000ff1c00720c */ /* 0x000fc40003f25270 */
[----:B------:R-:W-:Y:S02]  /*0630*/  ISETP.NE.AND P4, PT, R29, RZ, PT ;  /* 0x000000ff1d00720c */ /* 0x000fe40003f85270 */
[----:B------:R-:W-:Y:S02]  /*0640*/  LOP3.LUT R28, R50, 0x1, RZ, 0x3c, !PT ;  /* 0x00000001321c7812 */ /* 0x000fe400078e3cff */
[----:B------:R-:W-:Y:S02]  /*0650*/  LOP3.LUT R29, R53, 0x1, RZ, 0x3c, !PT ;  /* 0x00000001351d7812 */ /* 0x000fe400078e3cff */
[----:B------:R-:W-:Y:S02]  /*0660*/  IADD3 R5, PT, PT, R55, R54, R56 ;  /* 0x0000003637057210 */ /* 0x000fe40007ffe038 */
[----:B------:R-:W-:Y:S02]  /*0670*/  LOP3.LUT R57, R57, 0x1, RZ, 0xc0, !PT ;  /* 0x0000000139397812 */ /* 0x000fe400078ec0ff */
[----:B------:R-:W-:-:S02]  /*0680*/  LOP3.LUT R58, R58, 0x1, RZ, 0xc0, !PT ;  /* 0x000000013a3a7812 */ /* 0x000fc400078ec0ff */
[----:B------:R-:W-:Y:S02]  /*0690*/  LOP3.LUT R59, R59, 0x1, RZ, 0xc0, !PT ;  /* 0x000000013b3b7812 */ /* 0x000fe400078ec0ff */
[----:B------:R-:W-:Y:S02]  /*06a0*/  IADD3 R5, PT, PT, R29, R28, R5 ;  /* 0x0000001c1d057210 */ /* 0x000fe40007ffe005 */
[----:B------:R-:W-:Y:S02]  /*06b0*/  LOP3.LUT R30, R57, 0x1, RZ, 0x3c, !PT ;  /* 0x00000001391e7812 */ /* 0x000fe400078e3cff */
[----:B------:R-:W-:Y:S02]  /*06c0*/  LOP3.LUT R31, R58, 0x1, RZ, 0x3c, !PT ;  /* 0x000000013a1f7812 */ /* 0x000fe400078e3cff */
[----:B------:R-:W-:Y:S02]  /*06d0*/  LOP3.LUT R63, R63, 0x1, RZ, 0xc0, !PT ;  /* 0x000000013f3f7812 */ /* 0x000fe400078ec0ff */
[----:B------:R-:W-:-:S02]  /*06e0*/  ISETP.NE.AND P5, PT, R11, RZ, PT ;  /* 0x000000ff0b00720c */ /* 0x000fc40003fa5270 */
[----:B------:R-:W-:Y:S02]  /*06f0*/  IADD3 R5, PT, PT, R31, R30, R5 ;  /* 0x0000001e1f057210 */ /* 0x000fe40007ffe005 */
[----:B------:R-:W-:Y:S02]  /*0700*/  LOP3.LUT R60, R59, 0x1, RZ, 0x3c, !PT ;  /* 0x000000013b3c7812 */ /* 0x000fe400078e3cff */
[----:B------:R-:W-:Y:S02]  /*0710*/  LOP3.LUT R11, R63, 0x1, RZ, 0x3c, !PT ;  /* 0x000000013f0b7812 */ /* 0x000fe400078e3cff */
[----:B------:R-:W-:Y:S02]  /*0720*/  LOP3.LUT R66, R66, 0x1, RZ, 0xc0, !PT ;  /* 0x0000000142427812 */ /* 0x000fe400078ec0ff */
[----:B------:R-:W-:Y:S02]  /*0730*/  IADD3 R62, PT, PT, R11, R60, R5 ;  /* 0x0000003c0b3e7210 */ /* 0x000fe40007ffe005 */
[----:B------:R-:W-:-:S05]  /*0740*/  LOP3.LUT R5, R66, 0x1, RZ, 0x3c, !PT ;  /* 0x0000000142057812 */ /* 0x000fca00078e3cff */
[----:B------:R-:W-:Y:S01]  /*0750*/  IMAD.IADD R5, R5, 0x1, R62 ;  /* 0x0000000105057824 */ /* 0x000fe200078e023e */
[----:B------:R-:W-:Y:S01]  /*0760*/  BAR.SYNC.DEFER_BLOCKING 0x0 ;  /* 0x0000000000007b1d */ /* 0x000fe20000010000 */
[----:B------:R-:W-:-:S05]  /*0770*/  ISETP.NE.AND P3, PT, R6, RZ, PT ;  /* 0x000000ff0600720c */ /* 0x000fca0003f65270 */
[----:B------:R-:W2:Y:S02]  /*0780*/  SHFL.UP P0, R6, R5, 0x1, RZ ;  /* 0x0420000005067989 */ /* 0x000ea400000000ff */
[----:B--2---:R-:W-:Y:S01]  /*0790*/  @P0 IMAD.IADD R6, R5, 0x1, R6 ;  /* 0x0000000105060824 */ /* 0x004fe200078e0206 */
[----:B------:R-:W-:-:S04]  /*07a0*/  ISETP.NE.AND P0, PT, R7, RZ, PT ;  /* 0x000000ff0700720c */ /* 0x000fc80003f05270 */
[----:B------:R-:W2:Y:S02]  /*07b0*/  SHFL.UP P2, R7, R6, 0x2, RZ ;  /* 0x0440000006077989 */ /* 0x000ea400000400ff */
[----:B--2---:R-:W-:-:S05]  /*07c0*/  @P2 IMAD.IADD R7, R6, 0x1, R7 ;  /* 0x0000000106072824 */ /* 0x004fca00078e0207 */
[----:B------:R-:W2:Y:S02]  /*07d0*/  SHFL.UP P2, R70, R7, 0x4, RZ ;  /* 0x0480000007467989 */ /* 0x000ea400000400ff */
[----:B--2---:R-:W-:-:S05]  /*07e0*/  @P2 IMAD.IADD R70, R7, 0x1, R70 ;  /* 0x0000000107462824 */ /* 0x004fca00078e0246 */
[----:B------:R-:W2:Y:S02]  /*07f0*/  SHFL.UP P2, R69, R70, 0x8, RZ ;  /* 0x0500000046457989 */ /* 0x000ea400000400ff */
[----:B--2---:R-:W-:-:S05]  /*0800*/  @P2 IMAD.IADD R69, R70, 0x1, R69 ;  /* 0x0000000146452824 */ /* 0x004fca00078e0245 */
[----:B------:R-:W2:Y:S01]  /*0810*/  SHFL.UP P2, R72, R69, 0x10, RZ ;  /* 0x0600000045487989 */ /* 0x000ea200000400ff */
[----:B-1----:R-:W-:Y:S01]  /*0820*/  ULEA UR4, UR5, UR4, 0x18 ;  /* 0x0000000405047291 */ /* 0x002fe2000f8ec0ff */
[----:B--2---:R-:W-:Y:S01]  /*0830*/  @P2 IMAD.IADD R72, R69, 0x1, R72 ;  /* 0x0000000145482824 */ /* 0x004fe200078e0248 */
[----:B0-----:R-:W-:-:S13]  /*0840*/  ISETP.NE.AND P2, PT, R73, 0x1f, PT ;  /* 0x0000001f4900780c */ /* 0x001fda0003f45270 */
[----:B------:R-:W-:-:S04]  /*0850*/  @!P2 SHF.R.U32.HI R6, RZ, 0x3, R0 ;  /* 0x00000003ff06a819 */ /* 0x000fc80000011600 */
[----:B------:R-:W-:-:S05]  /*0860*/  @!P2 LOP3.LUT R71, R6, 0x7c, RZ, 0xc0, !PT ;  /* 0x0000007c0647a812 */ /* 0x000fca00078ec0ff */
[----:B------:R-:W-:Y:S01]  /*0870*/  @!P2 STS [R71+UR4], R72 ;  /* 0x000000484700a988 */ /* 0x000fe20008000804 */
[----:B------:R-:W-:Y:S01]  /*0880*/  IMAD.IADD R69, R72, 0x1, -R5 ;  /* 0x0000000148457824 */ /* 0x000fe200078e0a05 */
[----:B------:R-:W-:Y:S01]  /*0890*/  BAR.SYNC.DEFER_BLOCKING 0x0 ;  /* 0x0000000000007b1d */ /* 0x000fe20000010000 */
[----:B------:R-:W-:-:S04]  /*08a0*/  ISETP.NE.AND P2, PT, R73, RZ, PT ;  /* 0x000000ff4900720c */ /* 0x000fc80003f45270 */
[----:B------:R-:W-:Y:S02]  /*08b0*/  SEL R69, R69, RZ, P2 ;  /* 0x000000ff45457207 */ /* 0x000fe40001000000 */
[----:B------:R-:W-:Y:S02]  /*08c0*/  ISETP.NE.AND P2, PT, R4, RZ, PT ;  /* 0x000000ff0400720c */ /* 0x000fe40003f45270 */
[----:B------:R-:W0:Y:S01]  /*08d0*/  LDS.128 R4, [UR4] ;  /* 0x00000004ff047984 */ /* 0x000e220008000c00 */
[----:B------:R-:W-:-:S04]  /*08e0*/  SHF.R.U32.HI R70, RZ, 0x5, R0 ;  /* 0x00000005ff467819 */ /* 0x000fc80000011600 */
        /* <DEDUP_REMOVED lines=8> */
[C---:B------:R-:W-:Y:S02]  /*0970*/  SEL R72, R71.reuse, R4, !P6 ;  /* 0x0000000447487207 */ /* 0x040fe40007000000 */
[----:B------:R-:W0:Y:S01]  /*0980*/  LDS.128 R4, [UR4+0x10] ;  /* 0x00001004ff047984 */ /* 0x000e220008000c00 */
[----:B------:R-:W-:Y:S02]  /*0990*/  P2R R67, PR, RZ, 0x2 ;  /* 0x00000002ff437803 */ /* 0x000fe40000000000 */
[C---:B------:R-:W-:Y:S02]  /*09a0*/  ISETP.NE.AND P1, PT, R70.reuse, 0x5, PT ;  /* 0x000000054600780c */ /* 0x040fe40003f25270 */
[----:B------:R-:W-:Y:S02]  /*09b0*/  P2R R68, PR, RZ, 0x20 ;  /* 0x00000020ff447803 */ /* 0x000fe40000000000 */
[C---:B------:R-:W-:Y:S02]  /*09c0*/  ISETP.NE.AND P5, PT, R70.reuse, 0x6, PT ;  /* 0x000000064600780c */ /* 0x040fe40003fa5270 */
[----:B------:R-:W-:Y:S01]  /*09d0*/  ISETP.NE.AND P6, PT, R70, 0x7, PT ;  /* 0x000000074600780c */ /* 0x000fe20003fc5270 */
[----:B0-----:R-:W-:-:S04]  /*09e0*/  IMAD.IADD R4, R71, 0x1, R4 ;  /* 0x0000000147047824 */ /* 0x001fc800078e0204 */
[----:B------:R-:W-:Y:S01]  /*09f0*/  IMAD.IADD R5, R5, 0x1, R4 ;  /* 0x0000000105057824 */ /* 0x000fe200078e0204 */
[----:B------:R-:W-:-:S03]  /*0a00*/  SEL R72, R4, R72, !P1 ;  /* 0x0000004804487207 */ /* 0x000fc60004800000 */
[----:B------:R-:W-:Y:S01]  /*0a10*/  IMAD.IADD R6, R6, 0x1, R5 ;  /* 0x0000000106067824 */ /* 0x000fe200078e0205 */
[----:B------:R-:W-:-:S04]  /*0a20*/  SEL R72, R5, R72, !P5 ;  /* 0x0000004805487207 */ /* 0x000fc80006800000 */
[----:B------:R-:W-:Y:S02]  /*0a30*/  SEL R72, R6, R72, !P6 ;  /* 0x0000004806487207 */ /* 0x000fe40007000000 */
[----:B------:R-:W-:Y:S01]  /*0a40*/  ISETP.GE.U32.AND P6, PT, R0, 0x20, PT ;  /* 0x000000200000780c */ /* 0x000fe20003fc6070 */
[----:B------:R-:W-:-:S03]  /*0a50*/  IMAD.IADD R7, R7, 0x1, R6 ;  /* 0x0000000107077824 */ /* 0x000fc600078e0206 */
[----:B------:R-:W-:Y:S02]  /*0a60*/  SEL R72, R72, RZ, P6 ;  /* 0x000000ff48487207 */ /* 0x000fe40003000000 */
[----:B------:R-:W-:Y:S02]  /*0a70*/  ISETP.NE.AND P1, PT, R67, RZ, PT ;  /* 0x000000ff4300720c */ /* 0x000fe40003f25270 */
[----:B------:R-:W-:Y:S01]  /*0a80*/  IADD3 R67, PT, PT, -R7, 0x1400, RZ ;  /* 0x0000140007437810 */ /* 0x000fe20007ffe1ff */
[----:B------:R-:W-:Y:S01]  /*0a90*/  IMAD.IADD R6, R72, 0x1, R69 ;  /* 0x0000000148067824 */ /* 0x000fe200078e0245 */
[----:B------:R-:W-:-:S03]  /*0aa0*/  ISETP.NE.AND P5, PT, R64, RZ, PT ;  /* 0x000000ff4000720c */ /* 0x000fc60003fa5270 */
[C-C-:B------:R-:W-:Y:S01]  /*0ab0*/  IMAD.IADD R64, R27.reuse, 0x1, -R6.reuse ;  /* 0x000000011b407824 */ /* 0x140fe200078e0a06 */
[C---:B------:R-:W-:Y:S01]  /*0ac0*/  IADD3 R5, PT, PT, R27.reuse, -R6, -R61 ;  /* 0x800000061b057210 */ /* 0x040fe20007ffe83d */
[----:B------:R-:W-:Y:S01]  /*0ad0*/  IMAD.IADD R4, R6, 0x1, R67 ;  /* 0x0000000106047824 */ /* 0x000fe200078e0243 */
[----:B------:R-:W-:-:S03]  /*0ae0*/  IADD3 R34, PT, PT, R27, -R34, -R6 ;  /* 0x800000221b227210 */ /* 0x000fc60007ffe806 */
[----:B------:R-:W-:Y:S01]  /*0af0*/  VIADD R5, R5, 0x1 ;  /* 0x0000000105057836 */ /* 0x000fe20000000000 */
[----:B------:R-:W-:Y:S01]  /*0b00*/  SEL R64, R4, R64, !P5 ;  /* 0x0000004004407207 */ /* 0x000fe20006800000 */
[----:B------:R-:W-:Y:S01]  /*0b10*/  IMAD.IADD R4, R61, 0x1, R4 ;  /* 0x000000013d047824 */ /* 0x000fe200078e0204 */
[----:B------:R-:W-:-:S04]  /*0b20*/  ISETP.NE.AND P5, PT, R68, RZ, PT ;  /* 0x000000ff4400720c */ /* 0x000fc80003fa5270 */
[----:B------:R-:W-:Y:S01]  /*0b30*/  SEL R61, R4, R5, !P5 ;  /* 0x00000005043d7207 */ /* 0x000fe20006800000 */
[----:B------:R-:W-:Y:S02]  /*0b40*/  IMAD.IADD R4, R32, 0x1, R4 ;  /* 0x0000000120047824 */ /* 0x000fe400078e0204 */
[----:B------:R-:W-:Y:S01]  /*0b50*/  VIADD R32, R34, 0x2 ;  /* 0x0000000222207836 */ /* 0x000fe20000000000 */
[--C-:B------:R-:W-:Y:S01]  /*0b60*/  IADD3 R37, PT, PT, R27, -R37, -R6.reuse ;  /* 0x800000251b257210 */ /* 0x100fe20007ffe806 */
[----:B------:R-:W-:-:S03]  /*0b70*/  IMAD.IADD R34, R41, 0x1, R6 ;  /* 0x0000000129227824 */ /* 0x000fc600078e0206 */
[----:B------:R-:W-:Y:S01]  /*0b80*/  SEL R32, R4, R32, !P1 ;  /* 0x0000002004207207 */ /* 0x000fe20004800000 */
[----:B------:R-:W-:Y:S02]  /*0b90*/  IMAD.IADD R4, R33, 0x1, R4 ;  /* 0x0000000121047824 */ /* 0x000fe400078e0204 */
[----:B------:R-:W-:Y:S02]  /*0ba0*/  VIADD R33, R37, 0x3 ;  /* 0x0000000325217836 */ /* 0x000fe40000000000 */
[----:B------:R-:W-:-:S03]  /*0bb0*/  IMAD.IADD R36, R36, 0x1, R4 ;  /* 0x0000000124247824 */ /* 0x000fc600078e0204 */
[----:B------:R-:W-:Y:S01]  /*0bc0*/  SEL R33, R4, R33, !P4 ;  /* 0x0000002104217207 */ /* 0x000fe20006000000 */
[--C-:B------:R-:W-:Y:S01]  /*0bd0*/  IMAD.IADD R5, R39, 0x1, R34.reuse ;  /* 0x0000000127057824 */ /* 0x100fe200078e0222 */
[----:B------:R-:W-:Y:S02]  /*0be0*/  IADD3 R4, PT, PT, R27, 0x4, -R34 ;  /* 0x000000041b047810 */ /* 0x000fe40007ffe822 */
[----:B------:R-:W-:Y:S02]  /*0bf0*/  ISETP.NE.AND P5, PT, R35, RZ, PT ;  /* 0x000000ff2300720c */ /* 0x000fe40003fa5270 */
[----:B------:R-:W-:Y:S01]  /*0c00*/  SEL R34, R36, R4, !P3 ;  /* 0x0000000424227207 */ /* 0x000fe20005800000 */
[----:B------:R-:W-:Y:S01]  /*0c10*/  IMAD.IADD R36, R39, 0x1, R36 ;  /* 0x0000000127247824 */ /* 0x000fe200078e0224 */
[--C-:B------:R-:W-:Y:S01]  /*0c20*/  IADD3 R35, PT, PT, R27, 0x5, -R5.reuse ;  /* 0x000000051b237810 */ /* 0x100fe20007ffe805 */
[C---:B------:R-:W-:Y:S02]  /*0c30*/  IMAD.IADD R4, R40.reuse, 0x1, R5 ;  /* 0x0000000128047824 */ /* 0x040fe400078e0205 */
[----:B------:R-:W-:Y:S01]  /*0c40*/  IMAD.IADD R5, R40, 0x1, R36 ;  /* 0x0000000128057824 */ /* 0x000fe200078e0224 */
[----:B------:R-:W-:-:S02]  /*0c50*/  SEL R35, R36, R35, !P0 ;  /* 0x0000002324237207 */ /* 0x000fc40004000000 */
[----:B------:R-:W-:Y:S01]  /*0c60*/  IADD3 R36, PT, PT, R27, 0x6, -R4 ;  /* 0x000000061b247810 */ /* 0x000fe20007ffe804 */
[----:B------:R-:W-:Y:S01]  /*0c70*/  IMAD.IADD R48, R48, 0x1, R6 ;  /* 0x0000000130307824 */ /* 0x000fe200078e0206 */
[----:B------:R-:W-:Y:S02]  /*0c80*/  ISETP.NE.AND P1, PT, R38, RZ, PT ;  /* 0x000000ff2600720c */ /* 0x000fe40003f25270 */
[----:B------:R-:W-:Y:S01]  /*0c90*/  SEL R36, R5, R36, !P2 ;  /* 0x0000002405247207 */ /* 0x000fe20005000000 */
[----:B------:R-:W-:Y:S01]  /*0ca0*/  IMAD.IADD R5, R44, 0x1, R5 ;  /* 0x000000012c057824 */ /* 0x000fe200078e0205 */
[C---:B------:R-:W-:Y:S02]  /*0cb0*/  IADD3 R38, PT, PT, R27.reuse, 0x8, -R48 ;  /* 0x000000081b267810 */ /* 0x040fe40007ffe830 */
[----:B------:R-:W-:Y:S01]  /*0cc0*/  IADD3 R48, PT, PT, R27, -R48, -R46 ;  /* 0x800000301b307210 */ /* 0x000fe20007ffe82e */
[----:B------:R-:W-:Y:S01]  /*0cd0*/  IMAD.IADD R43, R43, 0x1, R5 ;  /* 0x000000012b2b7824 */ /* 0x000fe200078e0205 */
[----:B------:R-:W-:-:S03]  /*0ce0*/  IADD3 R52, PT, PT, R27, -R52, -R6 ;  /* 0x800000341b347210 */ /* 0x000fc60007ffe806 */
[----:B------:R-:W-:Y:S02]  /*0cf0*/  IMAD.IADD R46, R46, 0x1, R43 ;  /* 0x000000012e2e7824 */ /* 0x000fe400078e022b */
[----:B------:R-:W-:Y:S01]  /*0d00*/  VIADD R39, R48, 0x9 ;  /* 0x0000000930277836 */ /* 0x000fe20000000000 */
[----:B------:R-:W-:Y:S01]  /*0d10*/  IADD3 R4, PT, PT, R27, -R4, -R44 ;  /* 0x800000041b047210 */ /* 0x000fe20007ffe82c */
[----:B------:R-:W-:Y:S01]  /*0d20*/  IMAD.IADD R56, R56, 0x1, R6 ;  /* 0x0000000138387824 */ /* 0x000fe200078e0206 */
[----:B------:R-:W-:Y:S01]  /*0d30*/  ISETP.NE.AND P4, PT, R42, RZ, PT ;  /* 0x000000ff2a00720c */ /* 0x000fe20003f85270 */
[----:B------:R-:W-:Y:S01]  /*0d40*/  VIADD R41, R52, 0xa ;  /* 0x0000000a34297836 */ /* 0x000fe20000000000 */
[----:B------:R-:W-:Y:S01]  /*0d50*/  SEL R39, R46, R39, !P1 ;  /* 0x000000272e277207 */ /* 0x000fe20004800000 */
[----:B------:R-:W-:Y:S01]  /*0d60*/  IMAD.IADD R46, R47, 0x1, R46 ;  /* 0x000000012f2e7824 */ /* 0x000fe200078e022e */
[----:B------:R-:W-:Y:S01]  /*0d70*/  ISETP.NE.AND P6, PT, R65, RZ, PT ;  /* 0x000000ff4100720c */ /* 0x000fe20003fc5270 */
[----:B------:R-:W-:Y:S01]  /*0d80*/  VIADD R4, R4, 0x7 ;  /* 0x0000000704047836 */ /* 0x000fe20000000000 */
[--C-:B------:R-:W-:Y:S01]  /*0d90*/  IADD3 R40, PT, PT, R27, 0xb, -R56.reuse ;  /* 0x0000000b1b287810 */ /* 0x100fe20007ffe838 */
[----:B------:R-:W-:Y:S01]  /*0da0*/  IMAD.IADD R56, R54, 0x1, R56 ;  /* 0x0000000136387824 */ /* 0x000fe200078e0238 */
[----:B------:R-:W-:-:S02]  /*0db0*/  SEL R41, R46, R41, !P4 ;  /* 0x000000292e297207 */ /* 0x000fc40006000000 */
[----:B------:R-:W-:Y:S02]  /*0dc0*/  ISETP.NE.AND P4, PT, R0, RZ, PT ;  /* 0x000000ff0000720c */ /* 0x000fe40003f85270 */
[----:B------:R-:W-:Y:S01]  /*0dd0*/  SEL R37, R5, R4, !P6 ;  /* 0x0000000405257207 */ /* 0x000fe20007000000 */
[----:B------:R-:W-:Y:S01]  /*0de0*/  IMAD.IADD R4, R55, 0x1, R56 ;  /* 0x0000000137047824 */ /* 0x000fe200078e0238 */
[----:B------:R-:W-:-:S03]  /*0df0*/  ISETP.NE.AND P3, PT, R45, RZ, PT ;  /* 0x000000ff2d00720c */ /* 0x000fc60003f65270 */
[--C-:B------:R-:W-:Y:S01]  /*0e00*/  IMAD.IADD R44, R28, 0x1, R4.reuse ;  /* 0x000000011c2c7824 */ /* 0x100fe200078e0204 */
[----:B------:R-:W-:Y:S02]  /*0e10*/  SEL R38, R43, R38, !P5 ;  /* 0x000000262b267207 */ /* 0x000fe40006800000 */
[----:B------:R-:W-:Y:S01]  /*0e20*/  IADD3 R43, PT, PT, R27, 0xd, -R4 ;  /* 0x0000000d1b2b7810 */ /* 0x000fe20007ffe804 */
[----:B------:R-:W-:Y:S02]  /*0e30*/  IMAD.IADD R45, R29, 0x1, R44 ;  /* 0x000000011d2d7824 */ /* 0x000fe400078e022c */
[----:B------:R-:W0:Y:S01]  /*0e40*/  @!P4 LDC.64 R4, c[0x0][0x3a8] ;  /* 0x0000ea00ff04cb82 */ /* 0x000e220000000a00 */
[----:B------:R-:W-:Y:S02]  /*0e50*/  IMAD.IADD R51, R51, 0x1, R46 ;  /* 0x0000000133337824 */ /* 0x000fe400078e022e */
[----:B------:R-:W-:Y:S01]  /*0e60*/  IMAD.IADD R46, R30, 0x1, R45 ;  /* 0x000000011e2e7824 */ /* 0x000fe200078e022d */
[----:B------:R-:W-:-:S03]  /*0e70*/  IADD3 R62, PT, PT, R27, -R62, -R6 ;  /* 0x8000003e1b3e7210 */ /* 0x000fc60007ffe806 */
[----:B------:R-:W-:Y:S01]  /*0e80*/  IMAD.IADD R6, R31, 0x1, R46 ;  /* 0x000000011f067824 */ /* 0x000fe200078e022e */
[----:B------:R-:W-:Y:S01]  /*0e90*/  SEL R40, R51, R40, !P3 ;  /* 0x0000002833287207 */ /* 0x000fe20005800000 */
[----:B------:R-:W-:-:S03]  /*0ea0*/  IMAD.IADD R51, R54, 0x1, R51 ;  /* 0x0000000136337824 */ /* 0x000fc600078e0233 */
[C---:B------:R-:W-:Y:S02]  /*0eb0*/  IADD3 R47, PT, PT, R27.reuse, 0x11, -R6 ;  /* 0x000000111b2f7810 */ /* 0x040fe40007ffe806 */
[C---:B------:R-:W-:Y:S02]  /*0ec0*/  IADD3 R6, PT, PT, R27.reuse, -R6, -R60 ;  /* 0x800000061b067210 */ /* 0x040fe40007ffe83c */
[C---:B------:R-:W-:Y:S02]  /*0ed0*/  IADD3 R42, PT, PT, R27.reuse, 0xc, -R56 ;  /* 0x0000000c1b2a7810 */ /* 0x040fe40007ffe838 */
[C---:B------:R-:W-:Y:S02]  /*0ee0*/  IADD3 R44, PT, PT, R27.reuse, 0xe, -R44 ;  /* 0x0000000e1b2c7810 */ /* 0x040fe40007ffe82c */
[C---:B------:R-:W-:Y:S02]  /*0ef0*/  IADD3 R45, PT, PT, R27.reuse, 0xf, -R45 ;  /* 0x0000000f1b2d7810 */ /* 0x040fe40007ffe82d */
[----:B------:R-:W-:Y:S01]  /*0f00*/  IADD3 R46, PT, PT, R27, 0x10, -R46 ;  /* 0x000000101b2e7810 */ /* 0x000fe20007ffe82e */
[----:B------:R-:W-:-:S02]  /*0f10*/  VIADD R27, R6, 0x12 ;  /* 0x00000012061b7836 */ /* 0x000fc40000000000 */
[----:B------:R-:W-:Y:S02]  /*0f20*/  IMAD.IADD R55, R55, 0x1, R51 ;  /* 0x0000000137377824 */ /* 0x000fe400078e0233 */
[----:B------:R-:W-:Y:S02]  /*0f30*/  @!P4 IMAD.MOV.U32 R6, RZ, RZ, 0x65 ;  /* 0x00000065ff06c424 */ /* 0x000fe400078e00ff */
[----:B------:R-:W-:Y:S01]  /*0f40*/  IMAD.IADD R28, R28, 0x1, R55 ;  /* 0x000000011c1c7824 */ /* 0x000fe200078e0237 */
[----:B------:R-:W-:Y:S02]  /*0f50*/  ISETP.NE.AND P2, PT, R50, RZ, PT ;  /* 0x000000ff3200720c */ /* 0x000fe40003f45270 */
[----:B0-----:R0:W-:Y:S01]  /*0f60*/  @!P4 ST.E.64.STRONG.GPU desc[UR8][R4.64+0x100], R6 ;  /* 0x000100060400c985 */ /* 0x0011e2000c10fb08 */
[----:B------:R-:W-:Y:S01]  /*0f70*/  IMAD.IADD R29, R29, 0x1, R28 ;  /* 0x000000011d1d7824 */ /* 0x000fe200078e021c */
[----:B------:R-:W-:Y:S02]  /*0f80*/  SEL R43, R55, R43, !P2 ;  /* 0x0000002b372b7207 */ /* 0x000fe40005000000 */
[----:B------:R-:W-:Y:S01]  /*0f90*/  ISETP.NE.AND P2, PT, R66, RZ, PT ;  /* 0x000000ff4200720c */ /* 0x000fe20003f45270 */
[----:B------:R-:W-:Y:S01]  /*0fa0*/  IMAD.IADD R30, R30, 0x1, R29 ;  /* 0x000000011e1e7824 */ /* 0x000fe200078e021d */
[----:B------:R-:W-:-:S03]  /*0fb0*/  ISETP.NE.AND P0, PT, R49, RZ, PT ;  /* 0x000000ff3100720c */ /* 0x000fc60003f05270 */
[----:B------:R-:W-:Y:S01]  /*0fc0*/  IMAD.IADD R31, R31, 0x1, R30 ;  /* 0x000000011f1f7824 */ /* 0x000fe200078e021e */
[----:B------:R-:W-:Y:S02]  /*0fd0*/  ISETP.NE.AND P6, PT, R53, RZ, PT ;  /* 0x000000ff3500720c */ /* 0x000fe40003fc5270 */
[----:B------:R-:W-:Y:S01]  /*0fe0*/  SEL R42, R51, R42, !P0 ;  /* 0x0000002a332a7207 */ /* 0x000fe20004000000 */
[----:B------:R-:W-:Y:S01]  /*0ff0*/  IMAD.IADD R60, R60, 0x1, R31 ;  /* 0x000000013c3c7824 */ /* 0x000fe200078e021f */
[----:B------:R-:W-:Y:S01]  /*1000*/  ISETP.NE.AND P0, PT, R63, RZ, PT ;  /* 0x000000ff3f00720c */ /* 0x000fe20003f05270 */
[----:B------:R-:W-:Y:S01]  /*1010*/  VIADD R62, R62, 0x13 ;  /* 0x000000133e3e7836 */ /* 0x000fe20000000000 */
[----:B------:R-:W-:Y:S01]  /*1020*/  ISETP.NE.AND P1, PT, R58, RZ, PT ;  /* 0x000000ff3a00720c */ /* 0x000fe20003f25270 */
[----:B------:R-:W-:Y:S01]  /*1030*/  @!P2 IMAD.IADD R62, R11, 0x1, R60 ;  /* 0x000000010b3ea824 */ /* 0x000fe200078e023c */
[----:B------:R-:W-:Y:S02]  /*1040*/  ISETP.NE.AND P5, PT, R57, RZ, PT ;  /* 0x000000ff3900720c */ /* 0x000fe40003fa5270 */
[----:B------:R-:W-:-:S02]  /*1050*/  SEL R44, R28, R44, !P6 ;  /* 0x0000002c1c2c7207 */ /* 0x000fc40007000000 */
[----:B------:R-:W-:Y:S01]  /*1060*/  LEA R11, R64, UR4, 0x2 ;  /* 0x00000004400b7c11 */ /* 0x000fe2000f8e10ff */
[----:B------:R-:W-:Y:S01]  /*1070*/  BAR.SYNC.DEFER_BLOCKING 0x0 ;  /* 0x0000000000007b1d */ /* 0x000fe20000010000 */
[----:B------:R-:W-:Y:S02]  /*1080*/  SEL R60, R60, R27, !P0 ;  /* 0x0000001b3c3c7207 */ /* 0x000fe40004000000 */
[----:B------:R-:W-:Y:S02]  /*1090*/  LEA R28, R61, UR4, 0x2 ;  /* 0x000000043d1c7c11 */ /* 0x000fe4000f8e10ff */
[----:B------:R-:W-:Y:S02]  /*10a0*/  SEL R46, R30, R46, !P1 ;  /* 0x0000002e1e2e7207 */ /* 0x000fe40004800000 */
[----:B------:R-:W-:Y:S02]  /*10b0*/  LEA R27, R32, UR4, 0x2 ;  /* 0x00000004201b7c11 */ /* 0x000fe4000f8e10ff */
[----:B------:R-:W-:-:S02]  /*10c0*/  SEL R45, R29, R45, !P5 ;  /* 0x0000002d1d2d7207 */ /* 0x000fc40006800000 */
[----:B------:R-:W-:Y:S02]  /*10d0*/  LEA R30, R33, UR4, 0x2 ;  /* 0x00000004211e7c11 */ /* 0x000fe4000f8e10ff */
[----:B------:R-:W-:Y:S02]  /*10e0*/  LEA R29, R34, UR4, 0x2 ;  /* 0x00000004221d7c11 */ /* 0x000fe4000f8e10ff */
[----:B------:R-:W-:Y:S02]  /*10f0*/  LEA R32, R35, UR4, 0x2 ;  /* 0x0000000423207c11 */ /* 0x000fe4000f8e10ff */
[----:B0-----:R-:W-:Y:S02]  /*1100*/  LEA R5, R36, UR4, 0x2 ;  /* 0x0000000424057c11 */ /* 0x001fe4000f8e10ff */
[----:B------:R-:W-:Y:S02]  /*1110*/  LEA R4, R37, UR4, 0x2 ;  /* 0x0000000425047c11 */ /* 0x000fe4000f8e10ff */
[----:B------:R-:W-:Y:S01]  /*1120*/  LEA R7, R38, UR4, 0x2 ;  /* 0x0000000426077c11 */ /* 0x000fe2000f8e10ff */
[----:B------:R0:W-:Y:S01]  /*1130*/  STS [R11], R26 ;  /* 0x0000001a0b007388 */ /* 0x0001e20000000800 */
[----:B------:R-:W-:-:S03]  /*1140*/  ISETP.NE.AND P3, PT, R59, RZ, PT ;  /* 0x000000ff3b00720c */ /* 0x000fc60003f65270 */
[----:B------:R-:W-:Y:S01]  /*1150*/  STS [R28], R25 ;  /* 0x000000191c007388 */ /* 0x000fe20000000800 */
[----:B------:R-:W-:-:S03]  /*1160*/  LEA R6, R39, UR4, 0x2 ;  /* 0x0000000427067c11 */ /* 0x000fc6000f8e10ff */
[----:B------:R-:W-:Y:S01]  /*1170*/  STS [R27], R24 ;  /* 0x000000181b007388 */ /* 0x000fe20000000800 */
[----:B------:R-:W-:-:S03]  /*1180*/  LEA R41, R41, UR4, 0x2 ;  /* 0x0000000429297c11 */ /* 0x000fc6000f8e10ff */
[----:B------:R-:W-:Y:S01]  /*1190*/  STS [R30], R23 ;  /* 0x000000171e007388 */ /* 0x000fe20000000800 */
[----:B------:R-:W-:-:S03]  /*11a0*/  LEA R40, R40, UR4, 0x2 ;  /* 0x0000000428287c11 */ /* 0x000fc6000f8e10ff */
[----:B------:R1:W-:Y:S01]  /*11b0*/  STS [R29], R22 ;  /* 0x000000161d007388 */ /* 0x0003e20000000800 */
[----:B0-----:R-:W-:-:S03]  /*11c0*/  LEA R11, R42, UR4, 0x2 ;  /* 0x000000042a0b7c11 */ /* 0x001fc6000f8e10ff */
[----:B------:R-:W-:Y:S01]  /*11d0*/  STS [R32], R21 ;  /* 0x0000001520007388 */ /* 0x000fe20000000800 */
[----:B------:R-:W-:-:S03]  /*11e0*/  SEL R47, R31, R47, !P3 ;  /* 0x0000002f1f2f7207 */ /* 0x000fc60005800000 */
[----:B------:R0:W-:Y:S01]  /*11f0*/  STS [R5], R20 ;  /* 0x0000001405007388 */ /* 0x0001e20000000800 */
[----:B-1----:R-:W-:-:S03]  /*1200*/  LEA R22, R43, UR4, 0x2 ;  /* 0x000000042b167c11 */ /* 0x002fc6000f8e10ff */
[----:B------:R-:W-:Y:S01]  /*1210*/  STS [R4], R19 ;  /* 0x0000001304007388 */ /* 0x000fe20000000800 */
[----:B------:R-:W-:-:S03]  /*1220*/  LEA R45, R45, UR4, 0x2 ;  /* 0x000000042d2d7c11 */ /* 0x000fc6000f8e10ff */
[----:B------:R-:W-:Y:S01]  /*1230*/  STS [R7], R18 ;  /* 0x0000001207007388 */ /* 0x000fe20000000800 */
[----:B0-----:R-:W-:-:S03]  /*1240*/  LEA R5, R44, UR4, 0x2 ;  /* 0x000000042c057c11 */ /* 0x001fc6000f8e10ff */
[----:B------:R-:W-:Y:S01]  /*1250*/  STS [R6], R17 ;  /* 0x0000001106007388 */ /* 0x000fe20000000800 */
[----:B------:R-:W-:-:S03]  /*1260*/  LEA R46, R46, UR4, 0x2 ;  /* 0x000000042e2e7c11 */ /* 0x000fc6000f8e10ff */
[----:B------:R-:W-:Y:S01]  /*1270*/  STS [R41], R16 ;  /* 0x0000001029007388 */ /* 0x000fe20000000800 */
[----:B------:R-:W-:-:S03]  /*1280*/  LEA R47, R47, UR4, 0x2 ;  /* 0x000000042f2f7c11 */ /* 0x000fc6000f8e10ff */
[----:B------:R0:W-:Y:S01]  /*1290*/  STS [R40], R15 ;  /* 0x0000000f28007388 */ /* 0x0001e20000000800 */
[----:B------:R-:W-:-:S03]  /*12a0*/  LEA R60, R60, UR4, 0x2 ;  /* 0x000000043c3c7c11 */ /* 0x000fc6000f8e10ff */
[----:B------:R-:W-:Y:S04]  /*12b0*/  STS [R11], R14 ;  /* 0x0000000e0b007388 */ /* 0x000fe80000000800 */
[----:B------:R-:W-:Y:S01]  /*12c0*/  STS [R22], R13 ;  /* 0x0000000d16007388 */ /* 0x000fe20000000800 */
[----:B0-----:R-:W-:-:S03]  /*12d0*/  LEA R15, R62, UR4, 0x2 ;  /* 0x000000043e0f7c11 */ /* 0x001fc6000f8e10ff */
[----:B------:R-:W-:Y:S04]  /*12e0*/  STS [R5], R12 ;  /* 0x0000000c05007388 */ /* 0x000fe80000000800 */
[----:B------:R0:W-:Y:S04]  /*12f0*/  STS [R45], R10 ;  /* 0x0000000a2d007388 */ /* 0x0001e80000000800 */
[----:B------:R-:W-:Y:S04]  /*1300*/  STS [R46], R9 ;  /* 0x000000092e007388 */ /* 0x000fe80000000800 */
[----:B------:R-:W-:Y:S04]  /*1310*/  STS [R47], R8 ;  /* 0x000000082f007388 */ /* 0x000fe80000000800 */
[----:B------:R-:W-:Y:S04]  /*1320*/  STS [R60], R3 ;  /* 0x000000033c007388 */ /* 0x000fe80000000800 */
[----:B------:R1:W-:Y:S01]  /*1330*/  STS [R15], R2 ;  /* 0x000000020f007388 */ /* 0x0003e20000000800 */
[C---:B------:R-:W-:Y:S01]  /*1340*/  LEA R4, R0.reuse, UR4, 0x2 ;  /* 0x0000000400047c11 */ /* 0x040fe2000f8e10ff */
[----:B------:R-:W-:Y:S01]  /*1350*/  BAR.SYNC.DEFER_BLOCKING 0x0 ;  /* 0x0000000000007b1d */ /* 0x000fe20000010000 */
[----:B------:R-:W-:-:S13]  /*1360*/  ISETP.GE.AND P0, PT, R0, R67, PT ;  /* 0x000000430000720c */ /* 0x000fda0003f06270 */
[----:B------:R-:W2:Y:S08]  /*1370*/  @P0 LDC.64 R6, c[0x0][0x390] ;  /* 0x0000e400ff060b82 */ /* 0x000eb00000000a00 */
[----:B0-----:R-:W0:Y:S01]  /*1380*/  @!P0 LDC.64 R10, c[0x0][0x398] ;  /* 0x0000e600ff0a8b82 */ /* 0x001e220000000a00 */
[----:B------:R-:W3:Y:S04]  /*1390*/  LDS R13, [R4] ;  /* 0x00000000040d7984 */ /* 0x000ee80000000800 */
[----:B------:R4:W0:Y:S01]  /*13a0*/  LDS R17, [R4+0x400] ;  /* 0x0004000004117984 */ /* 0x0008220000000800 */
[----:B------:R-:W-:-:S05]  /*13b0*/  SEL R5, R67, RZ, P0 ;  /* 0x000000ff43057207 */ /* 0x000fca0000000000 */
[C---:B------:R-:W-:Y:S02]  /*13c0*/  IMAD.IADD R5, R0.reuse, 0x1, -R5 ;  /* 0x0000000100057824 */ /* 0x040fe400078e0a05 */
[----:B-1----:R-:W-:Y:S02]  /*13d0*/  VIADD R2, R0, 0x100 ;  /* 0x0000010000027836 */ /* 0x002fe40000000000 */
[----:B--2---:R-:W-:-:S04]  /*13e0*/  @P0 IMAD.WIDE R6, R5, 0x4, R6 ;  /* 0x0000000405060825 */ /* 0x004fc800078e0206 */
[----:B0-----:R-:W-:Y:S01]  /*13f0*/  @!P0 IMAD.WIDE R8, R5, 0x4, R10 ;  /* 0x0000000405088825 */ /* 0x001fe200078e020a */
[----:B------:R-:W-:Y:S01]  /*1400*/  BSSY.RECONVERGENT B0, `(.L_x_249) ;  /* 0x0000015000007945 */ /* 0x000fe20003800200 */
[----:B---3--:R4:W-:Y:S04]  /*1410*/  @P0 STG.E desc[UR8][R6.64], R13 ;  /* 0x0000000d06000986 */ /* 0x0089e8000c101908 */
[----:B------:R4:W-:Y:S01]  /*1420*/  @!P0 STG.E desc[UR8][R8.64], R13 ;  /* 0x0000000d08008986 */ /* 0x0009e2000c101908 */
[----:B------:R-:W-:-:S04]  /*1430*/  ISETP.GE.AND P0, PT, R2, R67, PT ;  /* 0x000000430200720c */ /* 0x000fc80003f06270 */
[----:B------:R-:W-:-:S09]  /*1440*/  SEL R3, R67, RZ, P0 ;  /* 0x000000ff43037207 */ /* 0x000fd20000000000 */
[----:B----4-:R-:W-:Y:S05]  /*1450*/  @!P0 BRA `(.L_x_250) ;  /* 0x0000000000208947 */ /* 0x010fea0003800000 */
[----:B------:R-:W0:Y:S01]  /*1460*/  LDCU.64 UR4, c[0x0][0x390] ;  /* 0x00007200ff0477ac */ /* 0x000e220008000a00 */
[----:B------:R-:W-:Y:S02]  /*1470*/  SHF.R.S32.HI R2, RZ, 0x1f, R3 ;  /* 0x0000001fff027819 */ /* 0x000fe40000011403 */
[----:B------:R-:W-:-:S05]  /*1480*/  IADD3 R3, P0, PT, -R3, R0, RZ ;  /* 0x0000000003037210 */ /* 0x000fca0007f1e1ff */
[----:B------:R-:W-:Y:S01]  /*1490*/  IMAD.X R6, RZ, RZ, ~R2, P0 ;  /* 0x000000ffff067224 */ /* 0x000fe200000e0e02 */
[----:B0-----:R-:W-:-:S04]  /*14a0*/  LEA R2, P0, R3, UR4, 0x2 ;  /* 0x0000000403027c11 */ /* 0x001fc8000f8010ff */
[----:B------:R-:W-:-:S05]  /*14b0*/  LEA.HI.X R3, R3, UR5, R6, 0x2, P0 ;  /* 0x0000000503037c11 */ /* 0x000fca00080f1406 */
[----:B------:R0:W-:Y:S01]  /*14c0*/  STG.E desc[UR8][R2.64+0x400], R17 ;  /* 0x0004001102007986 */ /* 0x0001e2000c101908 */
[----:B------:R-:W-:Y:S05]  /*14d0*/  BRA `(.L_x_251) ;  /* 0x00000000001c7947 */ /* 0x000fea0003800000 */
.L_x_250:
[----:B------:R-:W0:Y:S01]  /*14e0*/  LDCU.64 UR4, c[0x0][0x398] ;  /* 0x00007300ff0477ac */ /* 0x000e220008000a00 */
[----:B------:R-:W-:Y:S02]  /*14f0*/  SHF.R.S32.HI R2, RZ, 0x1f, R3 ;  /* 0x0000001fff027819 */ /* 0x000fe40000011403 */
[----:B------:R-:W-:-:S05]  /*1500*/  IADD3 R3, P0, PT, -R3, R0, RZ ;  /* 0x0000000003037210 */ /* 0x000fca0007f1e1ff */
[----:B------:R-:W-:Y:S01]  /*1510*/  IMAD.X R6, RZ, RZ, ~R2, P0 ;  /* 0x000000ffff067224 */ /* 0x000fe200000e0e02 */
[----:B0-----:R-:W-:-:S04]  /*1520*/  LEA R2, P0, R3, UR4, 0x2 ;  /* 0x0000000403027c11 */ /* 0x001fc8000f8010ff */
[----:B------:R-:W-:-:S05]  /*1530*/  LEA.HI.X R3, R3, UR5, R6, 0x2, P0 ;  /* 0x0000000503037c11 */ /* 0x000fca00080f1406 */
[----:B------:R1:W-:Y:S04]  /*1540*/  STG.E desc[UR8][R2.64+0x400], R17 ;  /* 0x0004001102007986 */ /* 0x0003e8000c101908 */
.L_x_251:
[----:B------:R-:W-:Y:S05]  /*1550*/  BSYNC.RECONVERGENT B0 ;  /* 0x0000000000007941 */ /* 0x000fea0003800200 */
.L_x_249:
[----:B------:R2:W3:Y:S01]  /*1560*/  LDS R5, [R4+0x800] ;  /* 0x0008000004057984 */ /* 0x0004e20000000800 */
[----:B01----:R-:W-:Y:S01]  /*1570*/  VIADD R2, R0, 0x200 ;  /* 0x0000020000027836 */ /* 0x003fe20000000000 */
[----:B------:R-:W-:Y:S04]  /*1580*/  BSSY.RECONVERGENT B0, `(.L_x_252) ;  /* 0x0000013000007945 */ /* 0x000fe80003800200 */
[----:B------:R-:W-:-:S04]  /*1590*/  ISETP.GE.AND P0, PT, R2, R67, PT ;  /* 0x000000430200720c */ /* 0x000fc80003f06270 */
[----:B------:R-:W-:-:S09]  /*15a0*/  SEL R3, R67, RZ, P0 ;  /* 0x000000ff43037207 */ /* 0x000fd20000000000 */
[----:B--2---:R-:W-:Y:S05]  /*15b0*/  @!P0 BRA `(.L_x_253) ;  /* 0x0000000000208947 */ /* 0x004fea0003800000 */
[----:B------:R-:W0:Y:S01]  /*15c0*/  LDCU.64 UR4, c[0x0][0x390] ;  /* 0x00007200ff0477ac */ /* 0x000e220008000a00 */
[----:B------:R-:W-:Y:S02]  /*15d0*/  SHF.R.S32.HI R2, RZ, 0x1f, R3 ;  /* 0x0000001fff027819 */ /* 0x000fe40000011403 */
[----:B------:R-:W-:-:S05]  /*15e0*/  IADD3 R3, P0, PT, -R3, R0, RZ ;  /* 0x0000000003037210 */ /* 0x000fca0007f1e1ff */
[----:B------:R-:W-:Y:S01]  /*15f0*/  IMAD.X R6, RZ, RZ, ~R2, P0 ;  /* 0x000000ffff067224 */ /* 0x000fe200000e0e02 */
[----:B0-----:R-:W-:-:S04]  /*1600*/  LEA R2, P0, R3, UR4, 0x2 ;  /* 0x0000000403027c11 */ /* 0x001fc8000f8010ff */
[----:B------:R-:W-:-:S05]  /*1610*/  LEA.HI.X R3, R3, UR5, R6, 0x2, P0 ;  /* 0x0000000503037c11 */ /* 0x000fca00080f1406 */
[----:B---3--:R1:W-:Y:S01]  /*1620*/  STG.E desc[UR8][R2.64+0x800], R5 ;  /* 0x0008000502007986 */ /* 0x0083e2000c101908 */
[----:B------:R-:W-:Y:S05]  /*1630*/  BRA `(.L_x_254) ;  /* 0x00000000001c7947 */ /* 0x000fea0003800000 */
.L_x_253:
[----:B------:R-:W0:Y:S01]  /*1640*/  LDCU.64 UR4, c[0x0][0x398] ;  /* 0x00007300ff0477ac */ /* 0x000e220008000a00 */
[----:B------:R-:W-:Y:S02]  /*1650*/  SHF.R.S32.HI R2, RZ, 0x1f, R3 ;  /* 0x0000001fff027819 */ /* 0x000fe40000011403 */
[----:B------:R-:W-:-:S05]  /*1660*/  IADD3 R3, P0, PT, -R3, R0, RZ ;  /* 0x0000000003037210 */ /* 0x000fca0007f1e1ff */
[----:B------:R-:W-:Y:S01]  /*1670*/  IMAD.X R6, RZ, RZ, ~R2, P0 ;  /* 0x000000ffff067224 */ /* 0x000fe200000e0e02 */
[----:B0-----:R-:W-:-:S04]  /*1680*/  LEA R2, P0, R3, UR4, 0x2 ;  /* 0x0000000403027c11 */ /* 0x001fc8000f8010ff */
[----:B------:R-:W-:-:S05]  /*1690*/  LEA.HI.X R3, R3, UR5, R6, 0x2, P0 ;  /* 0x0000000503037c11 */ /* 0x000fca00080f1406 */
[----:B---3--:R0:W-:Y:S04]  /*16a0*/  STG.E desc[UR8][R2.64+0x800], R5 ;  /* 0x0008000502007986 */ /* 0x0081e8000c101908 */
.L_x_254:
[----:B------:R-:W-:Y:S05]  /*16b0*/  BSYNC.RECONVERGENT B0 ;  /* 0x0000000000007941 */ /* 0x000fea0003800200 */
.L_x_252:
[----:B01----:R0:W1:Y:S01]  /*16c0*/  LDS R5, [R4+0xc00] ;  /* 0x000c000004057984 */ /* 0x0030620000000800 */
[----:B------:R-:W-:Y:S01]  /*16d0*/  VIADD R2, R0, 0x300 ;  /* 0x0000030000027836 */ /* 0x000fe20000000000 */
[----:B------:R-:W-:Y:S04]  /*16e0*/  BSSY.RECONVERGENT B0, `(.L_x_255) ;  /* 0x0000013000007945 */ /* 0x000fe80003800200 */
[----:B------:R-:W-:-:S04]  /*16f0*/  ISETP.GE.AND P0, PT, R2, R67, PT ;  /* 0x000000430200720c */ /* 0x000fc80003f06270 */
[----:B------:R-:W-:-:S09]  /*1700*/  SEL R3, R67, RZ, P0 ;  /* 0x000000ff43037207 */ /* 0x000fd20000000000 */
[----:B0-----:R-:W-:Y:S05]  /*1710*/  @!P0 BRA `(.L_x_256) ;  /* 0x0000000000208947 */ /* 0x001fea0003800000 */
[----:B------:R-:W0:Y:S01]  /*1720*/  LDCU.64 UR4, c[0x0][0x390] ;  /* 0x00007200ff0477ac */ /* 0x000e220008000a00 */
[----:B------:R-:W-:Y:S02]  /*1730*/  SHF.R.S32.HI R2, RZ, 0x1f, R3 ;  /* 0x0000001fff027819 */ /* 0x000fe40000011403 */
[----:B------:R-:W-:-:S05]  /*1740*/  IADD3 R3, P0, PT, -R3, R0, RZ ;  /* 0x0000000003037210 */ /* 0x000fca0007f1e1ff */
[----:B------:R-:W-:Y:S01]  /*1750*/  IMAD.X R6, RZ, RZ, ~R2, P0 ;  /* 0x000000ffff067224 */ /* 0x000fe200000e0e02 */
[----:B0-----:R-:W-:-:S04]  /*1760*/  LEA R2, P0, R3, UR4, 0x2 ;  /* 0x0000000403027c11 */ /* 0x001fc8000f8010ff */
[----:B------:R-:W-:-:S05]  /*1770*/  LEA.HI.X R3, R3, UR5, R6, 0x2, P0 ;  /* 0x0000000503037c11 */ /* 0x000fca00080f1406 */
[----:B-1----:R0:W-:Y:S01]  /*1780*/  STG.E desc[UR8][R2.64+0xc00], R5 ;  /* 0x000c000502007986 */ /* 0x0021e2000c101908 */
[----:B------:R-:W-:Y:S05]  /*1790*/  BRA `(.L_x_257) ;  /* 0x00000000001c7947 */ /* 0x000fea0003800000 */
.L_x_256:
[----:B------:R-:W0:Y:S01]  /*17a0*/  LDCU.64 UR4, c[0x0][0x398] ;  /* 0x00007300ff0477ac */ /* 0x000e220008000a00 */
[----:B------:R-:W-:Y:S02]  /*17b0*/  SHF.R.S32.HI R2, RZ, 0x1f, R3 ;  /* 0x0000001fff027819 */ /* 0x000fe40000011403 */
[----:B------:R-:W-:-:S05]  /*17c0*/  IADD3 R3, P0, PT, -R3, R0, RZ ;  /* 0x0000000003037210 */ /* 0x000fca0007f1e1ff */
[----:B------:R-:W-:Y:S01]  /*17d0*/  IMAD.X R6, RZ, RZ, ~R2, P0 ;  /* 0x000000ffff067224 */ /* 0x000fe200000e0e02 */
[----:B0-----:R-:W-:-:S04]  /*17e0*/  LEA R2, P0, R3, UR4, 0x2 ;  /* 0x0000000403027c11 */ /* 0x001fc8000f8010ff */
[----:B------:R-:W-:-:S05]  /*17f0*/  LEA.HI.X R3, R3, UR5, R6, 0x2, P0 ;  /* 0x0000000503037c11 */ /* 0x000fca00080f1406 */
[----:B-1----:R1:W-:Y:S04]  /*1800*/  STG.E desc[UR8][R2.64+0xc00], R5 ;  /* 0x000c000502007986 */ /* 0x0023e8000c101908 */
.L_x_257:
[----:B------:R-:W-:Y:S05]  /*1810*/  BSYNC.RECONVERGENT B0 ;  /* 0x0000000000007941 */ /* 0x000fea0003800200 */
.L_x_255:
[----:B01----:R0:W1:Y:S01]  /*1820*/  LDS R5, [R4+0x1000] ;  /* 0x0010000004057984 */ /* 0x0030620000000800 */
[----:B------:R-:W-:Y:S01]  /*1830*/  LOP3.LUT R2, R0, 0x400, RZ, 0xfc, !PT ;  /* 0x0000040000027812 */ /* 0x000fe200078efcff */
[----:B------:R-:W-:Y:S03]  /*1840*/  BSSY.RECONVERGENT B0, `(.L_x_258) ;  /* 0x0000013000007945 */ /* 0x000fe60003800200 */
        /* <DEDUP_REMOVED lines=11> */
.L_x_259:
[----:B------:R-:W0:Y:S01]  /*1900*/  LDCU.64 UR4, c[0x0][0x398] ;  /* 0x00007300ff0477ac */ /* 0x000e220008000a00 */
[----:B------:R-:W-:Y:S02]  /*1910*/  SHF.R.S32.HI R2, RZ, 0x1f, R3 ;  /* 0x0000001fff027819 */ /* 0x000fe40000011403 */
[----:B------:R-:W-:-:S05]  /*1920*/  IADD3 R3, P0, PT, -R3, R0, RZ ;  /* 0x0000000003037210 */ /* 0x000fca0007f1e1ff */
[----:B------:R-:W-:Y:S01]  /*1930*/  IMAD.X R6, RZ, RZ, ~R2, P0 ;  /* 0x000000ffff067224 */ /* 0x000fe200000e0e02 */
[----:B0-----:R-:W-:-:S04]  /*1940*/  LEA R2, P0, R3, UR4, 0x2 ;  /* 0x0000000403027c11 */ /* 0x001fc8000f8010ff */
[----:B------:R-:W-:-:S05]  /*1950*/  LEA.HI.X R3, R3, UR5, R6, 0x2, P0 ;  /* 0x0000000503037c11 */ /* 0x000fca00080f1406 */
[----:B-1----:R0:W-:Y:S04]  /*1960*/  STG.E desc[UR8][R2.64+0x1000], R5 ;  /* 0x0010000502007986 */ /* 0x0021e8000c101908 */
.L_x_260:
[----:B------:R-:W-:Y:S05]  /*1970*/  BSYNC.RECONVERGENT B0 ;  /* 0x0000000000007941 */ /* 0x000fea0003800200 */
.L_x_258:
        /* <DEDUP_REMOVED lines=14> */
.L_x_262:
[----:B------:R-:W0:Y:S01]  /*1a60*/  LDCU.64 UR4, c[0x0][0x398] ;  /* 0x00007300ff0477ac */ /* 0x000e220008000a00 */
[----:B------:R-:W-:Y:S02]  /*1a70*/  SHF.R.S32.HI R2, RZ, 0x1f, R3 ;  /* 0x0000001fff027819 */ /* 0x000fe40000011403 */
[----:B------:R-:W-:-:S05]  /*1a80*/  IADD3 R3, P0, PT, -R3, R0, RZ ;  /* 0x0000000003037210 */ /* 0x000fca0007f1e1ff */
[----:B------:R-:W-:Y:S01]  /*1a90*/  IMAD.X R6, RZ, RZ, ~R2, P0 ;  /* 0x000000ffff067224 */ /* 0x000fe200000e0e02 */
[----:B0-----:R-:W-:-:S04]  /*1aa0*/  LEA R2, P0, R3, UR4, 0x2 ;  /* 0x0000000403027c11 */ /* 0x001fc8000f8010ff */
[----:B------:R-:W-:-:S05]  /*1ab0*/  LEA.HI.X R3, R3, UR5, R6, 0x2, P0 ;  /* 0x0000000503037c11 */ /* 0x000fca00080f1406 */
[----:B-1----:R1:W-:Y:S04]  /*1ac0*/  STG.E desc[UR8][R2.64+0x1400], R5 ;  /* 0x0014000502007986 */ /* 0x0023e8000c101908 */
.L_x_263:
[----:B------:R-:W-:Y:S05]  /*1ad0*/  BSYNC.RECONVERGENT B0 ;  /* 0x0000000000007941 */ /* 0x000fea0003800200 */
.L_x_261:
        /* <DEDUP_REMOVED lines=14> */
.L_x_265:
[----:B------:R-:W0:Y:S01]  /*1bc0*/  LDCU.64 UR4, c[0x0][0x398] ;  /* 0x00007300ff0477ac */ /* 0x000e220008000a00 */
[----:B------:R-:W-:Y:S02]  /*1bd0*/  SHF.R.S32.HI R2, RZ, 0x1f, R3 ;  /* 0x0000001fff027819 */ /* 0x000fe40000011403 */
[----:B------:R-:W-:-:S05]  /*1be0*/  IADD3 R3, P0, PT, -R3, R0, RZ ;  /* 0x0000000003037210 */ /* 0x000fca0007f1e1ff */
[----:B------:R-:W-:Y:S01]  /*1bf0*/  IMAD.X R6, RZ, RZ, ~R2, P0 ;  /* 0x000000ffff067224 */ /* 0x000fe200000e0e02 */
[----:B0-----:R-:W-:-:S04]  /*1c00*/  LEA R2, P0, R3, UR4, 0x2 ;  /* 0x0000000403027c11 */ /* 0x001fc8000f8010ff */
[----:B------:R-:W-:-:S05]  /*1c10*/  LEA.HI.X R3, R3, UR5, R6, 0x2, P0 ;  /* 0x0000000503037c11 */ /* 0x000fca00080f1406 */
[----:B-1----:R0:W-:Y:S04]  /*1c20*/  STG.E desc[UR8][R2.64+0x1800], R5 ;  /* 0x0018000502007986 */ /* 0x0021e8000c101908 */
.L_x_266:
[----:B------:R-:W-:Y:S05]  /*1c30*/  BSYNC.RECONVERGENT B0 ;  /* 0x0000000000007941 */ /* 0x000fea0003800200 */
.L_x_264:
        /* <DEDUP_REMOVED lines=14> */
.L_x_268:
[----:B------:R-:W0:Y:S01]  /*1d20*/  LDCU.64 UR4, c[0x0][0x398] ;  /* 0x00007300ff0477ac */ /* 0x000e220008000a00 */
[----:B------:R-:W-:Y:S02]  /*1d30*/  SHF.R.S32.HI R2, RZ, 0x1f, R3 ;  /* 0x0000001fff027819 */ /* 0x000fe40000011403 */
[----:B------:R-:W-:-:S05]  /*1d40*/  IADD3 R3, P0, PT, -R3, R0, RZ ;  /* 0x0000000003037210 */ /* 0x000fca0007f1e1ff */
[----:B------:R-:W-:Y:S01]  /*1d50*/  IMAD.X R6, RZ, RZ, ~R2, P0 ;  /* 0x000000ffff067224 */ /* 0x000fe200000e0e02 */
[----:B0-----:R-:W-:-:S04]  /*1d60*/  LEA R2, P0, R3, UR4, 0x2 ;  /* 0x0000000403027c11 */ /* 0x001fc8000f8010ff */
[----:B------:R-:W-:-:S05]  /*1d70*/  LEA.HI.X R3, R3, UR5, R6, 0x2, P0 ;  /* 0x0000000503037c11 */ /* 0x000fca00080f1406 */
[----:B-1----:R1:W-:Y:S04]  /*1d80*/  STG.E desc[UR8][R2.64+0x1c00], R5 ;  /* 0x001c000502007986 */ /* 0x0023e8000c101908 */
.L_x_269:
[----:B------:R-:W-:Y:S05]  /*1d90*/  BSYNC.RECONVERGENT B0 ;  /* 0x0000000000007941 */ /* 0x000fea0003800200 */
.L_x_267:
        /* <DEDUP_REMOVED lines=14> */
.L_x_271:
[----:B------:R-:W0:Y:S01]  /*1e80*/  LDCU.64 UR4, c[0x0][0x398] ;  /* 0x00007300ff0477ac */ /* 0x000e220008000a00 */
[----:B------:R-:W-:Y:S02]  /*1e90*/  SHF.R.S32.HI R2, RZ, 0x1f, R3 ;  /* 0x0000001fff027819 */ /* 0x000fe40000011403 */
[----:B------:R-:W-:-:S05]  /*1ea0*/  IADD3 R3, P0, PT, -R3, R0, RZ ;  /* 0x0000000003037210 */ /* 0x000fca0007f1e1ff */
[----:B------:R-:W-:Y:S01]  /*1eb0*/  IMAD.X R6, RZ, RZ, ~R2, P0 ;  /* 0x000000ffff067224 */ /* 0x000fe200000e0e02 */
[----:B0-----:R-:W-:-:S04]  /*1ec0*/  LEA R2, P0, R3, UR4, 0x2 ;  /* 0x0000000403027c11 */ /* 0x001fc8000f8010ff */
[----:B------:R-:W-:-:S05]  /*1ed0*/  LEA.HI.X R3, R3, UR5, R6, 0x2, P0 ;  /* 0x0000000503037c11 */ /* 0x000fca00080f1406 */
[----:B-1----:R0:W-:Y:S04]  /*1ee0*/  STG.E desc[UR8][R2.64+0x2000], R5 ;  /* 0x0020000502007986 */ /* 0x0021e8000c101908 */
.L_x_272:
[----:B------:R-:W-:Y:S05]  /*1ef0*/  BSYNC.RECONVERGENT B0 ;  /* 0x0000000000007941 */ /* 0x000fea0003800200 */
.L_x_270:
        /* <DEDUP_REMOVED lines=14> */
.L_x_274:
[----:B------:R-:W0:Y:S01]  /*1fe0*/  LDCU.64 UR4, c[0x0][0x398] ;  /* 0x00007300ff0477ac */ /* 0x000e220008000a00 */
[----:B------:R-:W-:Y:S02]  /*1ff0*/  SHF.R.S32.HI R2, RZ, 0x1f, R3 ;  /* 0x0000001fff027819 */ /* 0x000fe40000011403 */
[----:B------:R-:W-:-:S05]  /*2000*/  IADD3 R3, P0, PT, -R3, R0, RZ ;  /* 0x0000000003037210 */ /* 0x000fca0007f1e1ff */
[----:B------:R-:W-:Y:S01]  /*2010*/  IMAD.X R6, RZ, RZ, ~R2, P0 ;  /* 0x000000ffff067224 */ /* 0x000fe200000e0e02 */
[----:B0-----:R-:W-:-:S04]  /*2020*/  LEA R2, P0, R3, UR4, 0x2 ;  /* 0x0000000403027c11 */ /* 0x001fc8000f8010ff */
[----:B------:R-:W-:-:S05]  /*2030*/  LEA.HI.X R3, R3, UR5, R6, 0x2, P0 ;  /* 0x0000000503037c11 */ /* 0x000fca00080f1406 */
[----:B-1----:R1:W-:Y:S04]  /*2040*/  STG.E desc[UR8][R2.64+0x2400], R5 ;  /* 0x0024000502007986 */ /* 0x0023e8000c101908 */
.L_x_275:
[----:B------:R-:W-:Y:S05]  /*2050*/  BSYNC.RECONVERGENT B0 ;  /* 0x0000000000007941 */ /* 0x000fea0003800200 */
.L_x_273:
        /* <DEDUP_REMOVED lines=14> */
.L_x_277:
[----:B------:R-:W0:Y:S01]  /*2140*/  LDCU.64 UR4, c[0x0][0x398] ;  /* 0x00007300ff0477ac */ /* 0x000e220008000a00 */
[----:B------:R-:W-:Y:S02]  /*2150*/  SHF.R.S32.HI R2, RZ, 0x1f, R3 ;  /* 0x0000001fff027819 */ /* 0x000fe40000011403 */
[----:B------:R-:W-:-:S05]  /*2160*/  IADD3 R3, P0, PT, -R3, R0, RZ ;  /* 0x0000000003037210 */ /* 0x000fca0007f1e1ff */
[----:B------:R-:W-:Y:S01]  /*2170*/  IMAD.X R6, RZ, RZ, ~R2, P0 ;  /* 0x000000ffff067224 */ /* 0x000fe200000e0e02 */
[----:B0-----:R-:W-:-:S04]  /*2180*/  LEA R2, P0, R3, UR4, 0x2 ;  /* 0x0000000403027c11 */ /* 0x001fc8000f8010ff */
[----:B------:R-:W-:-:S05]  /*2190*/  LEA.HI.X R3, R3, UR5, R6, 0x2, P0 ;  /* 0x0000000503037c11 */ /* 0x000fca00080f1406 */
[----:B-1----:R0:W-:Y:S04]  /*21a0*/  STG.E desc[UR8][R2.64+0x2800], R5 ;  /* 0x0028000502007986 */ /* 0x0021e8000c101908 */
.L_x_278:
[----:B------:R-:W-:Y:S05]  /*21b0*/  BSYNC.RECONVERGENT B0 ;  /* 0x0000000000007941 */ /* 0x000fea0003800200 */
.L_x_276:
        /* <DEDUP_REMOVED lines=14> */
.L_x_280:
[----:B------:R-:W0:Y:S01]  /*22a0*/  LDCU.64 UR4, c[0x0][0x398] ;  /* 0x00007300ff0477ac */ /* 0x000e220008000a00 */
[----:B------:R-:W-:Y:S02]  /*22b0*/  SHF.R.S32.HI R2, RZ, 0x1f, R3 ;  /* 0x0000001fff027819 */ /* 0x000fe40000011403 */
[----:B------:R-:W-:-:S05]  /*22c0*/  IADD3 R3, P0, PT, -R3, R0, RZ ;  /* 0x0000000003037210 */ /* 0x000fca0007f1e1ff */
[----:B------:R-:W-:Y:S01]  /*22d0*/  IMAD.X R6, RZ, RZ, ~R2, P0 ;  /* 0x000000ffff067224 */ /* 0x000fe200000e0e02 */
[----:B0-----:R-:W-:-:S04]  /*22e0*/  LEA R2, P0, R3, UR4, 0x2 ;  /* 0x0000000403027c11 */ /* 0x001fc8000f8010ff */
[----:B------:R-:W-:-:S05]  /*22f0*/  LEA.HI.X R3, R3, UR5, R6, 0x2, P0 ;  /* 0x0000000503037c11 */ /* 0x000fca00080f1406 */
[----:B-1----:R1:W-:Y:S04]  /*2300*/  STG.E desc[UR8][R2.64+0x2c00], R5 ;  /* 0x002c000502007986 */ /* 0x0023e8000c101908 */
.L_x_281:
[----:B------:R-:W-:Y:S05]  /*2310*/  BSYNC.RECONVERGENT B0 ;  /* 0x0000000000007941 */ /* 0x000fea0003800200 */
.L_x_279:
        /* <DEDUP_REMOVED lines=14> */
.L_x_283:
[----:B------:R-:W0:Y:S01]  /*2400*/  LDCU.64 UR4, c[0x0][0x398] ;  /* 0x00007300ff0477ac */ /* 0x000e220008000a00 */
[----:B------:R-:W-:Y:S02]  /*2410*/  SHF.R.S32.HI R2, RZ, 0x1f, R3 ;  /* 0x0000001fff027819 */ /* 0x000fe40000011403 */
[----:B------:R-:W-:-:S05]  /*2420*/  IADD3 R3, P0, PT, -R3, R0, RZ ;  /* 0x0000000003037210 */ /* 0x000fca0007f1e1ff */
[----:B------:R-:W-:Y:S01]  /*2430*/  IMAD.X R6, RZ, RZ, ~R2, P0 ;  /* 0x000000ffff067224 */ /* 0x000fe200000e0e02 */
[----:B0-----:R-:W-:-:S04]  /*2440*/  LEA R2, P0, R3, UR4, 0x2 ;  /* 0x0000000403027c11 */ /* 0x001fc8000f8010ff */
[----:B------:R-:W-:-:S05]  /*2450*/  LEA.HI.X R3, R3, UR5, R6, 0x2, P0 ;  /* 0x0000000503037c11 */ /* 0x000fca00080f1406 */
[----:B-1----:R0:W-:Y:S04]  /*2460*/  STG.E desc[UR8][R2.64+0x3000], R5 ;  /* 0x0030000502007986 */ /* 0x0021e8000c101908 */
.L_x_284:
[----:B------:R-:W-:Y:S05]  /*2470*/  BSYNC.RECONVERGENT B0 ;  /* 0x0000000000007941 */ /* 0x000fea0003800200 */
.L_x_282:
        /* <DEDUP_REMOVED lines=14> */
.L_x_286:
[----:B------:R-:W0:Y:S01]  /*2560*/  LDCU.64 UR4, c[0x0][0x398] ;  /* 0x00007300ff0477ac */ /* 0x000e220008000a00 */
[----:B------:R-:W-:Y:S02]  /*2570*/  SHF.R.S32.HI R2, RZ, 0x1f, R3 ;  /* 0x0000001fff027819 */ /* 0x000fe40000011403 */
[----:B------:R-:W-:-:S05]  /*2580*/  IADD3 R3, P0, PT, -R3, R0, RZ ;  /* 0x0000000003037210 */ /* 0x000fca0007f1e1ff */
[----:B------:R-:W-:Y:S01]  /*2590*/  IMAD.X R6, RZ, RZ, ~R2, P0 ;  /* 0x000000ffff067224 */ /* 0x000fe200000e0e02 */
[----:B0-----:R-:W-:-:S04]  /*25a0*/  LEA R2, P0, R3, UR4, 0x2 ;  /* 0x0000000403027c11 */ /* 0x001fc8000f8010ff */
[----:B------:R-:W-:-:S05]  /*25b0*/  LEA.HI.X R3, R3, UR5, R6, 0x2, P0 ;  /* 0x0000000503037c11 */ /* 0x000fca00080f1406 */
[----:B-1----:R1:W-:Y:S04]  /*25c0*/  STG.E desc[UR8][R2.64+0x3400], R5 ;  /* 0x0034000502007986 */ /* 0x0023e8000c101908 */
.L_x_287:
[----:B------:R-:W-:Y:S05]  /*25d0*/  BSYNC.RECONVERGENT B0 ;  /* 0x0000000000007941 */ /* 0x000fea0003800200 */
.L_x_285:
        /* <DEDUP_REMOVED lines=14> */
.L_x_289:
[----:B------:R-:W0:Y:S01]  /*26c0*/  LDCU.64 UR4, c[0x0][0x398] ;  /* 0x00007300ff0477ac */ /* 0x000e220008000a00 */
[----:B------:R-:W-:Y:S02]  /*26d0*/  SHF.R.S32.HI R2, RZ, 0x1f, R3 ;  /* 0x0000001fff027819 */ /* 0x000fe40000011403 */
[----:B------:R-:W-:-:S05]  /*26e0*/  IADD3 R3, P0, PT, -R3, R0, RZ ;  /* 0x0000000003037210 */ /* 0x000fca0007f1e1ff */
[----:B------:R-:W-:Y:S01]  /*26f0*/  IMAD.X R6, RZ, RZ, ~R2, P0 ;  /* 0x000000ffff067224 */ /* 0x000fe200000e0e02 */
[----:B0-----:R-:W-:-:S04]  /*2700*/  LEA R2, P0, R3, UR4, 0x2 ;  /* 0x0000000403027c11 */ /* 0x001fc8000f8010ff */
[----:B------:R-:W-:-:S05]  /*2710*/  LEA.HI.X R3, R3, UR5, R6, 0x2, P0 ;  /* 0x0000000503037c11 */ /* 0x000fca00080f1406 */
[----:B-1----:R0:W-:Y:S04]  /*2720*/  STG.E desc[UR8][R2.64+0x3800], R5 ;  /* 0x0038000502007986 */ /* 0x0021e8000c101908 */
.L_x_290:
[----:B------:R-:W-:Y:S05]  /*2730*/  BSYNC.RECONVERGENT B0 ;  /* 0x0000000000007941 */ /* 0x000fea0003800200 */
.L_x_288:
        /* <DEDUP_REMOVED lines=14> */
.L_x_292:
[----:B------:R-:W0:Y:S01]  /*2820*/  LDCU.64 UR4, c[0x0][0x398] ;  /* 0x00007300ff0477ac */ /* 0x000e220008000a00 */
[----:B------:R-:W-:Y:S02]  /*2830*/  SHF.R.S32.HI R2, RZ, 0x1f, R3 ;  /* 0x0000001fff027819 */ /* 0x000fe40000011403 */
[----:B------:R-:W-:-:S05]  /*2840*/  IADD3 R3, P0, PT, -R3, R0, RZ ;  /* 0x0000000003037210 */ /* 0x000fca0007f1e1ff */
[----:B------:R-:W-:Y:S01]  /*2850*/  IMAD.X R6, RZ, RZ, ~R2, P0 ;  /* 0x000000ffff067224 */ /* 0x000fe200000e0e02 */
[----:B0-----:R-:W-:-:S04]  /*2860*/  LEA R2, P0, R3, UR4, 0x2 ;  /* 0x0000000403027c11 */ /* 0x001fc8000f8010ff */
[----:B------:R-:W-:-:S05]  /*2870*/  LEA.HI.X R3, R3, UR5, R6, 0x2, P0 ;  /* 0x0000000503037c11 */ /* 0x000fca00080f1406 */
[----:B-1----:R1:W-:Y:S04]  /*2880*/  STG.E desc[UR8][R2.64+0x3c00], R5 ;  /* 0x003c000502007986 */ /* 0x0023e8000c101908 */
.L_x_293:
[----:B------:R-:W-:Y:S05]  /*2890*/  BSYNC.RECONVERGENT B0 ;  /* 0x0000000000007941 */ /* 0x000fea0003800200 */
.L_x_291:
        /* <DEDUP_REMOVED lines=14> */
.L_x_295:
[----:B------:R-:W0:Y:S01]  /*2980*/  LDCU.64 UR4, c[0x0][0x398] ;  /* 0x00007300ff0477ac */ /* 0x000e220008000a00 */
[----:B------:R-:W-:Y:S02]  /*2990*/  SHF.R.S32.HI R2, RZ, 0x1f, R3 ;  /* 0x0000001fff027819 */ /* 0x000fe40000011403 */
[----:B------:R-:W-:-:S05]  /*29a0*/  IADD3 R3, P0, PT, -R3, R0, RZ ;  /* 0x0000000003037210 */ /* 0x000fca0007f1e1ff */
[----:B------:R-:W-:Y:S01]  /*29b0*/  IMAD.X R6, RZ, RZ, ~R2, P0 ;  /* 0x000000ffff067224 */ /* 0x000fe200000e0e02 */
[----:B0-----:R-:W-:-:S04]  /*29c0*/  LEA R2, P0, R3, UR4, 0x2 ;  /* 0x0000000403027c11 */ /* 0x001fc8000f8010ff */
[----:B------:R-:W-:-:S05]  /*29d0*/  LEA.HI.X R3, R3, UR5, R6, 0x2, P0 ;  /* 0x0000000503037c11 */ /* 0x000fca00080f1406 */
[----:B-1----:R0:W-:Y:S04]  /*29e0*/  STG.E desc[UR8][R2.64+0x4000], R5 ;  /* 0x0040000502007986 */ /* 0x0021e8000c101908 */
.L_x_296:
[----:B------:R-:W-:Y:S05]  /*29f0*/  BSYNC.RECONVERGENT B0 ;  /* 0x0000000000007941 */ /* 0x000fea0003800200 */
.L_x_294:
        /* <DEDUP_REMOVED lines=14> */
.L_x_298:
[----:B------:R-:W0:Y:S01]  /*2ae0*/  LDCU.64 UR4, c[0x0][0x398] ;  /* 0x00007300ff0477ac */ /* 0x000e220008000a00 */
[----:B------:R-:W-:Y:S02]  /*2af0*/  SHF.R.S32.HI R2, RZ, 0x1f, R3 ;  /* 0x0000001fff027819 */ /* 0x000fe40000011403 */
[----:B------:R-:W-:-:S05]  /*2b00*/  IADD3 R3, P0, PT, -R3, R0, RZ ;  /* 0x0000000003037210 */ /* 0x000fca0007f1e1ff */
[----:B------:R-:W-:Y:S01]  /*2b10*/  IMAD.X R6, RZ, RZ, ~R2, P0 ;  /* 0x000000ffff067224 */ /* 0x000fe200000e0e02 */
[----:B0-----:R-:W-:-:S04]  /*2b20*/  LEA R2, P0, R3, UR4, 0x2 ;  /* 0x0000000403027c11 */ /* 0x001fc8000f8010ff */
[----:B------:R-:W-:-:S05]  /*2b30*/  LEA.HI.X R3, R3, UR5, R6, 0x2, P0 ;  /* 0x0000000503037c11 */ /* 0x000fca00080f1406 */
[----:B-1----:R1:W-:Y:S04]  /*2b40*/  STG.E desc[UR8][R2.64+0x4400], R5 ;  /* 0x0044000502007986 */ /* 0x0023e8000c101908 */
.L_x_299:
[----:B------:R-:W-:Y:S05]  /*2b50*/  BSYNC.RECONVERGENT B0 ;  /* 0x0000000000007941 */ /* 0x000fea0003800200 */
.L_x_297:
        /* <DEDUP_REMOVED lines=14> */
.L_x_301:
[----:B------:R-:W0:Y:S01]  /*2c40*/  LDCU.64 UR4, c[0x0][0x398] ;  /* 0x00007300ff0477ac */ /* 0x000e220008000a00 */
[----:B------:R-:W-:Y:S02]  /*2c50*/  SHF.R.S32.HI R2, RZ, 0x1f, R3 ;  /* 0x0000001fff027819 */ /* 0x000fe40000011403 */
[----:B------:R-:W-:-:S05]  /*2c60*/  IADD3 R3, P0, PT, -R3, R0, RZ ;  /* 0x0000000003037210 */ /* 0x000fca0007f1e1ff */
[----:B------:R-:W-:Y:S01]  /*2c70*/  IMAD.X R6, RZ, RZ, ~R2, P0 ;  /* 0x000000ffff067224 */ /* 0x000fe200000e0e02 */
[----:B0-----:R-:W-:-:S04]  /*2c80*/  LEA R2, P0, R3, UR4, 0x2 ;  /* 0x0000000403027c11 */ /* 0x001fc8000f8010ff */
[----:B------:R-:W-:-:S05]  /*2c90*/  LEA.HI.X R3, R3, UR5, R6, 0x2, P0 ;  /* 0x0000000503037c11 */ /* 0x000fca00080f1406 */
[----:B-1----:R0:W-:Y:S04]  /*2ca0*/  STG.E desc[UR8][R2.64+0x4800], R5 ;  /* 0x0048000502007986 */ /* 0x0021e8000c101908 */
.L_x_302:
[----:B------:R-:W-:Y:S05]  /*2cb0*/  BSYNC.RECONVERGENT B0 ;  /* 0x0000000000007941 */ /* 0x000fea0003800200 */
.L_x_300:
[----:B01----:R0:W1:Y:S01]  /*2cc0*/  LDS R5, [R4+0x4c00] ;  /* 0x004c000004057984 */ /* 0x0030620000000800 */
[----:B------:R-:W-:-:S05]  /*2cd0*/  VIADD R2, R0, 0x1300 ;  /* 0x0000130000027836 */ /* 0x000fca0000000000 */
[----:B------:R-:W-:-:S04]  /*2ce0*/  ISETP.GE.AND P0, PT, R2, R67, PT ;  /* 0x000000430200720c */ /* 0x000fc80003f06270 */
[----:B------:R-:W-:-:S09]  /*2cf0*/  SEL R67, R67, RZ, P0 ;  /* 0x000000ff43437207 */ /* 0x000fd20000000000 */
[----:B0-----:R-:W-:Y:S05]  /*2d00*/  @!P0 BRA `(.L_x_303) ;  /* 0x0000000000208947 */ /* 0x001fea0003800000 */
[----:B------:R-:W0:Y:S01]  /*2d10*/  LDCU.64 UR4, c[0x0][0x390] ;  /* 0x00007200ff0477ac */ /* 0x000e220008000a00 */
[----:B------:R-:W-:Y:S02]  /*2d20*/  IADD3 R0, P0, PT, -R67, R0, RZ ;  /* 0x0000000043007210 */ /* 0x000fe40007f1e1ff */
[----:B------:R-:W-:-:S05]  /*2d30*/  SHF.R.S32.HI R67, RZ, 0x1f, R67 ;  /* 0x0000001fff437819 */ /* 0x000fca0000011443 */
[----:B------:R-:W-:Y:S01]  /*2d40*/  IMAD.X R67, RZ, RZ, ~R67, P0 ;  /* 0x000000ffff437224 */ /* 0x000fe200000e0e43 */
[----:B0-----:R-:W-:-:S04]  /*2d50*/  LEA R2, P0, R0, UR4, 0x2 ;  /* 0x0000000400027c11 */ /* 0x001fc8000f8010ff */
[----:B------:R-:W-:-:S05]  /*2d60*/  LEA.HI.X R3, R0, UR5, R67, 0x2, P0 ;  /* 0x0000000500037c11 */ /* 0x000fca00080f1443 */
[----:B-1----:R-:W-:Y:S01]  /*2d70*/  STG.E desc[UR8][R2.64+0x4c00], R5 ;  /* 0x004c000502007986 */ /* 0x002fe2000c101908 */
[----:B------:R-:W-:Y:S05]  /*2d80*/  EXIT ;  /* 0x000000000000794d */ /* 0x000fea0003800000 */
.L_x_303:
        /* <DEDUP_REMOVED lines=8> */
.L_x_248:
[----:B------:R-:W0:Y:S01]  /*2e10*/  S2R R2, SR_TID.X ;  /* 0x0000000000027919 */ /* 0x000e220000002100 */
[----:B------:R-:W1:Y:S01]  /*2e20*/  LDCU.64 UR4, c[0x0][0x380] ;  /* 0x00007000ff0477ac */ /* 0x000e620008000a00 */
[----:B------:R-:W2:Y:S01]  /*2e30*/  LDCU.64 UR6, c[0x0][0x388] ;  /* 0x00007100ff0677ac */ /* 0x000ea20008000a00 */
[----:B0-----:R-:W-:-:S05]  /*2e40*/  IMAD R3, R2, 0x14, RZ ;  /* 0x0000001402037824 */ /* 0x001fca00078e02ff */
[----:B------:R-:W-:-:S04]  /*2e50*/  IADD3 R3, P0, PT, R3, R0, RZ ;  /* 0x0000000003037210 */ /* 0x000fc80007f1e0ff */
[----:B------:R-:W-:Y:S01]  /*2e60*/  LEA.HI.X.SX32 R4, R0, RZ, 0x1, P0 ;  /* 0x000000ff00047211 */ /* 0x000fe200000f0eff */
[----:B------:R-:W-:-:S03]  /*2e70*/  IMAD.SHL.U32 R16, R3, 0x4, RZ ;  /* 0x0000000403107824 */ /* 0x000fc600078e00ff */
[----:B------:R-:W-:Y:S02]  /*2e80*/  SHF.L.U64.HI R3, R3, 0x2, R4 ;  /* 0x0000000203037819 */ /* 0x000fe40000010204 */
[C---:B-1----:R-:W-:Y:S02]  /*2e90*/  IADD3 R18, P0, PT, R16.reuse, UR4, RZ ;  /* 0x0000000410127c10 */ /* 0x042fe4000ff1e0ff */
[----:B--2---:R-:W-:Y:S02]  /*2ea0*/  IADD3 R16, P1, PT, R16, UR6, RZ ;  /* 0x0000000610107c10 */ /* 0x004fe4000ff3e0ff */
[C---:B------:R-:W-:Y:S02]  /*2eb0*/  IADD3.X R19, PT, PT, R3.reuse, UR5, RZ, P0, !PT ;  /* 0x0000000503137c10 */ /* 0x040fe400087fe4ff */
[----:B------:R-:W-:-:S03]  /*2ec0*/  IADD3.X R17, PT, PT, R3, UR7, RZ, P1, !PT ;  /* 0x0000000703117c10 */ /* 0x000fc60008ffe4ff */
        /* <DEDUP_REMOVED lines=21> */
[----:B------:R-:W2:Y:S04]  /*3020*/  LDG.E R32, desc[UR8][R16.64] ;  /* 0x0000000810207981 */ /* 0x000ea8000c1e1900 */
[----:B------:R-:W3:Y:S04]  /*3030*/  LDG.E R33, desc[UR8][R16.64+0x4] ;  /* 0x0000040810217981 */ /* 0x000ee8000c1e1900 */
        /* <DEDUP_REMOVED lines=18> */
[----:B------:R-:W0:Y:S01]  /*3160*/  S2UR UR5, SR_CgaCtaId ;  /* 0x00000000000579c3 */ /* 0x000e220000008800 */
[----:B------:R-:W-:Y:S01]  /*3170*/  UMOV UR4, 0x400 ;  /* 0x0000040000047882 */ /* 0x000fe20000000000 */
[----:B------:R-:W-:Y:S01]  /*3180*/  SHF.R.U32.HI R61, RZ, 0x5, R2 ;  /* 0x00000005ff3d7819 */ /* 0x000fe20000011602 */
[----:B------:R-:W1:Y:S01]  /*3190*/  S2R R59, SR_LANEID ;  /* 0x00000000003b7919 */ /* 0x000e620000000000 */
[----:B0-----:R-:W-:Y:S01]  /*31a0*/  ULEA UR4, UR5, UR4, 0x18 ;  /* 0x0000000405047291 */ /* 0x001fe2000f8ec0ff */
[----:B-1----:R-:W-:-:S02]  /*31b0*/  ISETP.NE.AND P1, PT, R59, 0x1f, PT ;  /* 0x0000001f3b00780c */ /* 0x002fc40003f25270 */
[----:B------:R-:W-:Y:S02]  /*31c0*/  ISETP.NE.AND P2, PT, R59, RZ, PT ;  /* 0x000000ff3b00720c */ /* 0x000fe40003f45270 */
[----:B--2---:R-:W-:Y:S02]  /*31d0*/  LOP3.LUT R32, R32, 0x1, RZ, 0xc0, !PT ;  /* 0x0000000120207812 */ /* 0x004fe400078ec0ff */
[----:B---3--:R-:W-:Y:S02]  /*31e0*/  LOP3.LUT R33, R33, 0x1, RZ, 0xc0, !PT ;  /* 0x0000000121217812 */ /* 0x008fe400078ec0ff */
[----:B------:R-:W-:Y:S02]  /*31f0*/  LOP3.LUT R36, R32, 0x1, RZ, 0x3c, !PT ;  /* 0x0000000120247812 */ /* 0x000fe400078e3cff */
[----:B------:R-:W-:Y:S02]  /*3200*/  LOP3.LUT R37, R33, 0x1, RZ, 0x3c, !PT ;  /* 0x0000000121257812 */ /* 0x000fe400078e3cff */
[----:B----4-:R-:W-:-:S02]  /*3210*/  LOP3.LUT R34, R34, 0x1, RZ, 0xc0, !PT ;  /* 0x0000000122227812 */ /* 0x010fc400078ec0ff */
[----:B------:R-:W-:Y:S01]  /*3220*/  LOP3.LUT R35, R35, 0x1, RZ, 0xc0, !PT ;  /* 0x0000000123237812 */ /* 0x000fe200078ec0ff */
[----:B------:R-:W-:Y:S01]  /*3230*/  IMAD.IADD R37, R36, 0x1, R37 ;  /* 0x0000000124257824 */ /* 0x000fe200078e0225 */
        /* <DEDUP_REMOVED lines=23> */
[----:B------:R-:W-:Y:S02]  /*33b0*/  LOP3.LUT R48, R48, 0x1, RZ, 0xc0, !PT ;  /* 0x0000000130307812 */ /* 0x000fe400078ec0ff */
[----:B------:R-:W-:Y:S02]  /*33c0*/  IADD3 R18, PT, PT, R17, R16, R18 ;  /* 0x0000001011127210 */ /* 0x000fe40007ffe012 */
        /* <DEDUP_REMOVED lines=14> */
[----:B------:R-:W-:Y:S02]  /*34b0*/  LOP3.LUT R57, R54, 0x1, RZ, 0x3c, !PT ;  /* 0x0000000136397812 */ /* 0x000fe400078e3cff */
[----:B------:R-:W-:-:S02]  /*34c0*/  LOP3.LUT R16, R55, 0x1, RZ, 0x3c, !PT ;  /* 0x0000000137107812 */ /* 0x000fc400078e3cff */
[----:B------:R-:W-:-:S04]  /*34d0*/  IADD3 R17, PT, PT, R56, R17, R18 ;  /* 0x0000001138117210 */ /* 0x000fc80007ffe012 */
[----:B------:R-:W-:Y:S01]  /*34e0*/  IADD3 R24, PT, PT, R16, R57, R17 ;  /* 0x0000003910187210 */ /* 0x000fe20007ffe011 */
[----:B------:R-:W-:Y:S06]  /*34f0*/  BAR.SYNC.DEFER_BLOCKING 0x0 ;  /* 0x0000000000007b1d */ /* 0x000fec0000010000 */
[----:B------:R-:W0:Y:S02]  /*3500*/  SHFL.UP P0, R17, R24, 0x1, RZ ;  /* 0x0420000018117989 */ /* 0x000e2400000000ff */
[----:B0-----:R-:W-:-:S05]  /*3510*/  @P0 IMAD.IADD R17, R24, 0x1, R17 ;  /* 0x0000000118110824 */ /* 0x001fca00078e0211 */
[----:B------:R-:W0:Y:S02]  /*3520*/  SHFL.UP P0, R16, R17, 0x2, RZ ;  /* 0x0440000011107989 */ /* 0x000e2400000000ff */
[----:B0-----:R-:W-:Y:S01]  /*3530*/  @P0 IMAD.IADD R16, R17, 0x1, R16 ;  /* 0x0000000111100824 */ /* 0x001fe200078e0210 */
[----:B------:R-:W-:-:S04]  /*3540*/  @!P1 SHF.R.U32.HI R17, RZ, 0x3, R2 ;  /* 0x00000003ff119819 */ /* 0x000fc80000011602 */
[----:B------:R-:W0:Y:S01]  /*3550*/  SHFL.UP P0, R19, R16, 0x4, RZ ;  /* 0x0480000010137989 */ /* 0x000e2200000000ff */
[----:B------:R-:W-:Y:S01]  /*3560*/  @!P1 LOP3.LUT R60, R17, 0x7c, RZ, 0xc0, !PT ;  /* 0x0000007c113c9812 */ /* 0x000fe200078ec0ff */
[----:B0-----:R-:W-:-:S05]  /*3570*/  @P0 IMAD.IADD R19, R16, 0x1, R19 ;  /* 0x0000000110130824 */ /* 0x001fca00078e0213 */
[----:B------:R-:W0:Y:S02]  /*3580*/  SHFL.UP P0, R20, R19, 0x8, RZ ;  /* 0x0500000013147989 */ /* 0x000e2400000000ff */
[----:B0-----:R-:W-:-:S05]  /*3590*/  @P0 IMAD.IADD R20, R19, 0x1, R20 ;  /* 0x0000000113140824 */ /* 0x001fca00078e0214 */
[----:B------:R-:W0:Y:S02]  /*35a0*/  SHFL.UP P0, R25, R20, 0x10, RZ ;  /* 0x0600000014197989 */ /* 0x000e2400000000ff */
[----:B0-----:R-:W-:Y:S01]  /*35b0*/  @P0 IMAD.IADD R25, R20, 0x1, R25 ;  /* 0x0000000114190824 */ /* 0x001fe200078e0219 */
[----:B------:R-:W-:-:S03]  /*35c0*/  ISETP.NE.AND P0, PT, R61, 0x2, PT ;  /* 0x000000023d00780c */ /* 0x000fc60003f05270 */
[----:B------:R-:W-:Y:S01]  /*35d0*/  IMAD.IADD R24, R25, 0x1, -R24 ;  /* 0x0000000119187824 */ /* 0x000fe200078e0a18 */
[----:B------:R-:W-:Y:S01]  /*35e0*/  @!P1 STS [R60+UR4], R25 ;  /* 0x000000193c009988 */ /* 0x000fe20008000804 */
[----:B------:R-:W-:Y:S01]  /*35f0*/  BAR.SYNC.DEFER_BLOCKING 0x0 ;  /* 0x0000000000007b1d */ /* 0x000fe20000010000 */
[----:B------:R-:W-:-:S05]  /*3600*/  ISETP.NE.AND P1, PT, R61, 0x5, PT ;  /* 0x000000053d00780c */ /* 0x000fca0003f25270 */
[----:B------:R-:W0:Y:S04]  /*3610*/  LDS.128 R16, [UR4] ;  /* 0x00000004ff107984 */ /* 0x000e280008000c00 */
[----:B------:R-:W1:Y:S01]  /*3620*/  LDS.128 R20, [UR4+0x10] ;  /* 0x00001004ff147984 */ /* 0x000e620008000c00 */
[----:B0-----:R-:W-:-:S04]  /*3630*/  IMAD.IADD R17, R16, 0x1, R17 ;  /* 0x0000000110117824 */ /* 0x001fc800078e0211 */
[----:B------:R-:W-:Y:S01]  /*3640*/  IMAD.IADD R18, R18, 0x1, R17 ;  /* 0x0000000112127824 */ /* 0x000fe200078e0211 */
[----:B------:R-:W-:Y:S02]  /*3650*/  SEL R16, R17, R16, !P0 ;  /* 0x0000001011107207 */ /* 0x000fe40004000000 */
[----:B------:R-:W-:Y:S01]  /*3660*/  ISETP.NE.AND P0, PT, R61, 0x3, PT ;  /* 0x000000033d00780c */ /* 0x000fe20003f05270 */
[----:B------:R-:W-:Y:S01]  /*3670*/  IMAD.IADD R19, R19, 0x1, R18 ;  /* 0x0000000113137824 */ /* 0x000fe200078e0212 */
[----:B------:R-:W-:Y:S02]  /*3680*/  SEL R17, R24, RZ, P2 ;  /* 0x000000ff18117207 */ /* 0x000fe40001000000 */
[----:B------:R-:W-:Y:S01]  /*3690*/  SEL R16, R18, R16, !P0 ;  /* 0x0000001012107207 */ /* 0x000fe20004000000 */
[----:B-1----:R-:W-:Y:S01]  /*36a0*/  IMAD.IADD R20, R19, 0x1, R20 ;  /* 0x0000000113147824 */ /* 0x002fe200078e0214 */
[----:B------:R-:W-:-:S03]  /*36b0*/  ISETP.NE.AND P0, PT, R61, 0x4, PT ;  /* 0x000000043d00780c */ /* 0x000fc60003f05270 */
[----:B------:R-:W-:Y:S01]  /*36c0*/  IMAD.IADD R21, R21, 0x1, R20 ;  /* 0x0000000115157824 */ /* 0x000fe200078e0214 */
[----:B------:R-:W-:Y:S02]  /*36d0*/  SEL R16, R19, R16, !P0 ;  /* 0x0000001013107207 */ /* 0x000fe40004000000 */
[C---:B------:R-:W-:Y:S01]  /*36e0*/  ISETP.NE.AND P0, PT, R61.reuse, 0x6, PT ;  /* 0x000000063d00780c */ /* 0x040fe20003f05270 */
[----:B------:R-:W-:Y:S01]  /*36f0*/  IMAD.IADD R22, R22, 0x1, R21 ;  /* 0x0000000116167824 */ /* 0x000fe200078e0215 */
[----:B------:R-:W-:Y:S02]  /*3700*/  SEL R16, R20, R16, !P1 ;  /* 0x0000001014107207 */ /* 0x000fe40004800000 */
[----:B------:R-:W-:Y:S02]  /*3710*/  ISETP.NE.AND P1, PT, R61, 0x7, PT ;  /* 0x000000073d00780c */ /* 0x000fe40003f25270 */
[----:B------:R-:W-:Y:S02]  /*3720*/  SEL R16, R21, R16, !P0 ;  /* 0x0000001015107207 */ /* 0x000fe40004000000 */
[----:B------:R-:W-:-:S02]  /*3730*/  ISETP.GT.U32.AND P0, PT, R2, 0x1f, PT ;  /* 0x0000001f0200780c */ /* 0x000fc40003f04070 */
[----:B------:R-:W-:Y:S02]  /*3740*/  SEL R16, R22, R16, !P1 ;  /* 0x0000001016107207 */ /* 0x000fe40004800000 */
[----:B------:R-:W-:-:S03]  /*3750*/  ISETP.GE.U32.AND P1, PT, R2, 0x20, PT ;  /* 0x000000200200780c */ /* 0x000fc60003f26070 */
[----:B------:R-:W-:Y:S02]  /*3760*/  IMAD.IADD R21, R16, 0x1, R17 ;  /* 0x0000000110157824 */ /* 0x000fe400078e0211 */
[----:B------:R-:W-:-:S03]  /*3770*/  IMAD.IADD R17, R23, 0x1, R22 ;  /* 0x0000000117117824 */ /* 0x000fc600078e0216 */
[----:B------:R-:W-:Y:S01]  /*3780*/  SEL R62, R24, R21, !P1 ;  /* 0x00000015183e7207 */ /* 0x000fe20004800000 */
[----:B------:R-:W-:Y:S06]  /*3790*/  @P0 BRA `(.L_x_304) ;  /* 0x0000000800400947 */ /* 0x000fec0003800000 */
[----:B------:R-:W0:Y:S01]  /*37a0*/  LDC.64 R18, c[0x0][0x3a8] ;  /* 0x0000ea00ff127b82 */ /* 0x000e220000000a00 */
[----:B------:R-:W-:Y:S02]  /*37b0*/  ISETP.NE.AND P0, PT, R2, RZ, PT ;  /* 0x000000ff0200720c */ /* 0x000fe40003f05270 */
[----:B------:R-:W-:-:S05]  /*37c0*/  LOP3.LUT R20, RZ, R2, RZ, 0x33, !PT ;  /* 0x00000002ff147212 */ /* 0x000fca00078e33ff */
[----:B------:R-:W1:Y:S06]  /*37d0*/  LDC R63, c[0x0][0x370] ;  /* 0x0000dc00ff3f7b82 */ /* 0x000e6c0000000800 */
[----:B------:R-:W-:Y:S01]  /*37e0*/  @!P0 IMAD.MOV.U32 R16, RZ, RZ, 0x64 ;  /* 0x00000064ff108424 */ /* 0x000fe200078e00ff */
[----:B------:R2:W-:Y:S01]  /*37f0*/  @!P0 STS [UR4+0x4c], R17 ;  /* 0x00004c11ff008988 */ /* 0x0005e20008000804 */
[----:B0-----:R-:W-:-:S04]  /*3800*/  IMAD.WIDE R60, R53, 0x8, R18 ;  /* 0x00000008353c7825 */ /* 0x001fc800078e0212 */
[----:B------:R-:W-:Y:S01]  /*3810*/  IMAD.IADD R53, R53, 0x1, R20 ;  /* 0x0000000135357824 */ /* 0x000fe200078e0214 */
[----:B------:R2:W-:Y:S01]  /*3820*/  @!P0 ST.E.64.STRONG.GPU desc[UR8][R60.64+0x100], R16 ;  /* 0x000100103c008985 */ /* 0x0005e2000c10fb08 */
[----:B-1----:R-:W-:-:S13]  /*3830*/  ISETP.GT.U32.AND P1, PT, R63, 0x1f3, PT ;  /* 0x000001f33f00780c */ /* 0x002fda0003f24070 */
[----:B--2---:R-:W-:Y:S05]  /*3840*/  @P1 BRA `(.L_x_305) ;  /* 0x0000000000081947 */ /* 0x004fea0003800000 */
[----:B------:R0:W-:Y:S06]  /*3850*/  MEMBAR.SC.CTA ;  /* 0x0000000000007992 */ /* 0x0001ec0000000000 */
[----:B0-----:R-:W-:Y:S05]  /*3860*/  BRA `(.L_x_306) ;  /* 0x0000000000087947 */ /* 0x001fea0003800000 */
.L_x_305:
[----:B------:R-:W-:Y:S05]  /*3870*/  NANOSLEEP 0x48d ;  /* 0x0000048d0000795d */ /* 0x000fea0003800000 */
[----:B------:R-:W-:Y:S01]  /*3880*/  NOP ;  /* 0x0000000000007918 */ /* 0x000fe20000000000 */
.L_x_306:
[----:B------:R-:W-:-:S05]  /*3890*/  IMAD.WIDE R18, R53, 0x8, R18 ;  /* 0x0000000835127825 */ /* 0x000fca00078e0212 */
[----:B------:R-:W2:Y:S01]  /*38a0*/  LD.E.64.STRONG.GPU R20, desc[UR8][R18.64+0x100] ;  /* 0x0001000812147980 */ /* 0x000ea2000c10fb00 */
[----:B------:R-:W-:Y:S01]  /*38b0*/  UMOV UR5, 0xffffffff ;  /* 0xffffffff00057882 */ /* 0x000fe20000000000 */
[----:B--2---:R-:W-:Y:S02]  /*38c0*/  ISETP.NE.AND P0, PT, R20, 0x63, PT ;  /* 0x000000631400780c */ /* 0x004fe40003f05270 */
[----:B------:R-:W-:Y:S11]  /*38d0*/  BRA.DIV UR5, `(.L_x_307) ;  /* 0x0000007e05307947 */ /* 0x000ff6000b800000 */
[----:B------:R-:W-:-:S13]  /*38e0*/  VOTE.ANY P0, !P0 ;  /* 0x0000000000ff7806 */ /* 0x000fda0004000100 */
.L_x_442:
[----:B------:R-:W-:Y:S05]  /*38f0*/  @!P0 BRA `(.L_x_308) ;  /* 0x0000000000308947 */ /* 0x000fea0003800000 */
.L_x_312:
[----:B------:R-:W-:Y:S05]  /*3900*/  YIELD ;  /* 0x0000000000007946 */ /* 0x000fea0003800000 */
[----:B------:R-:W-:Y:S05]  /*3910*/  @P1 BRA `(.L_x_309) ;  /* 0x0000000000081947 */ /* 0x000fea0003800000 */
[----:B------:R0:W-:Y:S06]  /*3920*/  MEMBAR.SC.CTA ;  /* 0x0000000000007992 */ /* 0x0001ec0000000000 */
[----:B0-----:R-:W-:Y:S05]  /*3930*/  BRA `(.L_x_310) ;  /* 0x0000000000087947 */ /* 0x001fea0003800000 */
.L_x_309:
[----:B------:R-:W-:Y:S05]  /*3940*/  NANOSLEEP 0x48 ;  /* 0x000000480000795d */ /* 0x000fea0003800000 */
[----:B------:R-:W-:Y:S01]  /*3950*/  NOP ;  /* 0x0000000000007918 */ /* 0x000fe20000000000 */
.L_x_310:
[----:B------:R-:W2:Y:S01]  /*3960*/  LD.E.64.STRONG.GPU R20, desc[UR8][R18.64+0x100] ;  /* 0x0001000812147980 */ /* 0x000ea2000c10fb00 */
[----:B------:R-:W-:Y:S01]  /*3970*/  UMOV UR5, 0xffffffff ;  /* 0xffffffff00057882 */ /* 0x000fe20000000000 */
[----:B--2---:R-:W-:Y:S02]  /*3980*/  ISETP.NE.AND P0, PT, R20, 0x63, PT ;  /* 0x000000631400780c */ /* 0x004fe40003f05270 */
[----:B------:R-:W-:Y:S11]  /*3990*/  BRA.DIV UR5, `(.L_x_311) ;  /* 0x0000007e05207947 */ /* 0x000ff6000b800000 */
[----:B------:R-:W-:-:S13]  /*39a0*/  VOTE.ANY P0, !P0 ;  /* 0x0000000000ff7806 */ /* 0x000fda0004000100 */
.L_x_445:
[----:B------:R-:W-:Y:S05]  /*39b0*/  @P0 BRA `(.L_x_312) ;  /* 0xfffffffc00d00947 */ /* 0x000fea000383ffff */
.L_x_308:
[----:B------:R-:W-:Y:S01]  /*39c0*/  UMOV UR5, 0xffffffff ;  /* 0xffffffff00057882 */ /* 0x000fe20000000000 */
[----:B------:R-:W-:Y:S02]  /*39d0*/  ISETP.NE.AND P1, PT, R20, 0x65, PT ;  /* 0x000000651400780c */ /* 0x000fe40003f25270 */
[----:B------:R-:W-:Y:S11]  /*39e0*/  BRA.DIV UR5, `(.L_x_313) ;  /* 0x0000007e052c7947 */ /* 0x000ff6000b800000 */
[----:B------:R-:W0:Y:S01]  /*39f0*/  S2R R16, SR_GEMASK ;  /* 0x0000000000107919 */ /* 0x000e220000003c00 */
[----:B------:R-:W-:Y:S01]  /*3a00*/  VOTE.ANY R22, PT, !P1 ;  /* 0x0000000000167806 */ /* 0x000fe200048e0100 */
[C---:B------:R-:W-:Y:S02]  /*3a10*/  VIADD R64, R59.reuse, 0x2 ;  /* 0x000000023b407836 */ /* 0x040fe40000000000 */
[C---:B------:R-:W-:Y:S02]  /*3a20*/  VIADD R65, R59.reuse, 0x4 ;  /* 0x000000043b417836 */ /* 0x040fe40000000000 */
[----:B------:R-:W-:Y:S01]  /*3a30*/  VIADD R66, R59, 0x8 ;  /* 0x000000083b427836 */ /* 0x000fe20000000000 */
[----:B0-----:R-:W-:-:S05]  /*3a40*/  LOP3.LUT R22, R22, 0x80000000, R16, 0xec, !PT ;  /* 0x8000000016167812 */ /* 0x001fca00078eec10 */
[----:B------:R-:W-:-:S05]  /*3a50*/  VIADD R19, R22, 0xffffffff ;  /* 0xffffffff16137836 */ /* 0x000fca0000000000 */
[----:B------:R-:W-:-:S04]  /*3a60*/  LOP3.LUT R19, R22, R19, RZ, 0xc, !PT ;  /* 0x0000001316137212 */ /* 0x000fc800078e0cff */
[----:B------:R-:W0:Y:S02]  /*3a70*/  POPC R24, R19 ;  /* 0x0000001300187309 */ /* 0x000e240000000000 */
[----:B0-----:R-:W0:Y:S01]  /*3a80*/  SHFL.DOWN PT, R25, R21, 0x1, R24 ;  /* 0x0820000015197989 */ /* 0x001e2200000e0018 */
[----:B------:R-:W-:-:S04]  /*3a90*/  ISETP.GE.AND P0, PT, R59, R24, PT ;  /* 0x000000183b00720c */ /* 0x000fc80003f06270 */
[----:B0-----:R-:W-:Y:S02]  /*3aa0*/  SEL R18, R25, RZ, !P0 ;  /* 0x000000ff19127207 */ /* 0x001fe40004000000 */
[----:B------:R-:W-:-:S03]  /*3ab0*/  ISETP.GT.AND P0, PT, R64, R24, PT ;  /* 0x000000184000720c */ /* 0x000fc60003f04270 */
[----:B------:R-:W-:-:S05]  /*3ac0*/  IMAD.IADD R67, R18, 0x1, R21 ;  /* 0x0000000112437824 */ /* 0x000fca00078e0215 */
[----:B------:R-:W0:Y:S02]  /*3ad0*/  SHFL.DOWN PT, R25, R67, 0x2, R24 ;  /* 0x0840000043197989 */ /* 0x000e2400000e0018 */
[----:B0-----:R-:W-:Y:S02]  /*3ae0*/  SEL R18, R25, RZ, !P0 ;  /* 0x000000ff19127207 */ /* 0x001fe40004000000 */
[----:B------:R-:W-:-:S03]  /*3af0*/  ISETP.GT.AND P0, PT, R65, R24, PT ;  /* 0x000000184100720c */ /* 0x000fc60003f04270 */
[----:B------:R-:W-:Y:S02]  /*3b00*/  IMAD.IADD R69, R67, 0x1, R18 ;  /* 0x0000000143457824 */ /* 0x000fe400078e0212 */
[----:B------:R-:W-:-:S03]  /*3b10*/  VIADD R67, R59, 0x10 ;  /* 0x000000103b437836 */ /* 0x000fc60000000000 */
[----:B------:R-:W0:Y:S02]  /*3b20*/  SHFL.DOWN PT, R25, R69, 0x4, R24 ;  /* 0x0880000045197989 */ /* 0x000e2400000e0018 */
[-C--:B------:R-:W-:Y:S02]  /*3b30*/  ISETP.GT.AND P1, PT, R67, R24.reuse, PT ;  /* 0x000000184300720c */ /* 0x080fe40003f24270 */
[----:B0-----:R-:W-:Y:S02]  /*3b40*/  SEL R18, R25, RZ, !P0 ;  /* 0x000000ff19127207 */ /* 0x001fe40004000000 */
[----:B------:R-:W-:-:S03]  /*3b50*/  ISETP.GT.AND P0, PT, R66, R24, PT ;  /* 0x000000184200720c */ /* 0x000fc60003f04270 */
[----:B------:R-:W-:-:S05]  /*3b60*/  IMAD.IADD R71, R69, 0x1, R18 ;  /* 0x0000000145477824 */ /* 0x000fca00078e0212 */
[----:B------:R-:W0:Y:S02]  /*3b70*/  SHFL.DOWN PT, R25, R71, 0x8, R24 ;  /* 0x0900000047197989 */ /* 0x000e2400000e0018 */
[----:B0-----:R-:W-:Y:S02]  /*3b80*/  SEL R18, R25, RZ, !P0 ;  /* 0x000000ff19127207 */ /* 0x001fe40004000000 */
[----:B------:R-:W-:-:S03]  /*3b90*/  ISETP.NE.AND P0, PT, R20, 0x65, PT ;  /* 0x000000651400780c */ /* 0x000fc60003f05270 */
[----:B------:R-:W-:Y:S02]  /*3ba0*/  IMAD.IADD R73, R71, 0x1, R18 ;  /* 0x0000000147497824 */ /* 0x000fe400078e0212 */
[----:B------:R-:W0:Y:S03]  /*3bb0*/  LDC.64 R18, c[0x0][0x3a8] ;  /* 0x0000ea00ff127b82 */ /* 0x000e260000000a00 */
[----:B------:R-:W1:Y:S05]  /*3bc0*/  SHFL.DOWN PT, R25, R73, 0x10, R24 ;  /* 0x0a00000049197989 */ /* 0x000e6a00000e0018 */
[----:B------:R-:W-:-:S02]  /*3bd0*/  VOTE.ALL P0, P0 ;  /* 0x0000000000ff7806 */ /* 0x000fc40000000000 */
[----:B0-----:R-:W-:Y:S02]  /*3be0*/  IADD3 R69, P2, PT, R18, 0x100, RZ ;  /* 0x0000010012457810 */ /* 0x001fe40007f5e0ff */
[----:B-1----:R-:W-:-:S03]  /*3bf0*/  SEL R68, R25, RZ, !P1 ;  /* 0x000000ff19447207 */ /* 0x002fc60004800000 */
[----:B------:R-:W-:Y:S02]  /*3c00*/  IMAD.X R70, RZ, RZ, R19, P2 ;  /* 0x000000ffff467224 */ /* 0x000fe400010e0613 */
[----:B------:R-:W-:-:S07]  /*3c10*/  IMAD.IADD R68, R73, 0x1, R68 ;  /* 0x0000000149447824 */ /* 0x000fce00078e0244 */
.L_x_454:
[----:B------:R-:W-:Y:S05]  /*3c20*/  @!P0 BRA `(.L_x_314) ;  /* 0x0000000000dc8947 */ /* 0x000fea0003800000 */
.L_x_322:
[----:B------:R-:W-:Y:S02]  /*3c30*/  IMAD.MOV.U32 R18, RZ, RZ, R69 ;  /* 0x000000ffff127224 */ /* 0x000fe400078e0045 */
[----:B------:R-:W-:Y:S02]  /*3c40*/  IMAD.MOV.U32 R19, RZ, RZ, R70 ;  /* 0x000000ffff137224 */ /* 0x000fe400078e0046 */
[----:B------:R-:W-:-:S05]  /*3c50*/  IMAD.WIDE R18, R53, 0x8, R18 ;  /* 0x0000000835127825 */ /* 0x000fca00078e0212 */
[----:B------:R-:W2:Y:S01]  /*3c60*/  LD.E.64.STRONG.GPU R20, desc[UR8][R18.64+-0x100] ;  /* 0xffff000812147980 */ /* 0x000ea2000c10fb00 */
[----:B------:R-:W-:Y:S05]  /*3c70*/  YIELD ;  /* 0x0000000000007946 */ /* 0x000fea0003800000 */
[----:B------:R-:W-:Y:S01]  /*3c80*/  UMOV UR5, 0xffffffff ;  /* 0xffffffff00057882 */ /* 0x000fe20000000000 */
[----:B--2---:R-:W-:Y:S02]  /*3c90*/  ISETP.NE.AND P0, PT, R20, 0x63, PT ;  /* 0x000000631400780c */ /* 0x004fe40003f05270 */
[----:B------:R-:W-:Y:S11]  /*3ca0*/  BRA.DIV UR5, `(.L_x_315) ;  /* 0x0000007e057c7947 */ /* 0x000ff6000b800000 */
[----:B------:R-:W-:-:S13]  /*3cb0*/  VOTE.ANY P0, !P0 ;  /* 0x0000000000ff7806 */ /* 0x000fda0004000100 */
.L_x_457:
[----:B------:R-:W-:Y:S05]  /*3cc0*/  @!P0 BRA `(.L_x_316) ;  /* 0x0000000000348947 */ /* 0x000fea0003800000 */
[----:B------:R-:W-:-:S13]  /*3cd0*/  ISETP.GT.U32.AND P1, PT, R63, 0x1f3, PT ;  /* 0x000001f33f00780c */ /* 0x000fda0003f24070 */
.L_x_320:
[----:B------:R-:W-:Y:S05]  /*3ce0*/  YIELD ;  /* 0x0000000000007946 */ /* 0x000fea0003800000 */
[----:B------:R-:W-:Y:S05]  /*3cf0*/  @P1 BRA `(.L_x_317) ;  /* 0x0000000000081947 */ /* 0x000fea0003800000 */
[----:B------:R0:W-:Y:S06]  /*3d00*/  MEMBAR.SC.CTA ;  /* 0x0000000000007992 */ /* 0x0001ec0000000000 */
[----:B0-----:R-:W-:Y:S05]  /*3d10*/  BRA `(.L_x_318) ;  /* 0x0000000000087947 */ /* 0x001fea0003800000 */
.L_x_317:
[----:B------:R-:W-:Y:S05]  /*3d20*/  NANOSLEEP 0x48 ;  /* 0x000000480000795d */ /* 0x000fea0003800000 */
[----:B------:R-:W-:Y:S01]  /*3d30*/  NOP ;  /* 0x0000000000007918 */ /* 0x000fe20000000000 */
.L_x_318:
[----:B------:R-:W2:Y:S01]  /*3d40*/  LD.E.64.STRONG.GPU R20, desc[UR8][R18.64+-0x100] ;  /* 0xffff000812147980 */ /* 0x000ea2000c10fb00 */
[----:B------:R-:W-:Y:S01]  /*3d50*/  UMOV UR5, 0xffffffff ;  /* 0xffffffff00057882 */ /* 0x000fe20000000000 */
[----:B--2---:R-:W-:Y:S02]  /*3d60*/  ISETP.NE.AND P0, PT, R20, 0x63, PT ;  /* 0x000000631400780c */ /* 0x004fe40003f05270 */
[----:B------:R-:W-:Y:S11]  /*3d70*/  BRA.DIV UR5, `(.L_x_319) ;  /* 0x0000007e05687947 */ /* 0x000ff6000b800000 */
[----:B------:R-:W-:-:S13]  /*3d80*/  VOTE.ANY P0, !P0 ;  /* 0x0000000000ff7806 */ /* 0x000fda0004000100 */
.L_x_460:
[----:B------:R-:W-:Y:S05]  /*3d90*/  @P0 BRA `(.L_x_320) ;  /* 0xfffffffc00d00947 */ /* 0x000fea000383ffff */
.L_x_316:
[----:B------:R-:W-:Y:S01]  /*3da0*/  UMOV UR5, 0xffffffff ;  /* 0xffffffff00057882 */ /* 0x000fe20000000000 */
[----:B------:R-:W-:Y:S02]  /*3db0*/  ISETP.NE.AND P0, PT, R20, 0x65, PT ;  /* 0x000000651400780c */ /* 0x000fe40003f05270 */
[----:B------:R-:W-:Y:S11]  /*3dc0*/  BRA.DIV UR5, `(.L_x_321) ;  /* 0x0000007e05747947 */ /* 0x000ff6000b800000 */
[----:B------:R-:W-:Y:S01]  /*3dd0*/  VOTE.ANY R22, PT, !P0 ;  /* 0x0000000000167806 */ /* 0x000fe200040e0100 */
[----:B------:R-:W-:-:S03]  /*3de0*/  VIADD R53, R53, 0xffffffe0 ;  /* 0xffffffe035357836 */ /* 0x000fc60000000000 */
[----:B------:R-:W-:-:S05]  /*3df0*/  LOP3.LUT R22, R22, 0x80000000, R16, 0xec, !PT ;  /* 0x8000000016167812 */ /* 0x000fca00078eec10 */
[----:B------:R-:W-:-:S05]  /*3e00*/  VIADD R19, R22, 0xffffffff ;  /* 0xffffffff16137836 */ /* 0x000fca0000000000 */
[----:B------:R-:W-:-:S04]  /*3e10*/  LOP3.LUT R19, R22, R19, RZ, 0xc, !PT ;  /* 0x0000001316137212 */ /* 0x000fc800078e0cff */
[----:B------:R-:W0:Y:S02]  /*3e20*/  POPC R24, R19 ;  /* 0x0000001300187309 */ /* 0x000e240000000000 */
[----:B0-----:R-:W0:Y:S01]  /*3e30*/  SHFL.DOWN PT, R25, R21, 0x1, R24 ;  /* 0x0820000015197989 */ /* 0x001e2200000e0018 */
[-C--:B------:R-:W-:Y:S02]  /*3e40*/  ISETP.GE.AND P0, PT, R59, R24.reuse, PT ;  /* 0x000000183b00720c */ /* 0x080fe40003f06270 */
[-C--:B------:R-:W-:Y:S02]  /*3e50*/  ISETP.GT.AND P1, PT, R67, R24.reuse, PT ;  /* 0x000000184300720c */ /* 0x080fe40003f24270 */
[----:B0-----:R-:W-:Y:S02]  /*3e60*/  SEL R18, R25, RZ, !P0 ;  /* 0x000000ff19127207 */ /* 0x001fe40004000000 */
[----:B------:R-:W-:-:S03]  /*3e70*/  ISETP.GT.AND P0, PT, R64, R24, PT ;  /* 0x000000184000720c */ /* 0x000fc60003f04270 */
[----:B------:R-:W-:-:S05]  /*3e80*/  IMAD.IADD R71, R18, 0x1, R21 ;  /* 0x0000000112477824 */ /* 0x000fca00078e0215 */
[----:B------:R-:W0:Y:S02]  /*3e90*/  SHFL.DOWN PT, R25, R71, 0x2, R24 ;  /* 0x0840000047197989 */ /* 0x000e2400000e0018 */
        /* <DEDUP_REMOVED lines=15> */
.L_x_469:
[----:B------:R-:W-:Y:S05]  /*3f90*/  @P0 BRA `(.L_x_322) ;  /* 0xfffffffc00240947 */ /* 0x000fea000383ffff */
.L_x_314:
[----:B------:R-:W-:Y:S02]  /*3fa0*/  ISETP.NE.AND P1, PT, R2, RZ, PT ;  /* 0x000000ff0200720c */ /* 0x000fe40003f25270 */
[----:B------:R-:W-:-:S11]  /*3fb0*/  ISETP.NE.AND P0, PT, R59, RZ, PT ;  /* 0x000000ff3b00720c */ /* 0x000fd60003f05270 */
[----:B------:R-:W0:Y:S01]  /*3fc0*/  @!P1 S2R R19, SR_CgaCtaId ;  /* 0x0000000000139919 */ /* 0x000e220000008800 */
[----:B------:R-:W-:Y:S01]  /*3fd0*/  @!P1 MOV R18, 0x400 ;  /* 0x0000040000129802 */ /* 0x000fe20000000f00 */
[----:B------:R-:W-:Y:S01]  /*3fe0*/  @!P1 IMAD.IADD R17, R17, 0x1, R68 ;  /* 0x0000000111119824 */ /* 0x000fe200078e0244 */
[----:B------:R-:W-:Y:S01]  /*3ff0*/  @!P0 MOV R20, 0x400 ;  /* 0x0000040000148802 */ /* 0x000fe20000000f00 */
[----:B------:R-:W1:Y:S01]  /*4000*/  @!P0 S2R R21, SR_CgaCtaId ;  /* 0x0000000000158919 */ /* 0x000e620000008800 */
[----:B------:R-:W-:-:S05]  /*4010*/  @!P1 IMAD.MOV.U32 R16, RZ, RZ, 0x65 ;  /* 0x00000065ff109424 */ /* 0x000fca00078e00ff */
[----:B------:R2:W-:Y:S01]  /*4020*/  @!P1 ST.E.64.STRONG.GPU desc[UR8][R60.64+0x100], R16 ;  /* 0x000100103c009985 */ /* 0x0005e2000c10fb08 */
[----:B0-----:R-:W-:Y:S02]  /*4030*/  @!P1 LEA R18, R19, R18, 0x18 ;  /* 0x0000001213129211 */ /* 0x001fe400078ec0ff */
[----:B-1----:R-:W-:-:S03]  /*4040*/  @!P0 LEA R19, R21, R20, 0x18 ;  /* 0x0000001415138211 */ /* 0x002fc600078ec0ff */
[----:B------:R2:W-:Y:S01]  /*4050*/  @!P1 STS [R18+0x48], R17 ;  /* 0x0000481112009388 */ /* 0x0005e20000000800 */
[----:B------:R-:W-:Y:S02]  /*4060*/  IMAD.MOV.U32 R21, RZ, RZ, R62 ;  /* 0x000000ffff157224 */ /* 0x000fe400078e003e */
[----:B------:R-:W-:Y:S01]  /*4070*/  @!P0 IMAD.MOV.U32 R21, RZ, RZ, R68 ;  /* 0x000000ffff158224 */ /* 0x000fe200078e0044 */
[----:B------:R2:W-:Y:S04]  /*4080*/  @!P1 STS [R18+0x44], R68 ;  /* 0x0000444412009388 */ /* 0x0005e80000000800 */
[----:B------:R2:W-:Y:S02]  /*4090*/  @!P0 STS [R19+0x28], R68 ;  /* 0x0000284413008388 */ /* 0x0005e40000000800 */
.L_x_304:
[----:B------:R-:W-:Y:S05]  /*40a0*/  WARPSYNC.ALL ;  /* 0x0000000000007948 */ /* 0x000fea0003800000 */
[----:B------:R-:W0:Y:S08]  /*40b0*/  S2UR UR6, SR_CgaCtaId ;  /* 0x00000000000679c3 */ /* 0x000e300000008800 */
[----:B------:R-:W-:Y:S01]  /*40c0*/  BAR.SYNC.DEFER_BLOCKING 0x0 ;  /* 0x0000000000007b1d */ /* 0x000fe20000010000 */
[----:B------:R-:W-:-:S02]  /*40d0*/  ISETP.NE.AND P0, PT, R2, RZ, PT ;  /* 0x000000ff0200720c */ /* 0x000fc40003f05270 */
[C---:B------:R-:W-:Y:S02]  /*40e0*/  ISETP.NE.AND P4, PT, R33.reuse, RZ, PT ;  /* 0x000000ff2100720c */ /* 0x040fe40003f85270 */
[----:B------:R-:W-:Y:S01]  /*40f0*/  LOP3.LUT R24, R33, 0x1, RZ, 0x3c, !PT ;  /* 0x0000000121187812 */ /* 0x000fe200078e3cff */
[----:B------:R-:W-:Y:S01]  /*4100*/  UMOV UR5, 0x400 ;  /* 0x0000040000057882 */ /* 0x000fe20000000000 */
[----:B------:R-:W-:Y:S02]  /*4110*/  ISETP.NE.AND P3, PT, R32, RZ, PT ;  /* 0x000000ff2000720c */ /* 0x000fe40003f65270 */
[C---:B------:R-:W-:Y:S02]  /*4120*/  ISETP.NE.AND P5, PT, R51.reuse, RZ, PT ;  /* 0x000000ff3300720c */ /* 0x040fe40003fa5270 */
[----:B------:R-:W-:Y:S02]  /*4130*/  LOP3.LUT R51, R51, 0x1, RZ, 0x3c, !PT ;  /* 0x0000000133337812 */ /* 0x000fe400078e3cff */
[----:B------:R-:W-:-:S02]  /*4140*/  ISETP.NE.AND P2, PT, R52, RZ, PT ;  /* 0x000000ff3400720c */ /* 0x000fc40003f45270 */
[----:B------:R-:W-:Y:S01]  /*4150*/  ISETP.NE.AND P1, PT, R54, RZ, PT ;  /* 0x000000ff3600720c */ /* 0x000fe20003f25270 */
[----:B0-----:R-:W-:Y:S01]  /*4160*/  ULEA UR5, UR6, UR5, 0x18 ;  /* 0x0000000506057291 */ /* 0x001fe2000f8ec0ff */
[----:B------:R-:W0:Y:S08]  /*4170*/  LDCU.64 UR6, c[0x0][0x398] ;  /* 0x00007300ff0677ac */ /* 0x000e300008000a00 */
[----:B--2---:R-:W1:Y:S04]  /*4180*/  LDS R16, [UR5+0x28] ;  /* 0x00002805ff107984 */ /* 0x004e680008000800 */
[----:B------:R-:W-:Y:S04]  /*4190*/  LDS R19, [UR5+0x44] ;  /* 0x00004405ff137984 */ /* 0x000fe80008000800 */
[----:B------:R-:W2:Y:S01]  /*41a0*/  LDS R17, [UR5+0x4c] ;  /* 0x00004c05ff117984 */ /* 0x000ea20008000800 */
[----:B-1----:R-:W-:Y:S01]  /*41b0*/  SEL R16, R16, RZ, P0 ;  /* 0x000000ff10107207 */ /* 0x002fe20000000000 */
[----:B------:R-:W-:Y:S01]  /*41c0*/  BAR.SYNC.DEFER_BLOCKING 0x0 ;  /* 0x0000000000007b1d */ /* 0x000fe20000010000 */
[----:B------:R-:W-:-:S03]  /*41d0*/  ISETP.NE.AND P0, PT, R55, RZ, PT ;  /* 0x000000ff3700720c */ /* 0x000fc60003f05270 */
[----:B------:R-:W-:Y:S01]  /*41e0*/  IMAD.IADD R16, R16, 0x1, R21 ;  /* 0x0000000110107824 */ /* 0x000fe200078e0215 */
[----:B--2---:R-:W-:-:S03]  /*41f0*/  IADD3 R21, PT, PT, -R17, 0x1400, RZ ;  /* 0x0000140011157810 */ /* 0x004fc60007ffe1ff */
[--C-:B------:R-:W-:Y:S01]  /*4200*/  IMAD.IADD R20, R16, 0x1, -R19.reuse ;  /* 0x0000000110147824 */ /* 0x100fe200078e0a13 */
[----:B------:R-:W-:Y:S01]  /*4210*/  IADD3 R23, PT, PT, R19, -R16, -R36 ;  /* 0x8000001013177210 */ /* 0x000fe20007ffe824 */
[--C-:B------:R-:W-:Y:S01]  /*4220*/  IMAD.IADD R18, R37, 0x1, R16.reuse ;  /* 0x0000000125127824 */ /* 0x100fe200078e0210 */
[----:B------:R-:W-:Y:S01]  /*4230*/  LOP3.LUT R37, R34, 0x1, RZ, 0x3c, !PT ;  /* 0x0000000122257812 */ /* 0x000fe200078e3cff */
[----:B------:R-:W-:Y:S01]  /*4240*/  IMAD.IADD R16, R40, 0x1, R16 ;  /* 0x0000000128107824 */ /* 0x000fe200078e0210 */
[C---:B------:R-:W-:Y:S01]  /*4250*/  IADD3 R17, PT, PT, R2.reuse, R17, R19 ;  /* 0x0000001102117210 */ /* 0x040fe20007ffe013 */
[----:B------:R-:W-:Y:S02]  /*4260*/  IMAD R22, R2, 0x14, R23 ;  /* 0x0000001402167824 */ /* 0x000fe400078e0217 */
[----:B------:R-:W-:Y:S02]  /*4270*/  IMAD.IADD R23, R21, 0x1, R20 ;  /* 0x0000000115177824 */ /* 0x000fe400078e0214 */
[----:B------:R-:W-:-:S02]  /*4280*/  IMAD.IADD R33, R19, 0x1, -R18 ;  /* 0x0000000113217824 */ /* 0x000fc400078e0a12 */
[----:B------:R-:W-:Y:S02]  /*4290*/  IMAD R20, R2, 0x14, -R20 ;  /* 0x0000001402147824 */ /* 0x000fe400078e0a14 */
[----:B------:R-:W-:Y:S02]  /*42a0*/  VIADD R22, R22, 0x1 ;  /* 0x0000000116167836 */ /* 0x000fe40000000000 */
[----:B------:R-:W-:Y:S01]  /*42b0*/  IMAD.IADD R25, R36, 0x1, R23 ;  /* 0x0000000124197824 */ /* 0x000fe200078e0217 */
[----:B------:R-:W-:Y:S01]  /*42c0*/  SEL R20, R23, R20, !P3 ;  /* 0x0000001417147207 */ /* 0x000fe20005800000 */
[----:B------:R-:W-:Y:S01]  /*42d0*/  IMAD R33, R2, 0x14, R33 ;  /* 0x0000001402217824 */ /* 0x000fe200078e0221 */
[----:B------:R-:W-:Y:S01]  /*42e0*/  ISETP.NE.AND P3, PT, R34, RZ, PT ;  /* 0x000000ff2200720c */ /* 0x000fe20003f65270 */
[----:B------:R-:W-:Y:S01]  /*42f0*/  IMAD.IADD R24, R24, 0x1, R25 ;  /* 0x0000000118187824 */ /* 0x000fe200078e0219 */
[----:B------:R-:W-:Y:S01]  /*4300*/  SEL R22, R25, R22, !P4 ;  /* 0x0000001619167207 */ /* 0x000fe20006000000 */
[----:B------:R-:W-:Y:S01]  /*4310*/  VIADD R33, R33, 0x2 ;  /* 0x0000000221217836 */ /* 0x000fe20000000000 */
[----:B------:R-:W-:Y:S01]  /*4320*/  IADD3 R25, PT, PT, R19, -R18, -R37 ;  /* 0x8000001213197210 */ /* 0x000fe20007ffe825 */
[----:B------:R-:W-:Y:S01]  /*4330*/  VIADD R17, R17, 0xffffec00 ;  /* 0xffffec0011117836 */ /* 0x000fe20000000000 */
[----:B------:R-:W-:-:S02]  /*4340*/  LEA R23, R20, UR5, 0x2 ;  /* 0x0000000514177c11 */ /* 0x000fc4000f8e10ff */
[----:B------:R-:W-:Y:S01]  /*4350*/  SEL R33, R24, R33, !P3 ;  /* 0x0000002118217207 */ /* 0x000fe20005800000 */
[----:B------:R-:W-:Y:S01]  /*4360*/  IMAD.IADD R24, R37, 0x1, R24 ;  /* 0x0000000125187824 */ /* 0x000fe200078e0218 */
[C---:B------:R-:W-:Y:S01]  /*4370*/  ISETP.NE.AND P3, PT, R35.reuse, RZ, PT ;  /* 0x000000ff2300720c */ /* 0x040fe20003f65270 */
[----:B------:R-:W-:Y:S01]  /*4380*/  IMAD R25, R2, 0x14, R25 ;  /* 0x0000001402197824 */ /* 0x000fe200078e0219 */
[----:B------:R-:W-:Y:S01]  /*4390*/  LOP3.LUT R37, R35, 0x1, RZ, 0x3c, !PT ;  /* 0x0000000123257812 */ /* 0x000fe200078e3cff */
[----:B------:R-:W-:Y:S01]  /*43a0*/  IMAD.IADD R35, R19, 0x1, -R16 ;  /* 0x0000000113237824 */ /* 0x000fe200078e0a10 */
[----:B-----5:R1:W-:Y:S01]  /*43b0*/  STS [R23], R58 ;  /* 0x0000003a17007388 */ /* 0x0203e20000000800 */
[----:B------:R-:W-:Y:S01]  /*43c0*/  VIADD R25, R25, 0x3 ;  /* 0x0000000319197836 */ /* 0x000fe20000000000 */
[----:B------:R-:W-:Y:S01]  /*43d0*/  LEA R22, R22, UR5, 0x2 ;  /* 0x0000000516167c11 */ /* 0x000fe2000f8e10ff */
[----:B------:R-:W-:Y:S01]  /*43e0*/  IMAD R35, R2, 0x14, R35 ;  /* 0x0000001402237824 */ /* 0x000fe200078e0223 */
[----:B------:R-:W-:-:S02]  /*43f0*/  ISETP.NE.AND P4, PT, R38, RZ, PT ;  /* 0x000000ff2600720c */ /* 0x000fc40003f85270 */
[----:B------:R-:W-:Y:S01]  /*4400*/  SEL R25, R24, R25, !P3 ;  /* 0x0000001918197207 */ /* 0x000fe20005800000 */
[----:B------:R-:W-:Y:S01]  /*4410*/  IMAD.IADD R24, R37, 0x1, R24 ;  /* 0x0000000125187824 */ /* 0x000fe200078e0218 */
[----:B------:R-:W-:Y:S01]  /*4420*/  ISETP.NE.AND P3, PT, R39, RZ, PT ;  /* 0x000000ff2700720c */ /* 0x000fe20003f65270 */
[----:B------:R-:W-:Y:S01]  /*4430*/  VIADD R35, R35, 0x4 ;  /* 0x0000000423237836 */ /* 0x000fe20000000000 */
[----:B-1----:R-:W-:Y:S01]  /*4440*/  LOP3.LUT R23, R38, 0x1, RZ, 0x3c, !PT ;  /* 0x0000000126177812 */ /* 0x002fe200078e3cff */
[----:B------:R1:W-:Y:S01]  /*4450*/  STS [R22], R3 ;  /* 0x0000000316007388 */ /* 0x0003e20000000800 */
[----:B------:R-:W-:Y:S02]  /*4460*/  LOP3.LUT R39, R39, 0x1, RZ, 0x3c, !PT ;  /* 0x0000000127277812 */ /* 0x000fe400078e3cff */
[----:B------:R-:W-:Y:S01]  /*4470*/  SEL R35, R24, R35, !P4 ;  /* 0x0000002318237207 */ /* 0x000fe20006000000 */
[----:B------:R-:W-:Y:S01]  /*4480*/  IMAD.IADD R16, R23, 0x1, R16 ;  /* 0x0000000117107824 */ /* 0x000fe200078e0210 */
[----:B------:R-:W-:Y:S01]  /*4490*/  LEA R33, R33, UR5, 0x2 ;  /* 0x0000000521217c11 */ /* 0x000fe2000f8e10ff */
[----:B------:R-:W-:Y:S01]  /*44a0*/  IMAD.IADD R24, R23, 0x1, R24 ;  /* 0x0000000117187824 */ /* 0x000fe200078e0218 */
[----:B------:R-:W-:-:S02]  /*44b0*/  ISETP.NE.AND P4, PT, R41, RZ, PT ;  /* 0x000000ff2900720c */ /* 0x000fc40003f85270 */
[----:B------:R-:W-:Y:S01]  /*44c0*/  LEA R18, R25, UR5, 0x2 ;  /* 0x0000000519127c11 */ /* 0x000fe2000f8e10ff */
[--C-:B-1----:R-:W-:Y:S01]  /*44d0*/  IMAD.IADD R3, R19, 0x1, -R16.reuse ;  /* 0x0000000113037824 */ /* 0x102fe200078e0a10 */
[----:B------:R-:W-:Y:S01]  /*44e0*/  LOP3.LUT R41, R41, 0x1, RZ, 0x3c, !PT ;  /* 0x0000000129297812 */ /* 0x000fe200078e3cff */
[----:B------:R-:W-:Y:S01]  /*44f0*/  IMAD.IADD R16, R39, 0x1, R16 ;  /* 0x0000000127107824 */ /* 0x000fe200078e0210 */
[----:B------:R-:W-:Y:S01]  /*4500*/  STS [R33], R4 ;  /* 0x0000000421007388 */ /* 0x000fe20000000800 */
[C---:B------:R-:W-:Y:S01]  /*4510*/  IMAD R3, R2.reuse, 0x14, R3 ;  /* 0x0000001402037824 */ /* 0x040fe200078e0203 */
[----:B------:R-:W-:Y:S01]  /*4520*/  LEA R35, R35, UR5, 0x2 ;  /* 0x0000000523237c11 */ /* 0x000fe2000f8e10ff */
[--C-:B------:R-:W-:Y:S01]  /*4530*/  IMAD.IADD R23, R19, 0x1, -R16.reuse ;  /* 0x0000000113177824 */ /* 0x100fe200078e0a10 */
[----:B------:R1:W-:Y:S01]  /*4540*/  STS [R18], R5 ;  /* 0x0000000512007388 */ /* 0x0003e20000000800 */
[----:B------:R-:W-:Y:S02]  /*4550*/  VIADD R3, R3, 0x5 ;  /* 0x0000000503037836 */ /* 0x000fe40000000000 */
[----:B------:R-:W-:Y:S01]  /*4560*/  IMAD.IADD R16, R41, 0x1, R16 ;  /* 0x0000000129107824 */ /* 0x000fe200078e0210 */
[----:B------:R-:W-:Y:S01]  /*4570*/  STS [R35], R6 ;  /* 0x0000000623007388 */ /* 0x000fe20000000800 */
[----:B------:R-:W-:Y:S01]  /*4580*/  IMAD R23, R2, 0x14, R23 ;  /* 0x0000001402177824 */ /* 0x000fe200078e0217 */
[----:B------:R-:W-:Y:S01]  /*4590*/  SEL R3, R24, R3, !P3 ;  /* 0x0000000318037207 */ /* 0x000fe20005800000 */
[----:B------:R-:W-:Y:S01]  /*45a0*/  IMAD.IADD R25, R19, 0x1, -R16 ;  /* 0x0000000113197824 */ /* 0x000fe200078e0a10 */
[C---:B------:R-:W-:Y:S01]  /*45b0*/  ISETP.NE.AND P3, PT, R42.reuse, RZ, PT ;  /* 0x000000ff2a00720c */ /* 0x040fe20003f65270 */
[----:B------:R-:W-:Y:S01]  /*45c0*/  IMAD.IADD R24, R39, 0x1, R24 ;  /* 0x0000000127187824 */ /* 0x000fe200078e0218 */
[----:B-1----:R-:W-:Y:S01]  /*45d0*/  LOP3.LUT R5, R42, 0x1, RZ, 0x3c, !PT ;  /* 0x000000012a057812 */ /* 0x002fe200078e3cff */
[----:B------:R-:W-:Y:S01]  /*45e0*/  VIADD R23, R23, 0x6 ;  /* 0x0000000617177836 */ /* 0x000fe20000000000 */
[----:B------:R-:W-:Y:S01]  /*45f0*/  LEA R4, R3, UR5, 0x2 ;  /* 0x0000000503047c11 */ /* 0x000fe2000f8e10ff */
[----:B------:R-:W-:Y:S01]  /*4600*/  IMAD R25, R2, 0x14, R25 ;  /* 0x0000001402197824 */ /* 0x000fe200078e0219 */
[----:B------:R-:W-:Y:S01]  /*4610*/  LOP3.LUT R33, R44, 0x1, RZ, 0x3c, !PT ;  /* 0x000000012c217812 */ /* 0x000fe200078e3cff */
[----:B------:R-:W-:Y:S01]  /*4620*/  IMAD.IADD R16, R5, 0x1, R16 ;  /* 0x0000000105107824 */ /* 0x000fe200078e0210 */
[----:B------:R-:W-:Y:S01]  /*4630*/  SEL R23, R24, R23, !P4 ;  /* 0x0000001718177207 */ /* 0x000fe20006000000 */
[----:B------:R-:W-:Y:S01]  /*4640*/  IMAD.IADD R24, R41, 0x1, R24 ;  /* 0x0000000129187824 */ /* 0x000fe200078e0218 */
[----:B------:R-:W-:Y:S01]  /*4650*/  ISETP.NE.AND P4, PT, R43, RZ, PT ;  /* 0x000000ff2b00720c */ /* 0x000fe20003f85270 */
[--C-:B------:R-:W-:Y:S01]  /*4660*/  IMAD.IADD R3, R19, 0x1, -R16.reuse ;  /* 0x0000000113037824 */ /* 0x100fe200078e0a10 */
[----:B------:R-:W-:Y:S01]  /*4670*/  LOP3.LUT R43, R43, 0x1, RZ, 0x3c, !PT ;  /* 0x000000012b2b7812 */ /* 0x000fe200078e3cff */
[----:B------:R-:W-:Y:S01]  /*4680*/  VIADD R25, R25, 0x7 ;  /* 0x0000000719197836 */ /* 0x000fe20000000000 */
[----:B------:R1:W-:Y:S01]  /*4690*/  STS [R4], R7 ;  /* 0x0000000704007388 */ /* 0x0003e20000000800 */
[----:B------:R-:W-:Y:S01]  /*46a0*/  IMAD R3, R2, 0x14, R3 ;  /* 0x0000001402037824 */ /* 0x000fe200078e0203 */
[----:B------:R-:W-:Y:S01]  /*46b0*/  LEA R23, R23, UR5, 0x2 ;  /* 0x0000000517177c11 */ /* 0x000fe2000f8e10ff */
[----:B------:R-:W-:Y:S01]  /*46c0*/  IMAD.IADD R16, R43, 0x1, R16 ;  /* 0x000000012b107824 */ /* 0x000fe200078e0210 */
[----:B------:R-:W-:Y:S01]  /*46d0*/  SEL R25, R24, R25, !P3 ;  /* 0x0000001918197207 */ /* 0x000fe20005800000 */
[----:B------:R-:W-:Y:S01]  /*46e0*/  IMAD.IADD R24, R5, 0x1, R24 ;  /* 0x0000000105187824 */ /* 0x000fe200078e0218 */
[----:B------:R-:W-:Y:S01]  /*46f0*/  ISETP.NE.AND P3, PT, R44, RZ, PT ;  /* 0x000000ff2c00720c */ /* 0x000fe20003f65270 */
[----:B------:R-:W-:Y:S01]  /*4700*/  VIADD R3, R3, 0x8 ;  /* 0x0000000803037836 */ /* 0x000fe20000000000 */
[----:B------:R2:W-:Y:S01]  /*4710*/  STS [R23], R8 ;  /* 0x0000000817007388 */ /* 0x0005e20000000800 */
[--C-:B------:R-:W-:Y:S01]  /*4720*/  IMAD.IADD R5, R19, 0x1, -R16.reuse ;  /* 0x0000000113057824 */ /* 0x100fe200078e0a10 */
[----:B-1----:R-:W-:Y:S01]  /*4730*/  LEA R4, R25, UR5, 0x2 ;  /* 0x0000000519047c11 */ /* 0x002fe2000f8e10ff */
[----:B------:R-:W-:Y:S01]  /*4740*/  IMAD.IADD R16, R33, 0x1, R16 ;  /* 0x0000000121107824 */ /* 0x000fe200078e0210 */
[----:B------:R-:W-:Y:S01]  /*4750*/  SEL R3, R24, R3, !P4 ;  /* 0x0000000318037207 */ /* 0x000fe20006000000 */
[----:B------:R-:W-:Y:S01]  /*4760*/  IMAD R5, R2, 0x14, R5 ;  /* 0x0000001402057824 */ /* 0x000fe200078e0205 */
[----:B------:R-:W-:Y:S01]  /*4770*/  ISETP.NE.AND P4, PT, R45, RZ, PT ;  /* 0x000000ff2d00720c */ /* 0x000fe20003f85270 */
[----:B------:R-:W-:Y:S01]  /*4780*/  IMAD.IADD R7, R19, 0x1, -R16 ;  /* 0x0000000113077824 */ /* 0x000fe200078e0a10 */
[----:B------:R-:W-:Y:S01]  /*4790*/  LOP3.LUT R45, R45, 0x1, RZ, 0x3c, !PT ;  /* 0x000000012d2d7812 */ /* 0x000fe200078e3cff */
[----:B------:R-:W-:Y:S01]  /*47a0*/  IMAD.IADD R24, R43, 0x1, R24 ;  /* 0x000000012b187824 */ /* 0x000fe200078e0218 */
[----:B------:R1:W-:Y:S01]  /*47b0*/  STS [R4], R9 ;  /* 0x0000000904007388 */ /* 0x0003e20000000800 */
[----:B------:R-:W-:Y:S01]  /*47c0*/  VIADD R5, R5, 0x9 ;  /* 0x0000000905057836 */ /* 0x000fe20000000000 */
[----:B--2---:R-:W-:Y:S01]  /*47d0*/  LOP3.LUT R23, R46, 0x1, RZ, 0x3c, !PT ;  /* 0x000000012e177812 */ /* 0x004fe200078e3cff */
[----:B------:R-:W-:Y:S01]  /*47e0*/  IMAD.IADD R16, R45, 0x1, R16 ;  /* 0x000000012d107824 */ /* 0x000fe200078e0210 */
[----:B------:R-:W-:Y:S01]  /*47f0*/  LEA R3, R3, UR5, 0x2 ;  /* 0x0000000503037c11 */ /* 0x000fe2000f8e10ff */
[----:B------:R-:W-:Y:S01]  /*4800*/  IMAD R7, R2, 0x14, R7 ;  /* 0x0000001402077824 */ /* 0x000fe200078e0207 */
[----:B------:R-:W-:Y:S01]  /*4810*/  SEL R5, R24, R5, !P3 ;  /* 0x0000000518057207 */ /* 0x000fe20005800000 */
[----:B------:R-:W-:Y:S01]  /*4820*/  IMAD.IADD R24, R33, 0x1, R24 ;  /* 0x0000000121187824 */ /* 0x000fe200078e0218 */
[----:B------:R-:W-:Y:S01]  /*4830*/  ISETP.NE.AND P3, PT, R46, RZ, PT ;  /* 0x000000ff2e00720c */ /* 0x000fe20003f65270 */
[----:B------:R-:W-:Y:S01]  /*4840*/  VIADD R7, R7, 0xa ;  /* 0x0000000a07077836 */ /* 0x000fe20000000000 */
[----:B------:R2:W-:Y:S01]  /*4850*/  STS [R3], R10 ;  /* 0x0000000a03007388 */ /* 0x0005e20000000800 */
[--C-:B-1----:R-:W-:Y:S01]  /*4860*/  IMAD.IADD R9, R19, 0x1, -R16.reuse ;  /* 0x0000000113097824 */ /* 0x102fe200078e0a10 */
[----:B------:R-:W-:Y:S01]  /*4870*/  LEA R4, R5, UR5, 0x2 ;  /* 0x0000000505047c11 */ /* 0x000fe2000f8e10ff */
[----:B------:R-:W-:Y:S01]  /*4880*/  IMAD.IADD R16, R23, 0x1, R16 ;  /* 0x0000000117107824 */ /* 0x000fe200078e0210 */
[----:B------:R-:W-:Y:S01]  /*4890*/  SEL R7, R24, R7, !P4 ;  /* 0x0000000718077207 */ /* 0x000fe20006000000 */
[----:B------:R-:W-:Y:S01]  /*48a0*/  IMAD R9, R2, 0x14, R9 ;  /* 0x0000001402097824 */ /* 0x000fe200078e0209 */
[----:B------:R-:W-:Y:S01]  /*48b0*/  ISETP.NE.AND P4, PT, R47, RZ, PT ;  /* 0x000000ff2f00720c */ /* 0x000fe20003f85270 */
[----:B------:R-:W-:Y:S01]  /*48c0*/  IMAD.IADD R24, R45, 0x1, R24 ;  /* 0x000000012d187824 */ /* 0x000fe200078e0218 */
[----:B------:R-:W-:Y:S01]  /*48d0*/  LOP3.LUT R47, R47, 0x1, RZ, 0x3c, !PT ;  /* 0x000000012f2f7812 */ /* 0x000fe200078e3cff */
[----:B------:R-:W-:Y:S01]  /*48e0*/  VIADD R9, R9, 0xb ;  /* 0x0000000b09097836 */ /* 0x000fe20000000000 */
[----:B------:R1:W-:Y:S01]  /*48f0*/  STS [R4], R11 ;  /* 0x0000000b04007388 */ /* 0x0003e20000000800 */
[--C-:B--2---:R-:W-:Y:S01]  /*4900*/  IMAD.IADD R3, R19, 0x1, -R16.reuse ;  /* 0x0000000113037824 */ /* 0x104fe200078e0a10 */
[----:B------:R-:W-:Y:S01]  /*4910*/  LEA R7, R7, UR5, 0x2 ;  /* 0x0000000507077c11 */ /* 0x000fe2000f8e10ff */
[----:B------:R-:W-:Y:S01]  /*4920*/  IMAD.IADD R16, R47, 0x1, R16 ;  /* 0x000000012f107824 */ /* 0x000fe200078e0210 */
[----:B------:R-:W-:Y:S01]  /*4930*/  SEL R9, R24, R9, !P3 ;  /* 0x0000000918097207 */ /* 0x000fe20005800000 */
[----:B------:R-:W-:Y:S01]  /*4940*/  IMAD R3, R2, 0x14, R3 ;  /* 0x0000001402037824 */ /* 0x000fe200078e0203 */
[C---:B------:R-:W-:Y:S01]  /*4950*/  ISETP.NE.AND P3, PT, R48.reuse, RZ, PT ;  /* 0x000000ff3000720c */ /* 0x040fe20003f65270 */
[----:B------:R-:W-:Y:S01]  /*4960*/  IMAD.IADD R24, R23, 0x1, R24 ;  /* 0x0000000117187824 */ /* 0x000fe200078e0218 */
[----:B------:R2:W-:Y:S01]  /*4970*/  STS [R7], R12 ;  /* 0x0000000c07007388 */ /* 0x0005e20000000800 */
[----:B------:R-:W-:Y:S01]  /*4980*/  VIADD R3, R3, 0xc ;  /* 0x0000000c03037836 */ /* 0x000fe20000000000 */
[----:B-1----:R-:W-:Y:S01]  /*4990*/  LEA R4, R9, UR5, 0x2 ;  /* 0x0000000509047c11 */ /* 0x002fe2000f8e10ff */
[----:B------:R-:W-:Y:S01]  /*49a0*/  IMAD.IADD R5, R19, 0x1, -R16 ;  /* 0x0000000113057824 */ /* 0x000fe200078e0a10 */
[----:B------:R-:W-:-:S02]  /*49b0*/  LOP3.LUT R9, R48, 0x1, RZ, 0x3c, !PT ;  /* 0x0000000130097812 */ /* 0x000fc400078e3cff */
[----:B------:R-:W-:Y:S01]  /*49c0*/  SEL R3, R24, R3, !P4 ;  /* 0x0000000318037207 */ /* 0x000fe20006000000 */
[C---:B------:R-:W-:Y:S01]  /*49d0*/  IMAD R5, R2.reuse, 0x14, R5 ;  /* 0x0000001402057824 */ /* 0x040fe200078e0205 */
[----:B------:R-:W-:Y:S01]  /*49e0*/  ISETP.NE.AND P4, PT, R49, RZ, PT ;  /* 0x000000ff3100720c */ /* 0x000fe20003f85270 */
[----:B------:R-:W-:Y:S01]  /*49f0*/  IMAD.IADD R16, R9, 0x1, R16 ;  /* 0x0000000109107824 */ /* 0x000fe200078e0210 */
[----:B------:R-:W-:Y:S01]  /*4a00*/  LOP3.LUT R49, R49, 0x1, RZ, 0x3c, !PT ;  /* 0x0000000131317812 */ /* 0x000fe200078e3cff */
[----:B------:R-:W-:Y:S01]  /*4a10*/  IMAD.IADD R24, R47, 0x1, R24 ;  /* 0x000000012f187824 */ /* 0x000fe200078e0218 */
[----:B------:R1:W-:Y:S01]  /*4a20*/  STS [R4], R13 ;  /* 0x0000000d04007388 */ /* 0x0003e20000000800 */
[----:B------:R-:W-:Y:S01]  /*4a30*/  VIADD R5, R5, 0xd ;  /* 0x0000000d05057836 */ /* 0x000fe20000000000 */
[----:B------:R-:W-:Y:S01]  /*4a40*/  LEA R3, R3, UR5, 0x2 ;  /* 0x0000000503037c11 */ /* 0x000fe2000f8e10ff */
[--C-:B--2---:R-:W-:Y:S01]  /*4a50*/  IMAD.IADD R7, R19, 0x1, -R16.reuse ;  /* 0x0000000113077824 */ /* 0x104fe200078e0a10 */
[----:B------:R-:W-:Y:S01]  /*4a60*/  LEA R12, R2, UR5, 0x2 ;  /* 0x00000005020c7c11 */ /* 0x000fe2000f8e10ff */
[----:B------:R-:W-:Y:S01]  /*4a70*/  IMAD.IADD R16, R49, 0x1, R16 ;  /* 0x0000000131107824 */ /* 0x000fe200078e0210 */
[----:B------:R-:W-:Y:S01]  /*4a80*/  SEL R5, R24, R5, !P3 ;  /* 0x0000000518057207 */ /* 0x000fe20005800000 */
[----:B------:R-:W-:Y:S01]  /*4a90*/  IMAD R7, R2, 0x14, R7 ;  /* 0x0000001402077824 */ /* 0x000fe200078e0207 */
[----:B------:R2:W-:Y:S01]  /*4aa0*/  STS [R3], R14 ;  /* 0x0000000e03007388 */ /* 0x0005e20000000800 */
[----:B------:R-:W-:Y:S01]  /*4ab0*/  IMAD.IADD R24, R9, 0x1, R24 ;  /* 0x0000000109187824 */ /* 0x000fe200078e0218 */
[C---:B-1----:R-:W-:Y:S01]  /*4ac0*/  LOP3.LUT R13, R50.reuse, 0x1, RZ, 0x3c, !PT ;  /* 0x00000001320d7812 */ /* 0x042fe200078e3cff */
[--C-:B------:R-:W-:Y:S01]  /*4ad0*/  IMAD.IADD R9, R19, 0x1, -R16.reuse ;  /* 0x0000000113097824 */ /* 0x100fe200078e0a10 */
[----:B------:R-:W-:Y:S01]  /*4ae0*/  ISETP.NE.AND P3, PT, R50, RZ, PT ;  /* 0x000000ff3200720c */ /* 0x000fe20003f65270 */
[----:B------:R-:W-:Y:S01]  /*4af0*/  VIADD R7, R7, 0xe ;  /* 0x0000000e07077836 */ /* 0x000fe20000000000 */
[----:B------:R-:W-:Y:S01]  /*4b00*/  LEA R6, R5, UR5, 0x2 ;  /* 0x0000000505067c11 */ /* 0x000fe2000f8e10ff */
[----:B------:R-:W-:-:S02]  /*4b10*/  IMAD.IADD R16, R13, 0x1, R16 ;  /* 0x000000010d107824 */ /* 0x000fc400078e0210 */
[----:B------:R-:W-:Y:S01]  /*4b20*/  IMAD R9, R2, 0x14, R9 ;  /* 0x0000001402097824 */ /* 0x000fe200078e0209 */
[----:B------:R-:W-:Y:S01]  /*4b30*/  SEL R7, R24, R7, !P4 ;  /* 0x0000000718077207 */ /* 0x000fe20006000000 */
[----:B--2---:R-:W-:Y:S01]  /*4b40*/  IMAD.IADD R3, R51, 0x1, R16 ;  /* 0x0000000133037824 */ /* 0x004fe200078e0210 */
[----:B------:R1:W-:Y:S01]  /*4b50*/  STS [R6], R15 ;  /* 0x0000000f06007388 */ /* 0x0003e20000000800 */
[----:B------:R-:W-:Y:S01]  /*4b60*/  IMAD.IADD R24, R49, 0x1, R24 ;  /* 0x0000000131187824 */ /* 0x000fe200078e0218 */
[----:B------:R-:W-:Y:S01]  /*4b70*/  LEA R7, R7, UR5, 0x2 ;  /* 0x0000000507077c11 */ /* 0x000fe2000f8e10ff */
[----:B------:R-:W-:Y:S02]  /*4b80*/  VIADD R9, R9, 0xf ;  /* 0x0000000f09097836 */ /* 0x000fe40000000000 */
[--C-:B------:R-:W-:Y:S02]  /*4b90*/  IMAD.IADD R4, R56, 0x1, R3.reuse ;  /* 0x0000000138047824 */ /* 0x100fe400078e0203 */
[C---:B------:R-:W-:Y:S01]  /*4ba0*/  IMAD.IADD R5, R19.reuse, 0x1, -R16 ;  /* 0x0000000113057824 */ /* 0x040fe200078e0a10 */
[----:B------:R-:W-:Y:S01]  /*4bb0*/  SEL R9, R24, R9, !P3 ;  /* 0x0000000918097207 */ /* 0x000fe20005800000 */
[C---:B------:R-:W-:Y:S01]  /*4bc0*/  IMAD.IADD R11, R19.reuse, 0x1, -R3 ;  /* 0x00000001130b7824 */ /* 0x040fe200078e0a03 */
[----:B-1----:R-:W-:Y:S01]  /*4bd0*/  IADD3 R15, PT, PT, R19, -R4, -R57 ;  /* 0x80000004130f7210 */ /* 0x002fe20007ffe839 */
[----:B------:R-:W-:Y:S01]  /*4be0*/  IMAD.IADD R24, R13, 0x1, R24 ;  /* 0x000000010d187824 */ /* 0x000fe200078e0218 */
[----:B------:R-:W-:Y:S01]  /*4bf0*/  STS [R7], R26 ;  /* 0x0000001a07007388 */ /* 0x000fe20000000800 */
[----:B------:R-:W-:Y:S01]  /*4c00*/  IMAD.IADD R13, R19, 0x1, -R4 ;  /* 0x00000001130d7824 */ /* 0x000fe200078e0a04 */
[----:B------:R-:W-:Y:S01]  /*4c10*/  LEA R4, R9, UR5, 0x2 ;  /* 0x0000000509047c11 */ /* 0x000fe2000f8e10ff */
[----:B------:R-:W-:-:S02]  /*4c20*/  IMAD R5, R2, 0x14, R5 ;  /* 0x0000001402057824 */ /* 0x000fc400078e0205 */
[C---:B------:R-:W-:Y:S02]  /*4c30*/  IMAD R11, R2.reuse, 0x14, R11 ;  /* 0x00000014020b7824 */ /* 0x040fe400078e020b */
[----:B------:R-:W-:Y:S01]  /*4c40*/  IMAD.IADD R3, R51, 0x1, R24 ;  /* 0x0000000133037824 */ /* 0x000fe200078e0218 */
[----:B------:R-:W-:Y:S01]  /*4c50*/  STS [R4], R27 ;  /* 0x0000001b04007388 */ /* 0x000fe20000000800 */
[C---:B------:R-:W-:Y:S02]  /*4c60*/  IMAD R13, R2.reuse, 0x14, R13 ;  /* 0x00000014020d7824 */ /* 0x040fe400078e020d */
        /* <DEDUP_REMOVED lines=10> */
[----:B------:R-:W-:Y:S01]  /*4d10*/  @!P0 IMAD.IADD R15, R57, 0x1, R56 ;  /* 0x00000001390f8824 */ /* 0x000fe200078e0238 */
[----:B------:R-:W-:Y:S01]  /*4d20*/  SEL R13, R56, R13, !P1 ;  /* 0x0000000d380d7207 */ /* 0x000fe20004800000 */
[----:B------:R1:W-:Y:S01]  /*4d30*/  STS [R5], R28 ;  /* 0x0000001c05007388 */ /* 0x0003e20000000800 */
[-C--:B------:R-:W-:Y:S01]  /*4d40*/  ISETP.GE.AND P5, PT, R2, R21.reuse, PT ;  /* 0x000000150200720c */ /* 0x080fe20003fa6270 */
[----:B------:R-:W-:Y:S01]  /*4d50*/  IMAD.IADD R3, R0, 0x1, -R19 ;  /* 0x0000000100037824 */ /* 0x000fe200078e0a13 */
[----:B------:R-:W-:Y:S01]  /*4d60*/  LEA R13, R13, UR5, 0x2 ;  /* 0x000000050d0d7c11 */ /* 0x000fe2000f8e10ff */
[----:B------:R-:W-:Y:S01]  /*4d70*/  STS [R6], R29 ;  /* 0x0000001d06007388 */ /* 0x000fe20000000800 */
[----:B------:R-:W-:Y:S01]  /*4d80*/  LEA R10, R15, UR5, 0x2 ;  /* 0x000000050f0a7c11 */ /* 0x000fe2000f8e10ff */
[----:B------:R-:W-:Y:S01]  /*4d90*/  VIADD R14, R2, 0x300 ;  /* 0x00000300020e7836 */ /* 0x000fe20000000000 */
[C---:B------:R-:W-:Y:S01]  /*4da0*/  IADD3 R0, P0, PT, R3.reuse, R2, RZ ;  /* 0x0000000203007210 */ /* 0x040fe20007f1e0ff */
[----:B------:R-:W-:Y:S03]  /*4db0*/  STS [R13], R30 ;  /* 0x0000001e0d007388 */ /* 0x000fe60000000800 */
[C---:B-1----:R-:W-:Y:S01]  /*4dc0*/  LEA.HI.X.SX32 R5, R3.reuse, RZ, 0x1, P0 ;  /* 0x000000ff03057211 */ /* 0x042fe200000f0eff */
[----:B------:R1:W-:Y:S01]  /*4dd0*/  STS [R10], R31 ;  /* 0x0000001f0a007388 */ /* 0x0003e20000000800 */
[----:B------:R-:W-:Y:S01]  /*4de0*/  BAR.SYNC.DEFER_BLOCKING 0x0 ;  /* 0x0000000000007b1d */ /* 0x000fe20000010000 */
[----:B0-----:R-:W-:Y:S01]  /*4df0*/  LEA R4, P0, R0, UR6, 0x2 ;  /* 0x0000000600047c11 */ /* 0x001fe2000f8010ff */
[----:B------:R-:W-:Y:S01]  /*4e00*/  @!P5 IMAD.IADD R3, R3, 0x1, R2 ;  /* 0x000000010303d824 */ /* 0x000fe200078e0202 */
[----:B------:R-:W-:-:S02]  /*4e10*/  ISETP.GE.AND P2, PT, R14, R21, PT ;  /* 0x000000150e00720c */ /* 0x000fc40003f46270 */
[----:B------:R-:W-:-:S03]  /*4e20*/  LEA.HI.X R5, R0, UR7, R5, 0x2, P0 ;  /* 0x0000000700057c11 */ /* 0x000fc600080f1405 */
[----:B------:R-:W0:Y:S01]  /*4e30*/  @!P5 LDC.64 R8, c[0x0][0x398] ;  /* 0x0000e600ff08db82 */ /* 0x000e220000000a00 */
[C---:B------:R-:W-:Y:S02]  /*4e40*/  VIADD R0, R2.reuse, 0x100 ;  /* 0x0000010002007836 */ /* 0x040fe40000000000 */
[----:B-1----:R-:W-:-:S03]  /*4e50*/  VIADD R10, R2, 0x200 ;  /* 0x00000200020a7836 */ /* 0x002fc60000000000 */
[-C--:B------:R-:W-:Y:S02]  /*4e60*/  ISETP.GE.AND P4, PT, R0, R21.reuse, PT ;  /* 0x000000150000720c */ /* 0x080fe40003f86270 */
[----:B------:R-:W1:Y:S01]  /*4e70*/  LDC.64 R6, c[0x0][0x390] ;  /* 0x0000e400ff067b82 */ /* 0x000e620000000a00 */
[----:B------:R-:W-:Y:S02]  /*4e80*/  LOP3.LUT R0, R2, 0x400, RZ, 0xfc, !PT ;  /* 0x0000040002007812 */ /* 0x000fe400078efcff */
[-C--:B------:R-:W-:Y:S01]  /*4e90*/  ISETP.GE.AND P3, PT, R10, R21.reuse, PT ;  /* 0x000000150a00720c */ /* 0x080fe20003f66270 */
[----:B------:R-:W-:Y:S01]  /*4ea0*/  VIADD R10, R2, 0x500 ;  /* 0x00000500020a7836 */ /* 0x000fe20000000000 */
[----:B------:R-:W-:Y:S01]  /*4eb0*/  ISETP.GE.AND P1, PT, R0, R21, PT ;  /* 0x000000150000720c */ /* 0x000fe20003f26270 */
[----:B------:R-:W-:-:S03]  /*4ec0*/  VIADD R0, R2, 0x600 ;  /* 0x0000060002007836 */ /* 0x000fc60000000000 */
[-C--:B------:R-:W-:Y:S01]  /*4ed0*/  ISETP.GE.AND P0, PT, R10, R21.reuse, PT ;  /* 0x000000150a00720c */ /* 0x080fe20003f06270 */
[----:B------:R-:W2:Y:S01]  /*4ee0*/  LDS R11, [R12] ;  /* 0x000000000c0b7984 */ /* 0x000ea20000000800 */
[----:B------:R-:W-:Y:S01]  /*4ef0*/  ISETP.GE.AND P6, PT, R0, R21, PT ;  /* 0x000000150000720c */ /* 0x000fe20003fc6270 */
[C---:B------:R-:W-:Y:S01]  /*4f00*/  VIADD R10, R2.reuse, 0x700 ;  /* 0x00000700020a7836 */ /* 0x040fe20000000000 */
[----:B------:R-:W-:Y:S01]  /*4f10*/  LOP3.LUT R0, R2, 0x800, RZ, 0xfc, !PT ;  /* 0x0000080002007812 */ /* 0x000fe200078efcff */
[----:B------:R-:W3:Y:S01]  /*4f20*/  LDS R15, [R12+0x400] ;  /* 0x000400000c0f7984 */ /* 0x000ee20000000800 */
[----:B0-----:R-:W-:-:S03]  /*4f30*/  @!P5 IMAD.WIDE R8, R3, 0x4, R8 ;  /* 0x000000040308d825 */ /* 0x001fc600078e0208 */
[----:B------:R-:W0:Y:S04]  /*4f40*/  LDS R13, [R12+0x800] ;  /* 0x000800000c0d7984 */ /* 0x000e280000000800 */
[----:B------:R-:W4:Y:S01]  /*4f50*/  LDS R23, [R12+0xc00] ;  /* 0x000c00000c177984 */ /* 0x000f220000000800 */
[----:B-1----:R-:W-:-:S03]  /*4f60*/  IMAD.WIDE R6, R17, 0x4, R6 ;  /* 0x0000000411067825 */ /* 0x002fc600078e0206 */
[----:B------:R-:W1:Y:S04]  /*4f70*/  LDS R19, [R12+0x1000] ;  /* 0x001000000c137984 */ /* 0x000e680000000800 */
[----:B------:R-:W1:Y:S04]  /*4f80*/  LDS R25, [R12+0x1400] ;  /* 0x001400000c197984 */ /* 0x000e680000000800 */
[----:B------:R-:W1:Y:S04]  /*4f90*/  LDS R3, [R12+0x1800] ;  /* 0x001800000c037984 */ /* 0x000e680000000800 */
[----:B------:R-:W1:Y:S04]  /*4fa0*/  LDS R17, [R12+0x1c00] ;  /* 0x001c00000c117984 */ /* 0x000e680000000800 */
[----:B------:R-:W1:Y:S04]  /*4fb0*/  LDS R27, [R12+0x2000] ;  /* 0x002000000c1b7984 */ /* 0x000e680000000800 */
[----:B------:R-:W1:Y:S04]  /*4fc0*/  LDS R29, [R12+0x2400] ;  /* 0x002400000c1d7984 */ /* 0x000e680000000800 */
[----:B--2---:R-:W-:Y:S04]  /*4fd0*/  @P5 STG.E desc[UR8][R6.64], R11 ;  /* 0x0000000b06005986 */ /* 0x004fe8000c101908 */
[----:B------:R2:W-:Y:S01]  /*4fe0*/  @!P5 STG.E desc[UR8][R8.64], R11 ;  /* 0x0000000b0800d986 */ /* 0x0005e2000c101908 */
[----:B------:R-:W-:-:S03]  /*4ff0*/  ISETP.GE.AND P5, PT, R10, R21, PT ;  /* 0x000000150a00720c */ /* 0x000fc60003fa6270 */
[----:B---3--:R-:W-:Y:S04]  /*5000*/  @P4 STG.E desc[UR8][R6.64+0x400], R15 ;  /* 0x0004000f06004986 */ /* 0x008fe8000c101908 */
[----:B------:R-:W-:Y:S01]  /*5010*/  @!P4 STG.E desc[UR8][R4.64+0x400], R15 ;  /* 0x0004000f0400c986 */ /* 0x000fe2000c101908 */
[----:B------:R-:W-:Y:S01]  /*5020*/  ISETP.GE.AND P4, PT, R0, R21, PT ;  /* 0x000000150000720c */ /* 0x000fe20003f86270 */
[C---:B------:R-:W-:Y:S02]  /*5030*/  VIADD R0, R2.reuse, 0x900 ;  /* 0x0000090002007836 */ /* 0x040fe40000000000 */
[----:B------:R-:W3:Y:S01]  /*5040*/  LDS R9, [R12+0x2800] ;  /* 0x002800000c097984 */ /* 0x000ee20000000800 */
[----:B--2---:R-:W-:-:S03]  /*5050*/  VIADD R8, R2, 0xf00 ;  /* 0x00000f0002087836 */ /* 0x004fc60000000000 */
[----:B0-----:R-:W-:Y:S04]  /*5060*/  @P3 STG.E desc[UR8][R6.64+0x800], R13 ;  /* 0x0008000d06003986 */ /* 0x001fe8000c101908 */
[----:B------:R-:W0:Y:S04]  /*5070*/  LDS R11, [R12+0x2c00] ;  /* 0x002c00000c0b7984 */ /* 0x000e280000000800 */
[----:B------:R-:W-:Y:S01]  /*5080*/  @!P3 STG.E desc[UR8][R4.64+0x800], R13 ;  /* 0x0008000d0400b986 */ /* 0x000fe2000c101908 */
[----:B------:R-:W-:Y:S01]  /*5090*/  ISETP.GE.AND P3, PT, R0, R21, PT ;  /* 0x000000150000720c */ /* 0x000fe20003f66270 */
[----:B------:R-:W-:-:S02]  /*50a0*/  VIADD R0, R2, 0xa00 ;  /* 0x00000a0002007836 */ /* 0x000fc40000000000 */
[----:B------:R-:W2:Y:S04]  /*50b0*/  LDS R15, [R12+0x3000] ;  /* 0x003000000c0f7984 */ /* 0x000ea80000000800 */
[----:B------:R-:W2:Y:S04]  /*50c0*/  LDS R13, [R12+0x3400] ;  /* 0x003400000c0d7984 */ /* 0x000ea80000000800 */
[----:B----4-:R-:W-:Y:S04]  /*50d0*/  @P2 STG.E desc[UR8][R6.64+0xc00], R23 ;  /* 0x000c001706002986 */ /* 0x010fe8000c101908 */
[----:B------:R-:W-:Y:S01]  /*50e0*/  @!P2 STG.E desc[UR8][R4.64+0xc00], R23 ;  /* 0x000c00170400a986 */ /* 0x000fe2000c101908 */
[----:B------:R-:W-:Y:S01]  /*50f0*/  ISETP.GE.AND P2, PT, R0, R21, PT ;  /* 0x000000150000720c */ /* 0x000fe20003f46270 */
[----:B------:R-:W-:-:S02]  /*5100*/  VIADD R0, R2, 0xb00 ;  /* 0x00000b0002007836 */ /* 0x000fc40000000000 */
[----:B------:R-:W4:Y:S04]  /*5110*/  LDS R31, [R12+0x3800] ;  /* 0x003800000c1f7984 */ /* 0x000f280000000800 */
[----:B------:R-:W4:Y:S04]  /*5120*/  LDS R33, [R12+0x3c00] ;  /* 0x003c00000c217984 */ /* 0x000f280000000800 */
[----:B------:R-:W4:Y:S04]  /*5130*/  LDS R23, [R12+0x4000] ;  /* 0x004000000c177984 */ /* 0x000f280000000800 */
[----:B-1----:R-:W-:Y:S04]  /*5140*/  @P1 STG.E desc[UR8][R6.64+0x1000], R19 ;  /* 0x0010001306001986 */ /* 0x002fe8000c101908 */
[----:B------:R-:W-:Y:S01]  /*5150*/  @!P1 STG.E desc[UR8][R4.64+0x1000], R19 ;  /* 0x0010001304009986 */ /* 0x000fe2000c101908 */
[----:B------:R-:W-:-:S02]  /*5160*/  ISETP.GE.AND P1, PT, R0, R21, PT ;  /* 0x000000150000720c */ /* 0x000fc40003f26270 */
[----:B------:R-:W-:Y:S01]  /*5170*/  LOP3.LUT R0, R2, 0xc00, RZ, 0xfc, !PT ;  /* 0x00000c0002007812 */ /* 0x000fe200078efcff */
[----:B------:R-:W1:Y:S04]  /*5180*/  LDS R35, [R12+0x4400] ;  /* 0x004400000c237984 */ /* 0x000e680000000800 */
[----:B------:R-:W1:Y:S04]  /*5190*/  LDS R19, [R12+0x4800] ;  /* 0x004800000c137984 */ /* 0x000e680000000800 */
[----:B------:R-:W-:Y:S04]  /*51a0*/  @P0 STG.E desc[UR8][R6.64+0x1400], R25 ;  /* 0x0014001906000986 */ /* 0x000fe8000c101908 */
[----:B------:R-:W1:Y:S04]  /*51b0*/  LDS R37, [R12+0x4c00] ;  /* 0x004c00000c257984 */ /* 0x000e680000000800 */
[----:B------:R0:W-:Y:S01]  /*51c0*/  @!P0 STG.E desc[UR8][R4.64+0x1400], R25 ;  /* 0x0014001904008986 */ /* 0x0001e2000c101908 */
[----:B------:R-:W-:Y:S01]  /*51d0*/  ISETP.GE.AND P0, PT, R0, R21, PT ;  /* 0x000000150000720c */ /* 0x000fe20003f06270 */
[----:B------:R-:W-:-:S02]  /*51e0*/  VIADD R0, R2, 0xd00 ;  /* 0x00000d0002007836 */ /* 0x000fc40000000000 */
[----:B------:R0:W-:Y:S04]  /*51f0*/  @P6 STG.E desc[UR8][R6.64+0x1800], R3 ;  /* 0x0018000306006986 */ /* 0x0001e8000c101908 */
[----:B------:R0:W-:Y:S01]  /*5200*/  @!P6 STG.E desc[UR8][R4.64+0x1800], R3 ;  /* 0x001800030400e986 */ /* 0x0001e2000c101908 */
[-C--:B------:R-:W-:Y:S01]  /*5210*/  ISETP.GE.AND P6, PT, R0, R21.reuse, PT ;  /* 0x000000150000720c */ /* 0x080fe20003fc6270 */
[----:B------:R-:W-:Y:S02]  /*5220*/  VIADD R0, R2, 0xe00 ;  /* 0x00000e0002007836 */ /* 0x000fe40000000000 */
[----:B------:R0:W-:Y:S04]  /*5230*/  @P5 STG.E desc[UR8][R6.64+0x1c00], R17 ;  /* 0x001c001106005986 */ /* 0x0001e8000c101908 */
[----:B------:R0:W-:Y:S01]  /*5240*/  @!P5 STG.E desc[UR8][R4.64+0x1c00], R17 ;  /* 0x001c00110400d986 */ /* 0x0001e2000c101908 */
[----:B------:R-:W-:-:S02]  /*5250*/  ISETP.GE.AND P5, PT, R0, R21, PT ;  /* 0x000000150000720c */ /* 0x000fc40003fa6270 */
[----:B------:R-:W-:Y:S01]  /*5260*/  LOP3.LUT R0, R2, 0x1000, RZ, 0xfc, !PT ;  /* 0x0000100002007812 */ /* 0x000fe200078efcff */
[----:B------:R0:W-:Y:S04]  /*5270*/  @P4 STG.E desc[UR8][R6.64+0x2000], R27 ;  /* 0x0020001b06004986 */ /* 0x0001e8000c101908 */
[----:B------:R0:W-:Y:S01]  /*5280*/  @!P4 STG.E desc[UR8][R4.64+0x2000], R27 ;  /* 0x0020001b0400c986 */ /* 0x0001e2000c101908 */
[-C--:B------:R-:W-:Y:S01]  /*5290*/  ISETP.GE.AND P4, PT, R8, R21.reuse, PT ;  /* 0x000000150800720c */ /* 0x080fe20003f86270 */
[----:B------:R-:W-:Y:S02]  /*52a0*/  VIADD R8, R2, 0x1100 ;  /* 0x0000110002087836 */ /* 0x000fe40000000000 */
[----:B------:R0:W-:Y:S04]  /*52b0*/  @P3 STG.E desc[UR8][R6.64+0x2400], R29 ;  /* 0x0024001d06003986 */ /* 0x0001e8000c101908 */
[----:B------:R0:W-:Y:S01]  /*52c0*/  @!P3 STG.E desc[UR8][R4.64+0x2400], R29 ;  /* 0x0024001d0400b986 */ /* 0x0001e2000c101908 */
[----:B------:R-:W-:Y:S01]  /*52d0*/  ISETP.GE.AND P3, PT, R0, R21, PT ;  /* 0x000000150000720c */ /* 0x000fe20003f66270 */
[----:B------:R-:W-:-:S02]  /*52e0*/  VIADD R0, R2, 0x1200 ;  /* 0x0000120002007836 */ /* 0x000fc40000000000 */
[----:B---3--:R3:W-:Y:S01]  /*52f0*/  @P2 STG.E desc[UR8][R6.64+0x2800], R9 ;  /* 0x0028000906002986 */ /* 0x0087e2000c101908 */
[----:B------:R-:W-:-:S03]  /*5300*/  VIADD R2, R2, 0x1300 ;  /* 0x0000130002027836 */ /* 0x000fc60000000000 */
[----:B------:R3:W-:Y:S01]  /*5310*/  @!P2 STG.E desc[UR8][R4.64+0x2800], R9 ;  /* 0x002800090400a986 */ /* 0x0007e2000c101908 */
[----:B------:R-:W-:-:S03]  /*5320*/  ISETP.GE.AND P2, PT, R8, R21, PT ;  /* 0x000000150800720c */ /* 0x000fc60003f46270 */
[----:B0-----:R3:W-:Y:S04]  /*5330*/  @P1 STG.E desc[UR8][R6.64+0x2c00], R11 ;  /* 0x002c000b06001986 */ /* 0x0017e8000c101908 */
[----:B------:R3:W-:Y:S01]  /*5340*/  @!P1 STG.E desc[UR8][R4.64+0x2c00], R11 ;  /* 0x002c000b04009986 */ /* 0x0007e2000c101908 */
[----:B------:R-:W-:-:S03]  /*5350*/  ISETP.GE.AND P1, PT, R0, R21, PT ;  /* 0x000000150000720c */ /* 0x000fc60003f26270 */
[----:B--2---:R3:W-:Y:S04]  /*5360*/  @P0 STG.E desc[UR8][R6.64+0x3000], R15 ;  /* 0x0030000f06000986 */ /* 0x0047e8000c101908 */
[----:B------:R3:W-:Y:S01]  /*5370*/  @!P0 STG.E desc[UR8][R4.64+0x3000], R15 ;  /* 0x0030000f04008986 */ /* 0x0007e2000c101908 */
[----:B------:R-:W-:-:S03]  /*5380*/  ISETP.GE.AND P0, PT, R2, R21, PT ;  /* 0x000000150200720c */ /* 0x000fc60003f06270 */
[----:B------:R3:W-:Y:S04]  /*5390*/  @P6 STG.E desc[UR8][R6.64+0x3400], R13 ;  /* 0x0034000d06006986 */ /* 0x0007e8000c101908 */
[----:B------:R3:W-:Y:S04]  /*53a0*/  @!P6 STG.E desc[UR8][R4.64+0x3400], R13 ;  /* 0x0034000d0400e986 */ /* 0x0007e8000c101908 */
[----:B----4-:R3:W-:Y:S04]  /*53b0*/  @P5 STG.E desc[UR8][R6.64+0x3800], R31 ;  /* 0x0038001f06005986 */ /* 0x0107e8000c101908 */
[----:B------:R3:W-:Y:S04]  /*53c0*/  @!P5 STG.E desc[UR8][R4.64+0x3800], R31 ;  /* 0x0038001f0400d986 */ /* 0x0007e8000c101908 */
[----:B------:R3:W-:Y:S04]  /*53d0*/  @P4 STG.E desc[UR8][R6.64+0x3c00], R33 ;  /* 0x003c002106004986 */ /* 0x0007e8000c101908 */
[----:B------:R3:W-:Y:S04]  /*53e0*/  @!P4 STG.E desc[UR8][R4.64+0x3c00], R33 ;  /* 0x003c00210400c986 */ /* 0x0007e8000c101908 */
[----:B------:R3:W-:Y:S04]  /*53f0*/  @P3 STG.E desc[UR8][R6.64+0x4000], R23 ;  /* 0x0040001706003986 */ /* 0x0007e8000c101908 */
[----:B------:R3:W-:Y:S04]  /*5400*/  @!P3 STG.E desc[UR8][R4.64+0x4000], R23 ;  /* 0x004000170400b986 */ /* 0x0007e8000c101908 */
[----:B-1----:R3:W-:Y:S04]  /*5410*/  @P2 STG.E desc[UR8][R6.64+0x4400], R35 ;  /* 0x0044002306002986 */ /* 0x0027e8000c101908 */
[----:B------:R3:W-:Y:S04]  /*5420*/  @!P2 STG.E desc[UR8][R4.64+0x4400], R35 ;  /* 0x004400230400a986 */ /* 0x0007e8000c101908 */
[----:B------:R3:W-:Y:S04]  /*5430*/  @P1 STG.E desc[UR8][R6.64+0x4800], R19 ;  /* 0x0048001306001986 */ /* 0x0007e8000c101908 */
[----:B------:R3:W-:Y:S04]  /*5440*/  @!P1 STG.E desc[UR8][R4.64+0x4800], R19 ;  /* 0x0048001304009986 */ /* 0x0007e8000c101908 */
[----:B------:R3:W-:Y:S01]  /*5450*/  @P0 STG.E desc[UR8][R6.64+0x4c00], R37 ;  /* 0x004c002506000986 */ /* 0x0007e2000c101908 */
[----:B------:R-:W-:Y:S05]  /*5460*/  @P0 EXIT ;  /* 0x000000000000094d */ /* 0x000fea0003800000 */
[----:B------:R-:W-:Y:S01]  /*5470*/  STG.E desc[UR8][R4.64+0x4c00], R37 ;  /* 0x004c002504007986 */ /* 0x000fe2000c101908 */
[----:B------:R-:W-:Y:S05]  /*5480*/  EXIT ;  /* 0x000000000000794d */ /* 0x000fea0003800000 */
.L_x_247:
[----:B------:R-:W0:Y:S01]  /*5490*/  LDCU UR4, c[0x0][0x3b4] ;  /* 0x00007680ff0477ac */ /* 0x000e220008000800 */
[----:B------:R-:W-:Y:S01]  /*54a0*/  ISETP.NE.AND P0, PT, R53, RZ, PT ;  /* 0x000000ff3500720c */ /* 0x000fe20003f05270 */
[----:B------:R-:W-:Y:S01]  /*54b0*/  BSSY.RECONVERGENT B0, `(.L_x_323) ;  /* 0x0000608000007945 */ /* 0x000fe20003800200 */
[----:B0-----:R-:W-:-:S11]  /*54c0*/  IADD3 R2, PT, PT, -R0, UR4, RZ ;  /* 0x0000000400027c10 */ /* 0x001fd6000fffe1ff */
[----:B------:R-:W-:Y:S05]  /*54d0*/  @P0 BRA `(.L_x_324) ;  /* 0x0000003000ec0947 */ /* 0x000fea0003800000 */
[----:B------:R-:W0:Y:S01]  /*54e0*/  S2R R3, SR_TID.X ;  /* 0x0000000000037919 */ /* 0x000e220000002100 */
[----:B------:R-:W1:Y:S08]  /*54f0*/  LDC.64 R6, c[0x0][0x380] ;  /* 0x0000e000ff067b82 */ /* 0x000e700000000a00 */
[----:B------:R-:W2:Y:S01]  /*5500*/  LDC.64 R4, c[0x0][0x388] ;  /* 0x0000e200ff047b82 */ /* 0x000ea20000000a00 */
[----:B0-----:R-:W-:-:S04]  /*5510*/  IMAD R13, R3, 0x14, RZ ;  /* 0x00000014030d7824 */ /* 0x001fc800078e02ff */
[C---:B------:R-:W-:Y:S01]  /*5520*/  VIADD R47, R13.reuse, 0x6 ;  /* 0x000000060d2f7836 */ /* 0x040fe20000000000 */
[CC--:B------:R-:W-:Y:S01]  /*5530*/  ISETP.GE.AND P6, PT, R13.reuse, R2.reuse, PT ;  /* 0x000000020d00720c */ /* 0x0c0fe20003fc6270 */
[----:B------:R-:W-:Y:S02]  /*5540*/  IMAD.IADD R9, R0, 0x1, R13 ;  /* 0x0000000100097824 */ /* 0x000fe400078e020d */
[----:B------:R-:W-:Y:S01]  /*5550*/  VIADD R49, R13, 0x8 ;  /* 0x000000080d317836 */ /* 0x000fe20000000000 */
[----:B------:R-:W-:Y:S01]  /*5560*/  ISETP.GE.AND P0, PT, R47, R2, PT ;  /* 0x000000022f00720c */ /* 0x000fe20003f06270 */
[----:B-1----:R-:W-:-:S04]  /*5570*/  IMAD.WIDE.U32 R6, R9, 0x4, R6 ;  /* 0x0000000409067825 */ /* 0x002fc800078e0006 */
[----:B--2---:R-:W-:-:S04]  /*5580*/  IMAD.WIDE.U32 R4, R9, 0x4, R4 ;  /* 0x0000000409047825 */ /* 0x004fc800078e0004 */
[C---:B------:R-:W-:Y:S01]  /*5590*/  VIADD R9, R13.reuse, 0x7 ;  /* 0x000000070d097836 */ /* 0x040fe20000000000 */
[----:B------:R-:W2:Y:S01]  /*55a0*/  @!P6 LDG.E R53, desc[UR8][R6.64] ;  /* 0x000000080635e981 */ /* 0x000ea2000c1e1900 */
[C---:B------:R-:W-:Y:S02]  /*55b0*/  VIADD R51, R13.reuse, 0x9 ;  /* 0x000000090d337836 */ /* 0x040fe40000000000 */
[----:B------:R-:W-:Y:S01]  /*55c0*/  VIADD R55, R13, 0xa ;  /* 0x0000000a0d377836 */ /* 0x000fe20000000000 */
[----:B------:R-:W3:Y:S01]  /*55d0*/  @!P0 LDG.E R31, desc[UR8][R6.64+0x18] ;  /* 0x00001808061f8981 */ /* 0x000ee2000c1e1900 */
[----:B------:R-:W-:Y:S01]  /*55e0*/  ISETP.GE.AND P0, PT, R9, R2, PT ;  /* 0x000000020900720c */ /* 0x000fe20003f06270 */
[C---:B------:R-:W-:Y:S02]  /*55f0*/  VIADD R57, R13.reuse, 0xb ;  /* 0x0000000b0d397836 */ /* 0x040fe40000000000 */
[C---:B------:R-:W-:Y:S02]  /*5600*/  VIADD R11, R13.reuse, 0x1 ;  /* 0x000000010d0b7836 */ /* 0x040fe40000000000 */
[----:B------:R-:W-:-:S02]  /*5610*/  VIADD R23, R13, 0x2 ;  /* 0x000000020d177836 */ /* 0x000fc40000000000 */
[----:B------:R-:W-:Y:S01]  /*5620*/  VIADD R27, R13, 0x3 ;  /* 0x000000030d1b7836 */ /* 0x000fe20000000000 */
[-C--:B------:R-:W-:Y:S01]  /*5630*/  ISETP.GE.AND P5, PT, R11, R2.reuse, PT ;  /* 0x000000020b00720c */ /* 0x080fe20003fa6270 */
[----:B------:R-:W-:Y:S01]  /*5640*/  VIADD R29, R13, 0x4 ;  /* 0x000000040d1d7836 */ /* 0x000fe20000000000 */
[-C--:B------:R-:W-:Y:S01]  /*5650*/  ISETP.GE.AND P4, PT, R23, R2.reuse, PT ;  /* 0x000000021700720c */ /* 0x080fe20003f86270 */
[----:B------:R-:W-:Y:S01]  /*5660*/  VIADD R45, R13, 0x5 ;  /* 0x000000050d2d7836 */ /* 0x000fe20000000000 */
[-C--:B------:R-:W-:Y:S01]  /*5670*/  ISETP.GE.AND P3, PT, R27, R2.reuse, PT ;  /* 0x000000021b00720c */ /* 0x080fe20003f66270 */
[----:B------:R-:W4:Y:S01]  /*5680*/  @!P0 LDG.E R30, desc[UR8][R6.64+0x1c] ;  /* 0x00001c08061e8981 */ /* 0x000f22000c1e1900 */
[-C--:B------:R-:W-:Y:S01]  /*5690*/  ISETP.GE.AND P0, PT, R49, R2.reuse, PT ;  /* 0x000000023100720c */ /* 0x080fe20003f06270 */
[----:B------:R-:W-:Y:S01]  /*56a0*/  VIADD R59, R13, 0xc ;  /* 0x0000000c0d3b7836 */ /* 0x000fe20000000000 */
[-C--:B------:R-:W-:Y:S01]  /*56b0*/  ISETP.GE.AND P2, PT, R29, R2.reuse, PT ;  /* 0x000000021d00720c */ /* 0x080fe20003f46270 */
[----:B------:R-:W-:Y:S01]  /*56c0*/  VIADD R41, R13, 0xd ;  /* 0x0000000d0d297836 */ /* 0x000fe20000000000 */
[----:B------:R-:W-:Y:S01]  /*56d0*/  ISETP.GE.AND P1, PT, R45, R2, PT ;  /* 0x000000022d00720c */ /* 0x000fe20003f26270 */
[----:B------:R-:W-:-:S02]  /*56e0*/  VIADD R61, R13, 0xe ;  /* 0x0000000e0d3d7836 */ /* 0x000fc40000000000 */
[C---:B------:R-:W-:Y:S01]  /*56f0*/  VIADD R43, R13.reuse, 0xf ;  /* 0x0000000f0d2b7836 */ /* 0x040fe20000000000 */
[----:B------:R-:W5:Y:S01]  /*5700*/  @!P5 LDG.E R42, desc[UR8][R6.64+0x4] ;  /* 0x00000408062ad981 */ /* 0x000f62000c1e1900 */
[C---:B------:R-:W-:Y:S02]  /*5710*/  VIADD R63, R13.reuse, 0x10 ;  /* 0x000000100d3f7836 */ /* 0x040fe40000000000 */
[C---:B------:R-:W-:Y:S01]  /*5720*/  VIADD R65, R13.reuse, 0x11 ;  /* 0x000000110d417836 */ /* 0x040fe20000000000 */
[----:B------:R-:W3:Y:S01]  /*5730*/  @!P4 LDG.E R39, desc[UR8][R6.64+0x8] ;  /* 0x000008080627c981 */ /* 0x000ee2000c1e1900 */
[C---:B------:R-:W-:Y:S02]  /*5740*/  VIADD R67, R13.reuse, 0x12 ;  /* 0x000000120d437836 */ /* 0x040fe40000000000 */
[----:B------:R-:W-:Y:S01]  /*5750*/  VIADD R69, R13, 0x13 ;  /* 0x000000130d457836 */ /* 0x000fe20000000000 */
[----:B------:R-:W4:Y:S01]  /*5760*/  @!P0 LDG.E R26, desc[UR8][R6.64+0x20] ;  /* 0x00002008061a8981 */ /* 0x000f22000c1e1900 */
[----:B------:R-:W-:-:S03]  /*5770*/  ISETP.GE.AND P0, PT, R51, R2, PT ;  /* 0x000000023300720c */ /* 0x000fc60003f06270 */
[----:B------:R-:W4:Y:S04]  /*5780*/  @!P3 LDG.E R37, desc[UR8][R6.64+0xc] ;  /* 0x00000c080625b981 */ /* 0x000f28000c1e1900 */
[----:B------:R-:W4:Y:S04]  /*5790*/  @!P2 LDG.E R35, desc[UR8][R6.64+0x10] ;  /* 0x000010080623a981 */ /* 0x000f28000c1e1900 */
[----:B------:R-:W4:Y:S04]  /*57a0*/  @!P1 LDG.E R33, desc[UR8][R6.64+0x14] ;  /* 0x0000140806219981 */ /* 0x000f28000c1e1900 */
[----:B------:R-:W4:Y:S01]  /*57b0*/  @!P0 LDG.E R25, desc[UR8][R6.64+0x24] ;  /* 0x0000240806198981 */ /* 0x000f22000c1e1900 */
[----:B------:R-:W-:-:S13]  /*57c0*/  ISETP.GE.AND P0, PT, R55, R2, PT ;  /* 0x000000023700720c */ /* 0x000fda0003f06270 */
[----:B------:R-:W4:Y:S01]  /*57d0*/  @!P0 LDG.E R22, desc[UR8][R6.64+0x28] ;  /* 0x0000280806168981 */ /* 0x000f22000c1e1900 */
[----:B------:R-:W-:-:S13]  /*57e0*/  ISETP.GE.AND P0, PT, R57, R2, PT ;  /* 0x000000023900720c */ /* 0x000fda0003f06270 */
[----:B------:R-:W4:Y:S01]  /*57f0*/  @!P0 LDG.E R21, desc[UR8][R6.64+0x2c] ;  /* 0x00002c0806158981 */ /* 0x000f22000c1e1900 */
[-C--:B------:R-:W-:Y:S02]  /*5800*/  ISETP.GE.AND P0, PT, R59, R2.reuse, PT ;  /* 0x000000023b00720c */ /* 0x080fe40003f06270 */
[-C--:B------:R-:W-:Y:S02]  /*5810*/  ISETP.GE.AND P1, PT, R61, R2.reuse, PT ;  /* 0x000000023d00720c */ /* 0x080fe40003f26270 */
[-C--:B------:R-:W-:Y:S02]  /*5820*/  ISETP.GE.AND P2, PT, R43, R2.reuse, PT ;  /* 0x000000022b00720c */ /* 0x080fe40003f46270 */
[-C--:B------:R-:W-:Y:S02]  /*5830*/  ISETP.GE.AND P3, PT, R63, R2.reuse, PT ;  /* 0x000000023f00720c */ /* 0x080fe40003f66270 */
[-C--:B------:R-:W-:Y:S02]  /*5840*/  ISETP.GE.AND P4, PT, R65, R2.reuse, PT ;  /* 0x000000024100720c */ /* 0x080fe40003f86270 */
[----:B------:R-:W-:-:S02]  /*5850*/  ISETP.GE.AND P5, PT, R67, R2, PT ;  /* 0x000000024300720c */ /* 0x000fc40003fa6270 */
[-C--:B------:R-:W-:Y:S01]  /*5860*/  ISETP.GE.AND P6, PT, R69, R2.reuse, PT ;  /* 0x000000024500720c */ /* 0x080fe20003fc6270 */
[----:B------:R-:W4:Y:S01]  /*5870*/  @!P0 LDG.E R19, desc[UR8][R6.64+0x30] ;  /* 0x0000300806138981 */ /* 0x000f22000c1e1900 */
[----:B------:R-:W-:-:S03]  /*5880*/  ISETP.GE.AND P0, PT, R41, R2, PT ;  /* 0x000000022900720c */ /* 0x000fc60003f06270 */
[----:B------:R-:W4:Y:S04]  /*5890*/  @!P1 LDG.E R17, desc[UR8][R6.64+0x38] ;  /* 0x0000380806119981 */ /* 0x000f28000c1e1900 */
[----:B------:R-:W4:Y:S04]  /*58a0*/  @!P2 LDG.E R16, desc[UR8][R6.64+0x3c] ;  /* 0x00003c080610a981 */ /* 0x000f28000c1e1900 */
[----:B------:R-:W4:Y:S04]  /*58b0*/  @!P3 LDG.E R15, desc[UR8][R6.64+0x40] ;  /* 0x00004008060fb981 */ /* 0x000f28000c1e1900 */
[----:B------:R-:W4:Y:S04]  /*58c0*/  @!P0 LDG.E R18, desc[UR8][R6.64+0x34] ;  /* 0x0000340806128981 */ /* 0x000f28000c1e1900 */
[----:B------:R-:W4:Y:S04]  /*58d0*/  @!P4 LDG.E R14, desc[UR8][R6.64+0x44] ;  /* 0x00004408060ec981 */ /* 0x000f28000c1e1900 */
[----:B------:R-:W4:Y:S04]  /*58e0*/  @!P5 LDG.E R12, desc[UR8][R6.64+0x48] ;  /* 0x00004808060cd981 */ /* 0x000f28000c1e1900 */
[----:B------:R-:W4:Y:S01]  /*58f0*/  @!P6 LDG.E R0, desc[UR8][R6.64+0x4c] ;  /* 0x00004c080600e981 */ /* 0x000f22000c1e1900 */
[----:B------:R-:W-:Y:S01]  /*5900*/  BAR.SYNC.DEFER_BLOCKING 0x0 ;  /* 0x0000000000007b1d */ /* 0x000fe20000010000 */
[----:B------:R-:W-:-:S02]  /*5910*/  P2R R46, PR, RZ, 0x1 ;  /* 0x00000001ff2e7803 */ /* 0x000fc40000000000 */
[----:B------:R-:W-:-:S13]  /*5920*/  ISETP.GE.AND P0, PT, R13, R2, PT ;  /* 0x000000020d00720c */ /* 0x000fda0003f06270 */
[----:B------:R-:W2:Y:S01]  /*5930*/  @!P0 LDG.E R8, desc[UR8][R4.64] ;  /* 0x0000000804088981 */ /* 0x000ea2000c1e1900 */
[----:B------:R-:W-:Y:S02]  /*5940*/  P2R R10, PR, RZ, 0x2 ;  /* 0x00000002ff0a7803 */ /* 0x000fe40000000000 */
[----:B------:R-:W-:Y:S01]  /*5950*/  ISETP.GE.AND P1, PT, R11, R2, PT ;  /* 0x000000020b00720c */ /* 0x000fe20003f26270 */
[----:B------:R-:W-:Y:S01]  /*5960*/  IMAD.MOV.U32 R44, RZ, RZ, 0x1 ;  /* 0x00000001ff2c7424 */ /* 0x000fe200078e00ff */
[----:B------:R-:W5:Y:S01]  /*5970*/  @!P5 LDG.E R11, desc[UR8][R4.64+0x48] ;  /* 0x00004808040bd981 */ /* 0x000f62000c1e1900 */
[----:B------:R-:W-:Y:S02]  /*5980*/  IMAD.MOV.U32 R41, RZ, RZ, 0x1 ;  /* 0x00000001ff297424 */ /* 0x000fe400078e00ff */
[----:B------:R-:W-:Y:S01]  /*5990*/  IMAD.MOV.U32 R40, RZ, RZ, 0x1 ;  /* 0x00000001ff287424 */ /* 0x000fe200078e00ff */
[----:B------:R-:W3:Y:S01]  /*59a0*/  @!P6 LDG.E R60, desc[UR8][R4.64+0x4c] ;  /* 0x00004c08043ce981 */ /* 0x000ee2000c1e1900 */
[----:B--2---:R-:W-:-:S06]  /*59b0*/  @!P0 LOP3.LUT R44, R8, 0x1, RZ, 0xc, !PT ;  /* 0x00000001082c8812 */ /* 0x004fcc00078e0cff */
[----:B------:R-:W2:Y:S01]  /*59c0*/  @!P1 LDG.E R8, desc[UR8][R4.64+0x4] ;  /* 0x0000040804089981 */ /* 0x000ea2000c1e1900 */
[----:B------:R-:W-:Y:S02]  /*59d0*/  ISETP.GE.AND P0, PT, R23, R2, PT ;  /* 0x000000021700720c */ /* 0x000fe40003f06270 */
[----:B--2---:R-:W-:-:S11]  /*59e0*/  @!P1 LOP3.LUT R41, R8, 0x1, RZ, 0xc, !PT ;  /* 0x0000000108299812 */ /* 0x004fd600078e0cff */
[----:B------:R-:W2:Y:S01]  /*59f0*/  @!P0 LDG.E R8, desc[UR8][R4.64+0x8] ;  /* 0x0000080804088981 */ /* 0x000ea2000c1e1900 */
[----:B------:R-:W-:-:S13]  /*5a00*/  ISETP.GE.AND P1, PT, R27, R2, PT ;  /* 0x000000021b00720c */ /* 0x000fda0003f26270 */
[----:B------:R-:W4:Y:S01]  /*5a10*/  @!P1 LDG.E R6, desc[UR8][R4.64+0xc] ;  /* 0x00000c0804069981 */ /* 0x000f22000c1e1900 */
[----:B------:R-:W-:Y:S01]  /*5a20*/  IMAD.MOV.U32 R38, RZ, RZ, 0x1 ;  /* 0x00000001ff267424 */ /* 0x000fe200078e00ff */
[----:B--2---:R-:W-:Y:S02]  /*5a30*/  @!P0 LOP3.LUT R40, R8, 0x1, RZ, 0xc, !PT ;  /* 0x0000000108288812 */ /* 0x004fe400078e0cff */
[----:B------:R-:W-:Y:S02]  /*5a40*/  ISETP.GE.AND P0, PT, R29, R2, PT ;  /* 0x000000021d00720c */ /* 0x000fe40003f06270 */
[----:B----4-:R-:W-:Y:S01]  /*5a50*/  @!P1 LOP3.LUT R38, R6, 0x1, RZ, 0xc, !PT ;  /* 0x0000000106269812 */ /* 0x010fe200078e0cff */
[----:B------:R-:W-:-:S10]  /*5a60*/  IMAD.MOV.U32 R36, RZ, RZ, 0x1 ;  /* 0x00000001ff247424 */ /* 0x000fd400078e00ff */
[----:B------:R-:W2:Y:S01]  /*5a70*/  @!P0 LDG.E R6, desc[UR8][R4.64+0x10] ;  /* 0x0000100804068981 */ /* 0x000ea2000c1e1900 */
[----:B------:R-:W-:Y:S01]  /*5a80*/  ISETP.GE.AND P1, PT, R45, R2, PT ;  /* 0x000000022d00720c */ /* 0x000fe20003f26270 */
[----:B------:R-:W-:Y:S02]  /*5a90*/  IMAD.MOV.U32 R34, RZ, RZ, 0x1 ;  /* 0x00000001ff227424 */ /* 0x000fe400078e00ff */
[----:B------:R-:W-:Y:S01]  /*5aa0*/  IMAD.MOV.U32 R32, RZ, RZ, 0x1 ;  /* 0x00000001ff207424 */ /* 0x000fe200078e00ff */
[----:B------:R-:W4:Y:S01]  /*5ab0*/  @!P2 LDG.E R8, desc[UR8][R4.64+0x3c] ;  /* 0x00003c080408a981 */ /* 0x000f22000c1e1900 */
[----:B--2---:R-:W-:-:S08]  /*5ac0*/  @!P0 LOP3.LUT R36, R6, 0x1, RZ, 0xc, !PT ;  /* 0x0000000106248812 */ /* 0x004fd000078e0cff */
[----:B------:R-:W2:Y:S01]  /*5ad0*/  @!P1 LDG.E R6, desc[UR8][R4.64+0x14] ;  /* 0x0000140804069981 */ /* 0x000ea2000c1e1900 */
[----:B------:R-:W-:Y:S02]  /*5ae0*/  ISETP.GE.AND P0, PT, R47, R2, PT ;  /* 0x000000022f00720c */ /* 0x000fe40003f06270 */
[----:B--2---:R-:W-:-:S11]  /*5af0*/  @!P1 LOP3.LUT R34, R6, 0x1, RZ, 0xc, !PT ;  /* 0x0000000106229812 */ /* 0x004fd600078e0cff */
[----:B------:R-:W2:Y:S01]  /*5b00*/  @!P0 LDG.E R6, desc[UR8][R4.64+0x18] ;  /* 0x0000180804068981 */ /* 0x000ea2000c1e1900 */
[----:B------:R-:W-:Y:S01]  /*5b10*/  ISETP.GE.AND P1, PT, R9, R2, PT ;  /* 0x000000020900720c */ /* 0x000fe20003f26270 */
[----:B------:R-:W-:Y:S02]  /*5b20*/  IMAD.MOV.U32 R29, RZ, RZ, 0x1 ;  /* 0x00000001ff1d7424 */ /* 0x000fe400078e00ff */
[----:B------:R-:W-:Y:S01]  /*5b30*/  IMAD.MOV.U32 R28, RZ, RZ, 0x1 ;  /* 0x00000001ff1c7424 */ /* 0x000fe200078e00ff */
[----:B------:R-:W5:Y:S01]  /*5b40*/  @!P3 LDG.E R9, desc[UR8][R4.64+0x40] ;  /* 0x000040080409b981 */ /* 0x000f62000c1e1900 */
[----:B--2---:R-:W-:-:S08]  /*5b50*/  @!P0 LOP3.LUT R32, R6, 0x1, RZ, 0xc, !PT ;  /* 0x0000000106208812 */ /* 0x004fd000078e0cff */
[----:B------:R-:W2:Y:S01]  /*5b60*/  @!P1 LDG.E R6, desc[UR8][R4.64+0x1c] ;  /* 0x00001c0804069981 */ /* 0x000ea2000c1e1900 */
[----:B------:R-:W-:Y:S02]  /*5b70*/  ISETP.GE.AND P0, PT, R49, R2, PT ;  /* 0x000000023100720c */ /* 0x000fe40003f06270 */
[----:B--2---:R-:W-:-:S11]  /*5b80*/  @!P1 LOP3.LUT R29, R6, 0x1, RZ, 0xc, !PT ;  /* 0x00000001061d9812 */ /* 0x004fd600078e0cff */
[----:B------:R-:W2:Y:S01]  /*5b90*/  @!P0 LDG.E R6, desc[UR8][R4.64+0x20] ;  /* 0x0000200804068981 */ /* 0x000ea2000c1e1900 */
[----:B------:R-:W-:Y:S02]  /*5ba0*/  ISETP.GE.AND P1, PT, R51, R2, PT ;  /* 0x000000023300720c */ /* 0x000fe40003f26270 */
[----:B--2---:R-:W-:-:S11]  /*5bb0*/  @!P0 LOP3.LUT R28, R6, 0x1, RZ, 0xc, !PT ;  /* 0x00000001061c8812 */ /* 0x004fd600078e0cff */
[----:B------:R-:W2:Y:S01]  /*5bc0*/  @!P1 LDG.E R6, desc[UR8][R4.64+0x24] ;  /* 0x0000240804069981 */ /* 0x000ea2000c1e1900 */
[----:B------:R-:W-:Y:S01]  /*5bd0*/  ISETP.GE.AND P0, PT, R55, R2, PT ;  /* 0x000000023700720c */ /* 0x000fe20003f06270 */
[----:B------:R-:W-:Y:S01]  /*5be0*/  IMAD.MOV.U32 R27, RZ, RZ, 0x1 ;  /* 0x00000001ff1b7424 */ /* 0x000fe200078e00ff */
        /* <DEDUP_REMOVED lines=10> */
[----:B------:R-:W-:Y:S01]  /*5c90*/  IMAD.MOV.U32 R20, RZ, RZ, 0x1 ;  /* 0x00000001ff147424 */ /* 0x000fe200078e00ff */
[----:B------:R-:W-:Y:S02]  /*5ca0*/  ISETP.NE.AND P1, PT, R10, RZ, PT ;  /* 0x000000ff0a00720c */ /* 0x000fe40003f25270 */
[----:B------:R-:W3:Y:S11]  /*5cb0*/  @!P4 LDG.E R10, desc[UR8][R4.64+0x44] ;  /* 0x00004408040ac981 */ /* 0x000ef6000c1e1900 */
[----:B------:R-:W4:Y:S01]  /*5cc0*/  @!P1 LDG.E R7, desc[UR8][R4.64+0x38] ;  /* 0x0000380804079981 */ /* 0x000f22000c1e1900 */
[----:B------:R-:W-:Y:S01]  /*5cd0*/  IMAD.IADD R59, R41, 0x1, R44 ;  /* 0x00000001293b7824 */ /* 0x000fe200078e022c */
[----:B--2---:R-:W-:-:S02]  /*5ce0*/  @!P0 LOP3.LUT R20, R6, 0x1, RZ, 0xc, !PT ;  /* 0x0000000106148812 */ /* 0x004fc400078e0cff */
[----:B------:R-:W-:-:S13]  /*5cf0*/  ISETP.NE.AND P0, PT, R46, RZ, PT ;  /* 0x000000ff2e00720c */ /* 0x000fda0003f05270 */
[----:B------:R0:W2:Y:S01]  /*5d00*/  @!P0 LDG.E R6, desc[UR8][R4.64+0x34] ;  /* 0x0000340804068981 */ /* 0x0000a2000c1e1900 */
[----:B------:R-:W-:-:S04]  /*5d10*/  IMAD.IADD R58, R59, 0x1, R40 ;  /* 0x000000013b3a7824 */ /* 0x000fc800078e0228 */
[----:B------:R-:W-:-:S04]  /*5d20*/  IMAD.IADD R57, R58, 0x1, R38 ;  /* 0x000000013a397824 */ /* 0x000fc800078e0226 */
[----:B------:R-:W-:-:S04]  /*5d30*/  IMAD.IADD R56, R57, 0x1, R36 ;  /* 0x0000000139387824 */ /* 0x000fc800078e0224 */
[----:B------:R-:W-:-:S04]  /*5d40*/  IMAD.IADD R55, R56, 0x1, R34 ;  /* 0x0000000138377824 */ /* 0x000fc800078e0222 */
[----:B------:R-:W-:-:S05]  /*5d50*/  IMAD.IADD R54, R55, 0x1, R32 ;  /* 0x0000000137367824 */ /* 0x000fca00078e0220 */
[----:B------:R-:W-:Y:S01]  /*5d60*/  IADD3 R45, PT, PT, R28, R29, R54 ;  /* 0x0000001d1c2d7210 */ /* 0x000fe20007ffe036 */
[----:B------:R-:W-:-:S03]  /*5d70*/  IMAD.MOV.U32 R51, RZ, RZ, 0x1 ;  /* 0x00000001ff337424 */ /* 0x000fc600078e00ff */
[----:B------:R-:W-:Y:S01]  /*5d80*/  IADD3 R45, PT, PT, R24, R27, R45 ;  /* 0x0000001b182d7210 */ /* 0x000fe20007ffe02d */
[----:B------:R-:W-:Y:S01]  /*5d90*/  IMAD.MOV.U32 R50, RZ, RZ, 0x1 ;  /* 0x00000001ff327424 */ /* 0x000fe200078e00ff */
[----:B----4-:R-:W-:Y:S02]  /*5da0*/  @!P1 LOP3.LUT R50, R7, 0x1, RZ, 0xc, !PT ;  /* 0x0000000107329812 */ /* 0x010fe400078e0cff */
[----:B0-----:R-:W-:Y:S01]  /*5db0*/  IADD3 R4, PT, PT, R20, R23, R45 ;  /* 0x0000001714047210 */ /* 0x001fe20007ffe02d */
[----:B------:R-:W-:Y:S01]  /*5dc0*/  IMAD.MOV.U32 R52, RZ, RZ, 0x1 ;  /* 0x00000001ff347424 */ /* 0x000fe200078e00ff */
[----:B------:R-:W-:Y:S01]  /*5dd0*/  @!P2 LOP3.LUT R52, R8, 0x1, RZ, 0xc, !PT ;  /* 0x000000010834a812 */ /* 0x000fe200078e0cff */
[----:B------:R-:W-:Y:S01]  /*5de0*/  IMAD.MOV.U32 R47, RZ, RZ, 0x1 ;  /* 0x00000001ff2f7424 */ /* 0x000fe200078e00ff */
[----:B-----5:R-:W-:Y:S01]  /*5df0*/  @!P3 LOP3.LUT R47, R9, 0x1, RZ, 0xc, !PT ;  /* 0x00000001092fb812 */ /* 0x020fe200078e0cff */
[----:B------:R-:W-:Y:S01]  /*5e00*/  IMAD.MOV.U32 R45, RZ, RZ, 0x1 ;  /* 0x00000001ff2d7424 */ /* 0x000fe200078e00ff */
[----:B---3--:R-:W-:Y:S01]  /*5e10*/  @!P4 LOP3.LUT R45, R10, 0x1, RZ, 0xc, !PT ;  /* 0x000000010a2dc812 */ /* 0x008fe200078e0cff */
[----:B------:R-:W-:Y:S01]  /*5e20*/  IMAD.MOV.U32 R46, RZ, RZ, 0x1 ;  /* 0x00000001ff2e7424 */ /* 0x000fe200078e00ff */
[----:B------:R-:W-:Y:S01]  /*5e30*/  @!P5 LOP3.LUT R46, R11, 0x1, RZ, 0xc, !PT ;  /* 0x000000010b2ed812 */ /* 0x000fe200078e0cff */
[----:B------:R-:W-:Y:S01]  /*5e40*/  IMAD.MOV.U32 R48, RZ, RZ, 0x1 ;  /* 0x00000001ff307424 */ /* 0x000fe200078e00ff */
[----:B------:R-:W-:-:S02]  /*5e50*/  @!P6 LOP3.LUT R48, R60, 0x1, RZ, 0xc, !PT ;  /* 0x000000013c30e812 */ /* 0x000fc400078e0cff */
[----:B------:R-:W0:Y:S01]  /*5e60*/  S2R R60, SR_LANEID ;  /* 0x00000000003c7919 */ /* 0x000e220000000000 */
[----:B------:R-:W1:Y:S01]  /*5e70*/  S2UR UR5, SR_CgaCtaId ;  /* 0x00000000000579c3 */ /* 0x000e620000008800 */
[----:B------:R-:W-:-:S07]  /*5e80*/  UMOV UR4, 0x400 ;  /* 0x0000040000047882 */ /* 0x000fce0000000000 */
[----:B------:R-:W-:Y:S01]  /*5e90*/  BAR.SYNC.DEFER_BLOCKING 0x0 ;  /* 0x0000000000007b1d */ /* 0x000fe20000010000 */
[----:B0-----:R-:W-:Y:S01]  /*5ea0*/  ISETP.NE.AND P1, PT, R60, 0x1f, PT ;  /* 0x0000001f3c00780c */ /* 0x001fe20003f25270 */
[----:B-1----:R-:W-:Y:S01]  /*5eb0*/  ULEA UR4, UR5, UR4, 0x18 ;  /* 0x0000000405047291 */ /* 0x002fe2000f8ec0ff */
[----:B--2---:R-:W-:-:S04]  /*5ec0*/  @!P0 LOP3.LUT R51, R6, 0x1, RZ, 0xc, !PT ;  /* 0x0000000106338812 */ /* 0x004fc800078e0cff */
        /* <DEDUP_REMOVED lines=20> */
[----:B------:R-:W-:Y:S01]  /*6010*/  SHF.R.U32.HI R62, RZ, 0x5, R3 ;  /* 0x00000005ff3e7819 */ /* 0x000fe20000011603 */
[----:B------:R-:W-:Y:S03]  /*6020*/  BAR.SYNC.DEFER_BLOCKING 0x0 ;  /* 0x0000000000007b1d */ /* 0x000fe60000010000 */
[----:B------:R-:W-:Y:S01]  /*6030*/  ISETP.NE.AND P0, PT, R62, 0x2, PT ;  /* 0x000000023e00780c */ /* 0x000fe20003f05270 */
[----:B------:R-:W-:-:S02]  /*6040*/  IMAD.IADD R65, R54, 0x1, R29 ;  /* 0x0000000136417824 */ /* 0x000fc400078e021d */
[----:B0-----:R-:W-:-:S04]  /*6050*/  IMAD.IADD R5, R4, 0x1, R5 ;  /* 0x0000000104057824 */ /* 0x001fc800078e0205 */
[----:B------:R-:W-:Y:S01]  /*6060*/  IMAD.IADD R6, R6, 0x1, R5 ;  /* 0x0000000106067824 */ /* 0x000fe200078e0205 */
[----:B------:R-:W-:Y:S02]  /*6070*/  SEL R4, R5, R4, !P0 ;  /* 0x0000000405047207 */ /* 0x000fe40004000000 */
[----:B------:R-:W-:Y:S01]  /*6080*/  ISETP.NE.AND P0, PT, R62, 0x3, PT ;  /* 0x000000033e00780c */ /* 0x000fe20003f05270 */
[----:B------:R-:W-:-:S03]  /*6090*/  IMAD.IADD R7, R7, 0x1, R6 ;  /* 0x0000000107077824 */ /* 0x000fc600078e0206 */
[----:B------:R-:W-:Y:S02]  /*60a0*/  SEL R4, R6, R4, !P0 ;  /* 0x0000000406047207 */ /* 0x000fe40004000000 */
[----:B------:R-:W-:Y:S01]  /*60b0*/  ISETP.NE.AND P0, PT, R62, 0x4, PT ;  /* 0x000000043e00780c */ /* 0x000fe20003f05270 */
[----:B-1----:R-:W-:-:S03]  /*60c0*/  IMAD.IADD R8, R7, 0x1, R8 ;  /* 0x0000000107087824 */ /* 0x002fc600078e0208 */
[----:B------:R-:W-:Y:S01]  /*60d0*/  SEL R5, R7, R4, !P0 ;  /* 0x0000000407057207 */ /* 0x000fe20004000000 */
[----:B------:R-:W-:Y:S01]  /*60e0*/  IMAD.IADD R4, R65, 0x1, R28 ;  /* 0x0000000141047824 */ /* 0x000fe200078e021c */
[----:B------:R-:W-:Y:S01]  /*60f0*/  ISETP.NE.AND P0, PT, R62, 0x5, PT ;  /* 0x000000053e00780c */ /* 0x000fe20003f05270 */
[----:B------:R-:W-:-:S03]  /*6100*/  IMAD.IADD R9, R9, 0x1, R8 ;  /* 0x0000000109097824 */ /* 0x000fc600078e0208 */
[----:B------:R-:W-:Y:S01]  /*6110*/  SEL R7, R8, R5, !P0 ;  /* 0x0000000508077207 */ /* 0x000fe20004000000 */
[----:B------:R-:W-:Y:S01]  /*6120*/  IMAD.IADD R5, R4, 0x1, R27 ;  /* 0x0000000104057824 */ /* 0x000fe200078e021b */
[----:B------:R-:W-:-:S03]  /*6130*/  ISETP.NE.AND P0, PT, R62, 0x6, PT ;  /* 0x000000063e00780c */ /* 0x000fc60003f05270 */
[----:B------:R-:W-:Y:S01]  /*6140*/  IMAD.IADD R6, R5, 0x1, R24 ;  /* 0x0000000105067824 */ /* 0x000fe200078e0218 */
[----:B------:R-:W-:Y:S01]  /*6150*/  SEL R61, R9, R7, !P0 ;  /* 0x00000007093d7207 */ /* 0x000fe20004000000 */
[----:B------:R-:W-:Y:S02]  /*6160*/  IMAD.IADD R10, R10, 0x1, R9 ;  /* 0x000000010a0a7824 */ /* 0x000fe400078e0209 */
[----:B------:R-:W-:Y:S01]  /*6170*/  IMAD.IADD R7, R6, 0x1, R23 ;  /* 0x0000000106077824 */ /* 0x000fe200078e0217 */
[----:B------:R-:W-:-:S03]  /*6180*/  ISETP.NE.AND P1, PT, R62, 0x7, PT ;  /* 0x000000073e00780c */ /* 0x000fc60003f25270 */
[----:B------:R-:W-:Y:S01]  /*6190*/  IMAD.IADD R8, R7, 0x1, R20 ;  /* 0x0000000107087824 */ /* 0x000fe200078e0214 */
[----:B------:R-:W-:-:S03]  /*61a0*/  SEL R9, R10, R61, !P1 ;  /* 0x0000003d0a097207 */ /* 0x000fc60004800000 */
[----:B------:R-:W-:-:S04]  /*61b0*/  IMAD.IADD R61, R8, 0x1, R51 ;  /* 0x00000001083d7824 */ /* 0x000fc800078e0233 */
[----:B------:R-:W-:Y:S01]  /*61c0*/  IMAD.IADD R69, R61, 0x1, R50 ;  /* 0x000000013d457824 */ /* 0x000fe200078e0232 */
[----:B------:R-:W-:-:S03]  /*61d0*/  ISETP.NE.AND P2, PT, R60, RZ, PT ;  /* 0x000000ff3c00720c */ /* 0x000fc60003f45270 */
[----:B------:R-:W-:Y:S01]  /*61e0*/  IMAD.IADD R62, R69, 0x1, R52 ;  /* 0x00000001453e7824 */ /* 0x000fe200078e0234 */
[----:B------:R-:W-:-:S03]  /*61f0*/  IADD3 R10, PT, PT, R10, R2, R11 ;  /* 0x000000020a0a7210 */ /* 0x000fc60007ffe00b */
[----:B------:R-:W-:-:S04]  /*6200*/  IMAD.IADD R60, R62, 0x1, R47 ;  /* 0x000000013e3c7824 */ /* 0x000fc800078e022f */
[----:B------:R-:W-:-:S04]  /*6210*/  IMAD.IADD R11, R60, 0x1, R45 ;  /* 0x000000013c0b7824 */ /* 0x000fc800078e022d */
[----:B------:R-:W-:Y:S01]  /*6220*/  IMAD.IADD R63, R11, 0x1, R46 ;  /* 0x000000010b3f7824 */ /* 0x000fe200078e022e */
[----:B------:R-:W-:-:S04]  /*6230*/  ISETP.GE.U32.AND P0, PT, R3, 0x20, PT ;  /* 0x000000200300780c */ /* 0x000fc80003f06070 */
[----:B------:R-:W-:-:S04]  /*6240*/  IADD3 R64, PT, PT, R64, -R48, -R63 ;  /* 0x8000003040407210 */ /* 0x000fc80007ffe83f */
[----:B------:R-:W-:Y:S02]  /*6250*/  SEL R67, R64, RZ, P2 ;  /* 0x000000ff40437207 */ /* 0x000fe40001000000 */
[----:B------:R-:W-:Y:S01]  /*6260*/  SEL R64, R9, RZ, P0 ;  /* 0x000000ff09407207 */ /* 0x000fe20000000000 */
[----:B------:R-:W-:-:S04]  /*6270*/  VIADD R9, R10, 0xffffec00 ;  /* 0xffffec000a097836 */ /* 0x000fc80000000000 */
[----:B------:R-:W-:Y:S02]  /*6280*/  IMAD.IADD R64, R64, 0x1, R67 ;  /* 0x0000000140407824 */ /* 0x000fe400078e0243 */
[----:B------:R-:W-:Y:S01]  /*6290*/  IMAD.IADD R10, R2, 0x1, -R9 ;  /* 0x00000001020a7824 */ /* 0x000fe200078e0a09 */
[----:B------:R-:W-:Y:S01]  /*62a0*/  ISETP.NE.AND P0, PT, R44, RZ, PT ;  /* 0x000000ff2c00720c */ /* 0x000fe20003f05270 */
[C---:B------:R-:W-:Y:S02]  /*62b0*/  IMAD.IADD R66, R13.reuse, 0x1, -R64 ;  /* 0x000000010d427824 */ /* 0x040fe400078e0a40 */
[----:B------:R-:W-:Y:S01]  /*62c0*/  IMAD.IADD R67, R64, 0x1, R10 ;  /* 0x0000000140437824 */ /* 0x000fe200078e020a */
[----:B------:R-:W-:-:S04]  /*62d0*/  IADD3 R59, PT, PT, R13, -R59, -R64 ;  /* 0x8000003b0d3b7210 */ /* 0x000fc80007ffe840 */
[----:B------:R-:W-:Y:S01]  /*62e0*/  SEL R66, R66, R67, !P0 ;  /* 0x0000004342427207 */ /* 0x000fe20004000000 */
[----:B------:R-:W-:Y:S01]  /*62f0*/  IMAD.IADD R67, R67, 0x1, R44 ;  /* 0x0000000143437824 */ /* 0x000fe200078e022c */
[----:B------:R-:W-:Y:S02]  /*6300*/  ISETP.NE.AND P0, PT, R41, RZ, PT ;  /* 0x000000ff2900720c */ /* 0x000fe40003f05270 */
[----:B------:R-:W-:Y:S01]  /*6310*/  LEA R66, R66, UR4, 0x2 ;  /* 0x0000000442427c11 */ /* 0x000fe2000f8e10ff */
[----:B------:R-:W-:Y:S01]  /*6320*/  IMAD.IADD R41, R67, 0x1, R41 ;  /* 0x0000000143297824 */ /* 0x000fe200078e0229 */
[--C-:B------:R-:W-:Y:S01]  /*6330*/  IADD3 R58, PT, PT, R13, -R58, -R64.reuse ;  /* 0x8000003a0d3a7210 */ /* 0x100fe20007ffe840 */
[----:B------:R-:W-:Y:S01]  /*6340*/  VIADD R59, R59, 0x2 ;  /* 0x000000023b3b7836 */ /* 0x000fe20000000000 */
[----:B------:R-:W-:Y:S01]  /*6350*/  ISETP.NE.AND P1, PT, R40, RZ, PT ;  /* 0x000000ff2800720c */ /* 0x000fe20003f25270 */
[----:B------:R0:W-:Y:S01]  /*6360*/  STS [R66], R53 ;  /* 0x0000003542007388 */ /* 0x0001e20000000800 */
[----:B------:R-:W-:Y:S01]  /*6370*/  IADD3 R57, PT, PT, R13, -R57, -R64 ;  /* 0x800000390d397210 */ /* 0x000fe20007ffe840 */
[----:B------:R-:W-:Y:S01]  /*6380*/  VIADD R58, R58, 0x3 ;  /* 0x000000033a3a7836 */ /* 0x000fe20000000000 */
[----:B------:R-:W-:-:S02]  /*6390*/  SEL R59, R59, R41, !P1 ;  /* 0x000000293b3b7207 */ /* 0x000fc40004800000 */
[----:B------:R-:W-:Y:S01]  /*63a0*/  ISETP.NE.AND P1, PT, R38, RZ, PT ;  /* 0x000000ff2600720c */ /* 0x000fe20003f25270 */
[----:B0-----:R-:W-:Y:S01]  /*63b0*/  IMAD.IADD R53, R41, 0x1, R40 ;  /* 0x0000000129357824 */ /* 0x001fe200078e0228 */
[----:B------:R-:W-:-:S03]  /*63c0*/  IADD3 R55, PT, PT, R13, -R55, -R64 ;  /* 0x800000370d377210 */ /* 0x000fc60007ffe840 */
[----:B------:R-:W-:Y:S01]  /*63d0*/  IMAD.IADD R38, R53, 0x1, R38 ;  /* 0x0000000135267824 */ /* 0x000fe200078e0226 */
[----:B------:R-:W-:Y:S01]  /*63e0*/  SEL R58, R58, R53, !P1 ;  /* 0x000000353a3a7207 */ /* 0x000fe20004800000 */
[----:B------:R-:W-:Y:S01]  /*63f0*/  VIADD R57, R57, 0x4 ;  /* 0x0000000439397836 */ /* 0x000fe20000000000 */
[----:B------:R-:W-:Y:S01]  /*6400*/  ISETP.NE.AND P2, PT, R36, RZ, PT ;  /* 0x000000ff2400720c */ /* 0x000fe20003f45270 */
[----:B------:R-:W-:Y:S01]  /*6410*/  IMAD.IADD R53, R38, 0x1, R36 ;  /* 0x0000000126357824 */ /* 0x000fe200078e0224 */
[----:B------:R-:W-:Y:S01]  /*6420*/  IADD3 R56, PT, PT, R13, -R56, -R64 ;  /* 0x800000380d387210 */ /* 0x000fe20007ffe840 */
[----:B------:R-:W-:Y:S01]  /*6430*/  VIADD R55, R55, 0x6 ;  /* 0x0000000637377836 */ /* 0x000fe20000000000 */
[----:B------:R-:W-:Y:S01]  /*6440*/  ISETP.NE.AND P1, PT, R34, RZ, PT ;  /* 0x000000ff2200720c */ /* 0x000fe20003f25270 */
[----:B------:R-:W-:Y:S01]  /*6450*/  IMAD.IADD R34, R53, 0x1, R34 ;  /* 0x0000000135227824 */ /* 0x000fe200078e0222 */
[----:B------:R-:W-:Y:S02]  /*6460*/  SEL R57, R57, R38, !P2 ;  /* 0x0000002639397207 */ /* 0x000fe40005000000 */
[----:B------:R-:W-:Y:S01]  /*6470*/  ISETP.NE.AND P2, PT, R32, RZ, PT ;  /* 0x000000ff2000720c */ /* 0x000fe20003f45270 */
[----:B------:R-:W-:Y:S01]  /*6480*/  VIADD R56, R56, 0x5 ;  /* 0x0000000538387836 */ /* 0x000fe20000000000 */
[----:B------:R-:W-:-:S02]  /*6490*/  IADD3 R54, PT, PT, R13, -R54, -R64 ;  /* 0x800000360d367210 */ /* 0x000fc40007ffe840 */
[----:B------:R-:W-:Y:S01]  /*64a0*/  SEL R55, R55, R34, !P2 ;  /* 0x0000002237377207 */ /* 0x000fe20005000000 */
[----:B------:R-:W-:Y:S01]  /*64b0*/  IMAD.IADD R34, R34, 0x1, R32 ;  /* 0x0000000122227824 */ /* 0x000fe200078e0220 */
[----:B------:R-:W-:Y:S02]  /*64c0*/  SEL R56, R56, R53, !P1 ;  /* 0x0000003538387207 */ /* 0x000fe40004800000 */
[----:B------:R-:W-:Y:S01]  /*64d0*/  ISETP.NE.AND P1, PT, R29, RZ, PT ;  /* 0x000000ff1d00720c */ /* 0x000fe20003f25270 */
[----:B------:R-:W-:Y:S02]  /*64e0*/  IMAD.IADD R29, R34, 0x1, R29 ;  /* 0x00000001221d7824 */ /* 0x000fe400078e021d */
[----:B------:R-:W-:Y:S01]  /*64f0*/  VIADD R54, R54, 0x7 ;  /* 0x0000000736367836 */ /* 0x000fe20000000000 */
[----:B------:R-:W-:Y:S01]  /*6500*/  ISETP.NE.AND P2, PT, R28, RZ, PT ;  /* 0x000000ff1c00720c */ /* 0x000fe20003f45270 */
[----:B------:R-:W-:Y:S01]  /*6510*/  IMAD.IADD R28, R29, 0x1, R28 ;  /* 0x000000011d1c7824 */ /* 0x000fe200078e021c */
[----:B------:R-:W-:-:S02]  /*6520*/  IADD3 R4, PT, PT, R13, -R4, -R64 ;  /* 0x800000040d047210 */ /* 0x000fc40007ffe840 */
[--C-:B------:R-:W-:Y:S02]  /*6530*/  IADD3 R49, PT, PT, R49, -R65, -R64.reuse ;  /* 0x8000004131317210 */ /* 0x100fe40007ffe840 */
[--C-:B------:R-:W-:Y:S02]  /*6540*/  IADD3 R5, PT, PT, R13, -R5, -R64.reuse ;  /* 0x800000050d057210 */ /* 0x100fe40007ffe840 */
[----:B------:R-:W-:Y:S02]  /*6550*/  SEL R54, R54, R34, !P1 ;  /* 0x0000002236367207 */ /* 0x000fe40004800000 */
[----:B------:R-:W-:Y:S01]  /*6560*/  ISETP.NE.AND P1, PT, R27, RZ, PT ;  /* 0x000000ff1b00720c */ /* 0x000fe20003f25270 */
[----:B------:R-:W-:Y:S01]  /*6570*/  IMAD.IADD R27, R28, 0x1, R27 ;  /* 0x000000011c1b7824 */ /* 0x000fe200078e021b */
[----:B------:R-:W-:Y:S01]  /*6580*/  SEL R49, R49, R29, !P2 ;  /* 0x0000001d31317207 */ /* 0x000fe20005000000 */
[----:B------:R-:W-:Y:S01]  /*6590*/  VIADD R4, R4, 0x9 ;  /* 0x0000000904047836 */ /* 0x000fe20000000000 */
[----:B------:R-:W-:Y:S01]  /*65a0*/  IADD3 R7, PT, PT, R13, -R7, -R64 ;  /* 0x800000070d077210 */ /* 0x000fe20007ffe840 */
[----:B------:R-:W-:Y:S01]  /*65b0*/  VIADD R5, R5, 0xa ;  /* 0x0000000a05057836 */ /* 0x000fe20000000000 */
[----:B------:R-:W-:Y:S01]  /*65c0*/  ISETP.NE.AND P2, PT, R24, RZ, PT ;  /* 0x000000ff1800720c */ /* 0x000fe20003f45270 */
[----:B------:R-:W-:Y:S01]  /*65d0*/  IMAD.IADD R24, R27, 0x1, R24 ;  /* 0x000000011b187824 */ /* 0x000fe200078e0218 */
[----:B------:R-:W-:-:S02]  /*65e0*/  IADD3 R6, PT, PT, R13, -R6, -R64 ;  /* 0x800000060d067210 */ /* 0x000fc40007ffe840 */
[----:B------:R-:W-:Y:S01]  /*65f0*/  SEL R4, R4, R28, !P1 ;  /* 0x0000001c04047207 */ /* 0x000fe20004800000 */
[----:B------:R-:W-:Y:S01]  /*6600*/  VIADD R7, R7, 0xc ;  /* 0x0000000c07077836 */ /* 0x000fe20000000000 */
[----:B------:R-:W-:Y:S01]  /*6610*/  ISETP.NE.AND P1, PT, R23, RZ, PT ;  /* 0x000000ff1700720c */ /* 0x000fe20003f25270 */
[----:B------:R-:W-:Y:S01]  /*6620*/  IMAD.IADD R23, R24, 0x1, R23 ;  /* 0x0000000118177824 */ /* 0x000fe200078e0217 */
[----:B------:R-:W-:Y:S02]  /*6630*/  IADD3 R44, PT, PT, R13, -R64, -R44 ;  /* 0x800000400d2c7210 */ /* 0x000fe40007ffe82c */
[----:B------:R-:W-:Y:S02]  /*6640*/  SEL R5, R5, R27, !P2 ;  /* 0x0000001b05057207 */ /* 0x000fe40005000000 */
[----:B------:R-:W-:Y:S01]  /*6650*/  ISETP.NE.AND P2, PT, R20, RZ, PT ;  /* 0x000000ff1400720c */ /* 0x000fe20003f45270 */
[----:B------:R-:W-:Y:S01]  /*6660*/  VIADD R6, R6, 0xb ;  /* 0x0000000b06067836 */ /* 0x000fe20000000000 */
[----:B------:R-:W-:Y:S01]  /*6670*/  IADD3 R8, PT, PT, R13, -R8, -R64 ;  /* 0x800000080d087210 */ /* 0x000fe20007ffe840 */
[----:B------:R-:W-:Y:S01]  /*6680*/  VIADD R44, R44, 0x1 ;  /* 0x000000012c2c7836 */ /* 0x000fe20000000000 */
[----:B------:R-:W-:Y:S01]  /*6690*/  SEL R7, R7, R23, !P2 ;  /* 0x0000001707077207 */ /* 0x000fe20005000000 */
[----:B------:R-:W-:Y:S01]  /*66a0*/  IMAD.IADD R23, R23, 0x1, R20 ;  /* 0x0000000117177824 */ /* 0x000fe200078e0214 */
[----:B------:R-:W-:-:S02]  /*66b0*/  SEL R6, R6, R24, !P1 ;  /* 0x0000001806067207 */ /* 0x000fc40004800000 */
[----:B------:R-:W-:Y:S01]  /*66c0*/  ISETP.NE.AND P1, PT, R51, RZ, PT ;  /* 0x000000ff3300720c */ /* 0x000fe20003f25270 */
[----:B------:R-:W-:Y:S01]  /*66d0*/  IMAD.IADD R51, R23, 0x1, R51 ;  /* 0x0000000117337824 */ /* 0x000fe200078e0233 */
[----:B------:R-:W-:Y:S01]  /*66e0*/  IADD3 R61, PT, PT, R13, -R61, -R64 ;  /* 0x8000003d0d3d7210 */ /* 0x000fe20007ffe840 */
[----:B------:R-:W-:Y:S01]  /*66f0*/  VIADD R20, R8, 0xd ;  /* 0x0000000d08147836 */ /* 0x000fe20000000000 */
[----:B------:R-:W-:Y:S02]  /*6700*/  SEL R44, R44, R67, !P0 ;  /* 0x000000432c2c7207 */ /* 0x000fe40004000000 */
[----:B------:R-:W-:Y:S01]  /*6710*/  ISETP.NE.AND P2, PT, R50, RZ, PT ;  /* 0x000000ff3200720c */ /* 0x000fe20003f45270 */
[----:B------:R-:W-:Y:S01]  /*6720*/  IMAD.IADD R50, R51, 0x1, R50 ;  /* 0x0000000133327824 */ /* 0x000fe200078e0232 */
[----:B------:R-:W-:Y:S01]  /*6730*/  LEA R41, R44, UR4, 0x2 ;  /* 0x000000042c297c11 */ /* 0x000fe2000f8e10ff */
[----:B------:R-:W-:Y:S01]  /*6740*/  VIADD R61, R61, 0xe ;  /* 0x0000000e3d3d7836 */ /* 0x000fe20000000000 */
[----:B------:R-:W-:-:S02]  /*6750*/  LEA R40, R59, UR4, 0x2 ;  /* 0x000000043b287c11 */ /* 0x000fc4000f8e10ff */
[----:B------:R-:W-:Y:S02]  /*6760*/  LEA R58, R58, UR4, 0x2 ;  /* 0x000000043a3a7c11 */ /* 0x000fe4000f8e10ff */
[----:B------:R-:W-:Y:S02]  /*6770*/  SEL R20, R20, R23, !P1 ;  /* 0x0000001714147207 */ /* 0x000fe40004800000 */
[----:B------:R-:W-:Y:S02]  /*6780*/  IADD3 R62, PT, PT, R13, -R62, -R64 ;  /* 0x8000003e0d3e7210 */ /* 0x000fe40007ffe840 */
[----:B------:R-:W-:Y:S02]  /*6790*/  ISETP.NE.AND P0, PT, R48, RZ, PT ;  /* 0x000000ff3000720c */ /* 0x000fe40003f05270 */
[----:B------:R-:W-:Y:S02]  /*67a0*/  LEA R36, R57, UR4, 0x2 ;  /* 0x0000000439247c11 */ /* 0x000fe4000f8e10ff */
[----:B------:R-:W-:Y:S01]  /*67b0*/  ISETP.NE.AND P1, PT, R52, RZ, PT ;  /* 0x000000ff3400720c */ /* 0x000fe20003f25270 */
[----:B------:R-:W-:Y:S01]  /*67c0*/  IMAD.IADD R52, R50, 0x1, R52 ;  /* 0x0000000132347824 */ /* 0x000fe200078e0234 */
[----:B------:R-:W-:Y:S01]  /*67d0*/  LEA R56, R56, UR4, 0x2 ;  /* 0x0000000438387c11 */ /* 0x000fe2000f8e10ff */
[----:B------:R-:W-:Y:S01]  /*67e0*/  STS [R41], R42 ;  /* 0x0000002a29007388 */ /* 0x000fe20000000800 */
[----:B------:R-:W-:-:S02]  /*67f0*/  LEA R32, R55, UR4, 0x2 ;  /* 0x0000000437207c11 */ /* 0x000fc4000f8e10ff */
[--C-:B------:R-:W-:Y:S01]  /*6800*/  IADD3 R43, PT, PT, R43, -R69, -R64.reuse ;  /* 0x800000452b2b7210 */ /* 0x100fe20007ffe840 */
[----:B------:R-:W-:Y:S01]  /*6810*/  STS [R40], R39 ;  /* 0x0000002728007388 */ /* 0x000fe20000000800 */
[----:B------:R-:W-:Y:S02]  /*6820*/  LEA R29, R54, UR4, 0x2 ;  /* 0x00000004361d7c11 */ /* 0x000fe4000f8e10ff */
[----:B------:R-:W-:Y:S01]  /*6830*/  SEL R61, R61, R51, !P2 ;  /* 0x000000333d3d7207 */ /* 0x000fe20005000000 */
[----:B------:R-:W-:Y:S01]  /*6840*/  STS [R58], R37 ;  /* 0x000000253a007388 */ /* 0x000fe20000000800 */
[--C-:B------:R-:W-:Y:S01]  /*6850*/  IADD3 R60, PT, PT, R13, -R60, -R64.reuse ;  /* 0x8000003c0d3c7210 */ /* 0x100fe20007ffe840 */
[----:B------:R-:W-:Y:S01]  /*6860*/  VIADD R62, R62, 0x10 ;  /* 0x000000103e3e7836 */ /* 0x000fe20000000000 */
[----:B------:R-:W-:Y:S01]  /*6870*/  LEA R49, R49, UR4, 0x2 ;  /* 0x0000000431317c11 */ /* 0x000fe2000f8e10ff */
[----:B------:R-:W-:Y:S01]  /*6880*/  STS [R36], R35 ;  /* 0x0000002324007388 */ /* 0x000fe20000000800 */
[----:B------:R-:W-:Y:S01]  /*6890*/  ISETP.NE.AND P2, PT, R47, RZ, PT ;  /* 0x000000ff2f00720c */ /* 0x000fe20003f45270 */
[----:B------:R-:W-:Y:S01]  /*68a0*/  IMAD.IADD R47, R52, 0x1, R47 ;  /* 0x00000001342f7824 */ /* 0x000fe200078e022f */
[----:B------:R-:W-:Y:S01]  /*68b0*/  IADD3 R11, PT, PT, R13, -R11, -R64 ;  /* 0x8000000b0d0b7210 */ /* 0x000fe20007ffe840 */
[----:B------:R-:W-:Y:S01]  /*68c0*/  STS [R56], R33 ;  /* 0x0000002138007388 */ /* 0x000fe20000000800 */
[----:B------:R-:W-:-:S02]  /*68d0*/  LEA R4, R4, UR4, 0x2 ;  /* 0x0000000404047c11 */ /* 0x000fc4000f8e10ff */
[----:B------:R-:W-:Y:S01]  /*68e0*/  LEA R5, R5, UR4, 0x2 ;  /* 0x0000000405057c11 */ /* 0x000fe2000f8e10ff */
[----:B------:R-:W-:Y:S01]  /*68f0*/  STS [R32], R31 ;  /* 0x0000001f20007388 */ /* 0x000fe20000000800 */
[----:B------:R-:W-:Y:S02]  /*6900*/  IADD3 R13, PT, PT, R13, -R63, -R64 ;  /* 0x8000003f0d0d7210 */ /* 0x000fe40007ffe840 */
[----:B------:R-:W-:Y:S01]  /*6910*/  SEL R43, R43, R50, !P1 ;  /* 0x000000322b2b7207 */ /* 0x000fe20004800000 */
[----:B------:R-:W-:Y:S01]  /*6920*/  STS [R29], R30 ;  /* 0x0000001e1d007388 */ /* 0x000fe20000000800 */
[----:B------:R-:W-:Y:S01]  /*6930*/  ISETP.NE.AND P1, PT, R45, RZ, PT ;  /* 0x000000ff2d00720c */ /* 0x000fe20003f25270 */
[----:B------:R-:W-:Y:S01]  /*6940*/  VIADD R60, R60, 0x11 ;  /* 0x000000113c3c7836 */ /* 0x000fe20000000000 */
[----:B------:R-:W-:Y:S01]  /*6950*/  LEA R6, R6, UR4, 0x2 ;  /* 0x0000000406067c11 */ /* 0x000fe2000f8e10ff */
[----:B------:R-:W-:Y:S01]  /*6960*/  STS [R49], R26 ;  /* 0x0000001a31007388 */ /* 0x000fe20000000800 */
[----:B------:R-:W-:Y:S01]  /*6970*/  IMAD.IADD R45, R47, 0x1, R45 ;  /* 0x000000012f2d7824 */ /* 0x000fe200078e022d */
[----:B------:R-:W-:Y:S01]  /*6980*/  SEL R62, R62, R52, !P2 ;  /* 0x000000343e3e7207 */ /* 0x000fe20005000000 */
[----:B------:R-:W-:Y:S01]  /*6990*/  VIADD R11, R11, 0x12 ;  /* 0x000000120b0b7836 */ /* 0x000fe20000000000 */
[----:B------:R0:W-:Y:S01]  /*69a0*/  STS [R4], R25 ;  /* 0x0000001904007388 */ /* 0x0001e20000000800 */
[----:B------:R-:W-:Y:S01]  /*69b0*/  LEA R8, R7, UR4, 0x2 ;  /* 0x0000000407087c11 */ /* 0x000fe2000f8e10ff */
[----:B------:R-:W-:Y:S01]  /*69c0*/  VIADD R13, R13, 0x13 ;  /* 0x000000130d0d7836 */ /* 0x000fe20000000000 */
[----:B------:R-:W-:Y:S01]  /*69d0*/  ISETP.NE.AND P2, PT, R46, RZ, PT ;  /* 0x000000ff2e00720c */ /* 0x000fe20003f45270 */
[----:B------:R1:W-:Y:S01]  /*69e0*/  STS [R5], R22 ;  /* 0x0000001605007388 */ /* 0x0003e20000000800 */
[----:B------:R-:W-:Y:S01]  /*69f0*/  @P0 IMAD.IADD R13, R45, 0x1, R46 ;  /* 0x000000012d0d0824 */ /* 0x000fe200078e022e */
[----:B------:R-:W-:-:S02]  /*6a00*/  SEL R60, R60, R47, !P1 ;  /* 0x0000002f3c3c7207 */ /* 0x000fc40004800000 */
[----:B------:R-:W-:Y:S01]  /*6a10*/  ISETP.GE.AND P0, PT, R3, R2, PT ;  /* 0x000000020300720c */ /* 0x000fe20003f06270 */
[----:B------:R-:W-:Y:S01]  /*6a20*/  STS [R6], R21 ;  /* 0x0000001506007388 */ /* 0x000fe20000000800 */
[----:B0-----:R-:W-:Y:S02]  /*6a30*/  LEA R4, R61, UR4, 0x2 ;  /* 0x000000043d047c11 */ /* 0x001fe4000f8e10ff */
[----:B-1----:R-:W-:Y:S01]  /*6a40*/  LEA R5, R20, UR4, 0x2 ;  /* 0x0000000414057c11 */ /* 0x002fe2000f8e10ff */
[----:B------:R-:W-:Y:S01]  /*6a50*/  STS [R8], R19 ;  /* 0x0000001308007388 */ /* 0x000fe20000000800 */
[----:B------:R-:W-:Y:S02]  /*6a60*/  SEL R11, R11, R45, !P2 ;  /* 0x0000002d0b0b7207 */ /* 0x000fe40005000000 */
[----:B------:R-:W-:Y:S01]  /*6a70*/  LEA R43, R43, UR4, 0x2 ;  /* 0x000000042b2b7c11 */ /* 0x000fe2000f8e10ff */
[----:B------:R0:W-:Y:S01]  /*6a80*/  STS [R5], R18 ;  /* 0x0000001205007388 */ /* 0x0001e20000000800 */
[----:B------:R-:W-:-:S02]  /*6a90*/  LEA R62, R62, UR4, 0x2 ;  /* 0x000000043e3e7c11 */ /* 0x000fc4000f8e10ff */
[----:B------:R-:W-:Y:S01]  /*6aa0*/  LEA R11, R11, UR4, 0x2 ;  /* 0x000000040b0b7c11 */ /* 0x000fe2000f8e10ff */
[----:B------:R1:W-:Y:S01]  /*6ab0*/  STS [R4], R17 ;  /* 0x0000001104007388 */ /* 0x0003e20000000800 */
[----:B------:R-:W-:Y:S02]  /*6ac0*/  LEA R13, R13, UR4, 0x2 ;  /* 0x000000040d0d7c11 */ /* 0x000fe4000f8e10ff */
[----:B0-----:R-:W-:Y:S01]  /*6ad0*/  LEA R5, R60, UR4, 0x2 ;  /* 0x000000043c057c11 */ /* 0x001fe2000f8e10ff */
[----:B------:R0:W-:Y:S04]  /*6ae0*/  STS [R43], R16 ;  /* 0x000000102b007388 */ /* 0x0001e80000000800 */
[----:B------:R0:W-:Y:S01]  /*6af0*/  STS [R62], R15 ;  /* 0x0000000f3e007388 */ /* 0x0001e20000000800 */
[----:B-1----:R-:W-:-:S03]  /*6b00*/  VIADD R17, R3, 0x100 ;  /* 0x0000010003117836 */ /* 0x002fc60000000000 */
[----:B------:R0:W-:Y:S01]  /*6b10*/  STS [R5], R14 ;  /* 0x0000000e05007388 */ /* 0x0001e20000000800 */
[----:B------:R-:W-:Y:S01]  /*6b20*/  LEA R4, R3, UR4, 0x2 ;  /* 0x0000000403047c11 */ /* 0x000fe2000f8e10ff */
[----:B------:R-:W-:Y:S02]  /*6b30*/  BSSY.RECONVERGENT B1, `(.L_x_325) ;  /* 0x0000010000017945 */ /* 0x000fe40003800200 */
[----:B------:R0:W-:Y:S04]  /*6b40*/  STS [R11], R12 ;  /* 0x0000000c0b007388 */ /* 0x0001e80000000800 */
[----:B------:R0:W-:Y:S01]  /*6b50*/  STS [R13], R0 ;  /* 0x000000000d007388 */ /* 0x0001e20000000800 */
[----:B------:R-:W-:Y:S01]  /*6b60*/  BAR.SYNC.DEFER_BLOCKING 0x0 ;  /* 0x0000000000007b1d */ /* 0x000fe20000010000 */
[----:B------:R-:W-:-:S05]  /*6b70*/  ISETP.GE.AND P1, PT, R17, R2, PT ;  /* 0x000000021100720c */ /* 0x000fca0003f26270 */
[----:B------:R-:W-:Y:S08]  /*6b80*/  @P0 BRA `(.L_x_326) ;  /* 0x0000000000280947 */ /* 0x000ff00003800000 */
[----:B------:R-:W-:Y:S01]  /*6b90*/  ISETP.GE.AND P0, PT, R3, R10, PT ;  /* 0x0000000a0300720c */ /* 0x000fe20003f06270 */
[----:B0-----:R-:W0:Y:S03]  /*6ba0*/  LDS R11, [R4] ;  /* 0x00000000040b7984 */ /* 0x001e260000000800 */
[----:B------:R-:W-:-:S05]  /*6bb0*/  SEL R0, R10, RZ, P0 ;  /* 0x000000ff0a007207 */ /* 0x000fca0000000000 */
[----:B------:R-:W-:-:S04]  /*6bc0*/  IMAD.IADD R5, R3, 0x1, -R0 ;  /* 0x0000000103057824 */ /* 0x000fc800078e0a00 */
[----:B------:R-:W1:Y:S08]  /*6bd0*/  @P0 LDC.64 R6, c[0x0][0x390] ;  /* 0x0000e400ff060b82 */ /* 0x000e700000000a00 */
[----:B------:R-:W2:Y:S01]  /*6be0*/  @!P0 LDC.64 R12, c[0x0][0x398] ;  /* 0x0000e600ff0c8b82 */ /* 0x000ea20000000a00 */
[----:B-1----:R-:W-:-:S05]  /*6bf0*/  @P0 IMAD.WIDE R6, R5, 0x4, R6 ;  /* 0x0000000405060825 */ /* 0x002fca00078e0206 */
[----:B0-----:R1:W-:Y:S01]  /*6c00*/  @P0 STG.E desc[UR8][R6.64], R11 ;  /* 0x0000000b06000986 */ /* 0x0013e2000c101908 */
[----:B--2---:R-:W-:-:S05]  /*6c10*/  @!P0 IMAD.WIDE R12, R5, 0x4, R12 ;  /* 0x00000004050c8825 */ /* 0x004fca00078e020c */
[----:B------:R1:W-:Y:S02]  /*6c20*/  @!P0 STG.E desc[UR8][R12.64], R11 ;  /* 0x0000000b0c008986 */ /* 0x0003e4000c101908 */
.L_x_326:
[----:B------:R-:W-:Y:S05]  /*6c30*/  BSYNC.RECONVERGENT B1 ;  /* 0x0000000000017941 */ /* 0x000fea0003800200 */
.L_x_325:
[----:B------:R-:W-:Y:S04]  /*6c40*/  BSSY.RECONVERGENT B1, `(.L_x_327) ;  /* 0x0000015000017945 */ /* 0x000fe80003800200 */
[----:B------:R-:W-:Y:S05]  /*6c50*/  @P1 BRA `(.L_x_328) ;  /* 0x00000000004c1947 */ /* 0x000fea0003800000 */
[----:B0-----:R0:W2:Y:S01]  /*6c60*/  LDS R5, [R4+0x400] ;  /* 0x0004000004057984 */ /* 0x0010a20000000800 */
[----:B------:R-:W-:-:S04]  /*6c70*/  ISETP.GE.AND P0, PT, R17, R10, PT ;  /* 0x0000000a1100720c */ /* 0x000fc80003f06270 */
[----:B------:R-:W-:-:S09]  /*6c80*/  SEL R0, R10, RZ, P0 ;  /* 0x000000ff0a007207 */ /* 0x000fd20000000000 */
[----:B0-----:R-:W-:Y:S05]  /*6c90*/  @!P0 BRA `(.L_x_329) ;  /* 0x0000000000208947 */ /* 0x001fea0003800000 */
[----:B------:R-:W0:Y:S01]  /*6ca0*/  LDCU.64 UR4, c[0x0][0x390] ;  /* 0x00007200ff0477ac */ /* 0x000e220008000a00 */
[----:B-1----:R-:W-:Y:S02]  /*6cb0*/  SHF.R.S32.HI R6, RZ, 0x1f, R0 ;  /* 0x0000001fff067819 */ /* 0x002fe40000011400 */
[----:B------:R-:W-:-:S05]  /*6cc0*/  IADD3 R0, P0, PT, -R0, R3, RZ ;  /* 0x0000000300007210 */ /* 0x000fca0007f1e1ff */
[----:B------:R-:W-:Y:S01]  /*6cd0*/  IMAD.X R7, RZ, RZ, ~R6, P0 ;  /* 0x000000ffff077224 */ /* 0x000fe200000e0e06 */
[----:B0-----:R-:W-:-:S04]  /*6ce0*/  LEA R6, P0, R0, UR4, 0x2 ;  /* 0x0000000400067c11 */ /* 0x001fc8000f8010ff */
[----:B------:R-:W-:-:S05]  /*6cf0*/  LEA.HI.X R7, R0, UR5, R7, 0x2, P0 ;  /* 0x0000000500077c11 */ /* 0x000fca00080f1407 */
[----:B--2---:R2:W-:Y:S01]  /*6d00*/  STG.E desc[UR8][R6.64+0x400], R5 ;  /* 0x0004000506007986 */ /* 0x0045e2000c101908 */
[----:B------:R-:W-:Y:S05]  /*6d10*/  BRA `(.L_x_328) ;  /* 0x00000000001c7947 */ /* 0x000fea0003800000 */
.L_x_329:
[----:B------:R-:W0:Y:S01]  /*6d20*/  LDCU.64 UR4, c[0x0][0x398] ;  /* 0x00007300ff0477ac */ /* 0x000e220008000a00 */
[----:B-1----:R-:W-:Y:S02]  /*6d30*/  SHF.R.S32.HI R6, RZ, 0x1f, R0 ;  /* 0x0000001fff067819 */ /* 0x002fe40000011400 */
[----:B------:R-:W-:-:S05]  /*6d40*/  IADD3 R0, P0, PT, -R0, R3, RZ ;  /* 0x0000000300007210 */ /* 0x000fca0007f1e1ff */
[----:B------:R-:W-:Y:S01]  /*6d50*/  IMAD.X R7, RZ, RZ, ~R6, P0 ;  /* 0x000000ffff077224 */ /* 0x000fe200000e0e06 */
[----:B0-----:R-:W-:-:S04]  /*6d60*/  LEA R6, P0, R0, UR4, 0x2 ;  /* 0x0000000400067c11 */ /* 0x001fc8000f8010ff */
[----:B------:R-:W-:-:S05]  /*6d70*/  LEA.HI.X R7, R0, UR5, R7, 0x2, P0 ;  /* 0x0000000500077c11 */ /* 0x000fca00080f1407 */
[----:B--2---:R3:W-:Y:S04]  /*6d80*/  STG.E desc[UR8][R6.64+0x400], R5 ;  /* 0x0004000506007986 */ /* 0x0047e8000c101908 */
.L_x_328:
[----:B------:R-:W-:Y:S05]  /*6d90*/  BSYNC.RECONVERGENT B1 ;  /* 0x0000000000017941 */ /* 0x000fea0003800200 */
.L_x_327:
[----:B-123--:R-:W-:Y:S01]  /*6da0*/  VIADD R7, R3, 0x200 ;  /* 0x0000020003077836 */ /* 0x00efe20000000000 */
[----:B------:R-:W-:Y:S04]  /*6db0*/  BSSY.RECONVERGENT B1, `(.L_x_330) ;  /* 0x0000016000017945 */ /* 0x000fe80003800200 */
[----:B------:R-:W-:-:S13]  /*6dc0*/  ISETP.GE.AND P0, PT, R7, R2, PT ;  /* 0x000000020700720c */ /* 0x000fda0003f06270 */
[----:B------:R-:W-:Y:S05]  /*6dd0*/  @P0 BRA `(.L_x_331) ;  /* 0x00000000004c0947 */ /* 0x000fea0003800000 */
[----:B0-----:R0:W1:Y:S01]  /*6de0*/  LDS R5, [R4+0x800] ;  /* 0x0008000004057984 */ /* 0x0010620000000800 */
        /* <DEDUP_REMOVED lines=11> */
.L_x_332:
[----:B------:R-:W0:Y:S01]  /*6ea0*/  LDCU.64 UR4, c[0x0][0x398] ;  /* 0x00007300ff0477ac */ /* 0x000e220008000a00 */
[----:B------:R-:W-:Y:S02]  /*6eb0*/  SHF.R.S32.HI R6, RZ, 0x1f, R0 ;  /* 0x0000001fff067819 */ /* 0x000fe40000011400 */
[----:B------:R-:W-:-:S05]  /*6ec0*/  IADD3 R0, P0, PT, -R0, R3, RZ ;  /* 0x0000000300007210 */ /* 0x000fca0007f1e1ff */
[----:B------:R-:W-:Y:S01]  /*6ed0*/  IMAD.X R7, RZ, RZ, ~R6, P0 ;  /* 0x000000ffff077224 */ /* 0x000fe200000e0e06 */
[----:B0-----:R-:W-:-:S04]  /*6ee0*/  LEA R6, P0, R0, UR4, 0x2 ;  /* 0x0000000400067c11 */ /* 0x001fc8000f8010ff */
[----:B------:R-:W-:-:S05]  /*6ef0*/  LEA.HI.X R7, R0, UR5, R7, 0x2, P0 ;  /* 0x0000000500077c11 */ /* 0x000fca00080f1407 */
[----:B-1----:R2:W-:Y:S04]  /*6f00*/  STG.E desc[UR8][R6.64+0x800], R5 ;  /* 0x0008000506007986 */ /* 0x0025e8000c101908 */
.L_x_331:
[----:B------:R-:W-:Y:S05]  /*6f10*/  BSYNC.RECONVERGENT B1 ;  /* 0x0000000000017941 */ /* 0x000fea0003800200 */
.L_x_330:
[----:B-12---:R-:W-:Y:S01]  /*6f20*/  VIADD R7, R3, 0x300 ;  /* 0x0000030003077836 */ /* 0x006fe20000000000 */
        /* <DEDUP_REMOVED lines=15> */
.L_x_335:
[----:B------:R-:W0:Y:S01]  /*7020*/  LDCU.64 UR4, c[0x0][0x398] ;  /* 0x00007300ff0477ac */ /* 0x000e220008000a00 */
[----:B------:R-:W-:Y:S02]  /*7030*/  SHF.R.S32.HI R6, RZ, 0x1f, R0 ;  /* 0x0000001fff067819 */ /* 0x000fe40000011400 */
[----:B------:R-:W-:-:S05]  /*7040*/  IADD3 R0, P0, PT, -R0, R3, RZ ;  /* 0x0000000300007210 */ /* 0x000fca0007f1e1ff */
[----:B------:R-:W-:Y:S01]  /*7050*/  IMAD.X R7, RZ, RZ, ~R6, P0 ;  /* 0x000000ffff077224 */ /* 0x000fe200000e0e06 */
[----:B0-----:R-:W-:-:S04]  /*7060*/  LEA R6, P0, R0, UR4, 0x2 ;  /* 0x0000000400067c11 */ /* 0x001fc8000f8010ff */
[----:B------:R-:W-:-:S05]  /*7070*/  LEA.HI.X R7, R0, UR5, R7, 0x2, P0 ;  /* 0x0000000500077c11 */ /* 0x000fca00080f1407 */
[----:B-1----:R1:W-:Y:S04]  /*7080*/  STG.E desc[UR8][R6.64+0xc00], R5 ;  /* 0x000c000506007986 */ /* 0x0023e8000c101908 */
.L_x_334:
[----:B------:R-:W-:Y:S05]  /*7090*/  BSYNC.RECONVERGENT B1 ;  /* 0x0000000000017941 */ /* 0x000fea0003800200 */
.L_x_333:
[----:B-12---:R-:W-:Y:S01]  /*70a0*/  LOP3.LUT R7, R3, 0x400, RZ, 0xfc, !PT ;  /* 0x0000040003077812 */ /* 0x006fe200078efcff */
[----:B------:R-:W-:Y:S03]  /*70b0*/  BSSY.RECONVERGENT B1, `(.L_x_336) ;  /* 0x0000016000017945 */ /* 0x000fe60003800200 */
        /* <DEDUP_REMOVED lines=14> */
.L_x_338:
[----:B------:R-:W0:Y:S01]  /*71a0*/  LDCU.64 UR4, c[0x0][0x398] ;  /* 0x00007300ff0477ac */ /* 0x000e220008000a00 */
[----:B------:R-:W-:Y:S02]  /*71b0*/  SHF.R.S32.HI R6, RZ, 0x1f, R0 ;  /* 0x0000001fff067819 */ /* 0x000fe40000011400 */
[----:B------:R-:W-:-:S05]  /*71c0*/  IADD3 R0, P0, PT, -R0, R3, RZ ;  /* 0x0000000300007210 */ /* 0x000fca0007f1e1ff */
[----:B------:R-:W-:Y:S01]  /*71d0*/  IMAD.X R7, RZ, RZ, ~R6, P0 ;  /* 0x000000ffff077224 */ /* 0x000fe200000e0e06 */
[----:B0-----:R-:W-:-:S04]  /*71e0*/  LEA R6, P0, R0, UR4, 0x2 ;  /* 0x0000000400067c11 */ /* 0x001fc8000f8010ff */
[----:B------:R-:W-:-:S05]  /*71f0*/  LEA.HI.X R7, R0, UR5, R7, 0x2, P0 ;  /* 0x0000000500077c11 */ /* 0x000fca00080f1407 */
[----:B-1----:R2:W-:Y:S04]  /*7200*/  STG.E desc[UR8][R6.64+0x1000], R5 ;  /* 0x0010000506007986 */ /* 0x0025e8000c101908 */
.L_x_337:
[----:B------:R-:W-:Y:S05]  /*7210*/  BSYNC.RECONVERGENT B1 ;  /* 0x0000000000017941 */ /* 0x000fea0003800200 */
.L_x_336:
        /* <DEDUP_REMOVED lines=16> */
.L_x_341:
[----:B------:R-:W0:Y:S01]  /*7320*/  LDCU.64 UR4, c[0x0][0x398] ;  /* 0x00007300ff0477ac */ /* 0x000e220008000a00 */
[----:B------:R-:W-:Y:S02]  /*7330*/  SHF.R.S32.HI R6, RZ, 0x1f, R0 ;  /* 0x0000001fff067819 */ /* 0x000fe40000011400 */
[----:B------:R-:W-:-:S05]  /*7340*/  IADD3 R0, P0, PT, -R0, R3, RZ ;  /* 0x0000000300007210 */ /* 0x000fca0007f1e1ff */
[----:B------:R-:W-:Y:S01]  /*7350*/  IMAD.X R7, RZ, RZ, ~R6, P0 ;  /* 0x000000ffff077224 */ /* 0x000fe200000e0e06 */
[----:B0-----:R-:W-:-:S04]  /*7360*/  LEA R6, P0, R0, UR4, 0x2 ;  /* 0x0000000400067c11 */ /* 0x001fc8000f8010ff */
[----:B------:R-:W-:-:S05]  /*7370*/  LEA.HI.X R7, R0, UR5, R7, 0x2, P0 ;  /* 0x0000000500077c11 */ /* 0x000fca00080f1407 */
[----:B-1----:R1:W-:Y:S04]  /*7380*/  STG.E desc[UR8][R6.64+0x1400], R5 ;  /* 0x0014000506007986 */ /* 0x0023e8000c101908 */
.L_x_340:
[----:B------:R-:W-:Y:S05]  /*7390*/  BSYNC.RECONVERGENT B1 ;  /* 0x0000000000017941 */ /* 0x000fea0003800200 */
.L_x_339:
        /* <DEDUP_REMOVED lines=16> */
.L_x_344:
[----:B------:R-:W0:Y:S01]  /*74a0*/  LDCU.64 UR4, c[0x0][0x398] ;  /* 0x00007300ff0477ac */ /* 0x000e220008000a00 */
[----:B------:R-:W-:Y:S02]  /*74b0*/  SHF.R.S32.HI R6, RZ, 0x1f, R0 ;  /* 0x0000001fff067819 */ /* 0x000fe40000011400 */
[----:B------:R-:W-:-:S05]  /*74c0*/  IADD3 R0, P0, PT, -R0, R3, RZ ;  /* 0x0000000300007210 */ /* 0x000fca0007f1e1ff */
[----:B------:R-:W-:Y:S01]  /*74d0*/  IMAD.X R7, RZ, RZ, ~R6, P0 ;  /* 0x000000ffff077224 */ /* 0x000fe200000e0e06 */
[----:B0-----:R-:W-:-:S04]  /*74e0*/  LEA R6, P0, R0, UR4, 0x2 ;  /* 0x0000000400067c11 */ /* 0x001fc8000f8010ff */
[----:B------:R-:W-:-:S05]  /*74f0*/  LEA.HI.X R7, R0, UR5, R7, 0x2, P0 ;  /* 0x0000000500077c11 */ /* 0x000fca00080f1407 */
[----:B-1----:R2:W-:Y:S04]  /*7500*/  STG.E desc[UR8][R6.64+0x1800], R5 ;  /* 0x0018000506007986 */ /* 0x0025e8000c101908 */
.L_x_343:
[----:B------:R-:W-:Y:S05]  /*7510*/  BSYNC.RECONVERGENT B1 ;  /* 0x0000000000017941 */ /* 0x000fea0003800200 */
.L_x_342:
        /* <DEDUP_REMOVED lines=16> */
.L_x_347:
[----:B------:R-:W0:Y:S01]  /*7620*/  LDCU.64 UR4, c[0x0][0x398] ;  /* 0x00007300ff0477ac */ /* 0x000e220008000a00 */
[----:B------:R-:W-:Y:S02]  /*7630*/  SHF.R.S32.HI R6, RZ, 0x1f, R0 ;  /* 0x0000001fff067819 */ /* 0x000fe40000011400 */
[----:B------:R-:W-:-:S05]  /*7640*/  IADD3 R0, P0, PT, -R0, R3, RZ ;  /* 0x0000000300007210 */ /* 0x000fca0007f1e1ff */
[----:B------:R-:W-:Y:S01]  /*7650*/  IMAD.X R7, RZ, RZ, ~R6, P0 ;  /* 0x000000ffff077224 */ /* 0x000fe200000e0e06 */
[----:B0-----:R-:W-:-:S04]  /*7660*/  LEA R6, P0, R0, UR4, 0x2 ;  /* 0x0000000400067c11 */ /* 0x001fc8000f8010ff */
[----:B------:R-:W-:-:S05]  /*7670*/  LEA.HI.X R7, R0, UR5, R7, 0x2, P0 ;  /* 0x0000000500077c11 */ /* 0x000fca00080f1407 */
[----:B-1----:R1:W-:Y:S04]  /*7680*/  STG.E desc[UR8][R6.64+0x1c00], R5 ;  /* 0x001c000506007986 */ /* 0x0023e8000c101908 */
.L_x_346:
[----:B------:R-:W-:Y:S05]  /*7690*/  BSYNC.RECONVERGENT B1 ;  /* 0x0000000000017941 */ /* 0x000fea0003800200 */
.L_x_345:
        /* <DEDUP_REMOVED lines=16> */
.L_x_350:
[----:B------:R-:W0:Y:S01]  /*77a0*/  LDCU.64 UR4, c[0x0][0x398] ;  /* 0x00007300ff0477ac */ /* 0x000e220008000a00 */
[----:B------:R-:W-:Y:S02]  /*77b0*/  SHF.R.S32.HI R6, RZ, 0x1f, R0 ;  /* 0x0000001fff067819 */ /* 0x000fe40000011400 */
[----:B------:R-:W-:-:S05]  /*77c0*/  IADD3 R0, P0, PT, -R0, R3, RZ ;  /* 0x0000000300007210 */ /* 0x000fca0007f1e1ff */
[----:B------:R-:W-:Y:S01]  /*77d0*/  IMAD.X R7, RZ, RZ, ~R6, P0 ;  /* 0x000000ffff077224 */ /* 0x000fe200000e0e06 */
[----:B0-----:R-:W-:-:S04]  /*77e0*/  LEA R6, P0, R0, UR4, 0x2 ;  /* 0x0000000400067c11 */ /* 0x001fc8000f8010ff */
[----:B------:R-:W-:-:S05]  /*77f0*/  LEA.HI.X R7, R0, UR5, R7, 0x2, P0 ;  /* 0x0000000500077c11 */ /* 0x000fca00080f1407 */
[----:B-1----:R2:W-:Y:S04]  /*7800*/  STG.E desc[UR8][R6.64+0x2000], R5 ;  /* 0x0020000506007986 */ /* 0x0025e8000c101908 */
.L_x_349:
[----:B------:R-:W-:Y:S05]  /*7810*/  BSYNC.RECONVERGENT B1 ;  /* 0x0000000000017941 */ /* 0x000fea0003800200 */
.L_x_348:
        /* <DEDUP_REMOVED lines=16> */
.L_x_353:
[----:B------:R-:W0:Y:S01]  /*7920*/  LDCU.64 UR4, c[0x0][0x398] ;  /* 0x00007300ff0477ac */ /* 0x000e220008000a00 */
[----:B------:R-:W-:Y:S02]  /*7930*/  SHF.R.S32.HI R6, RZ, 0x1f, R0 ;  /* 0x0000001fff067819 */ /* 0x000fe40000011400 */
[----:B------:R-:W-:-:S05]  /*7940*/  IADD3 R0, P0, PT, -R0, R3, RZ ;  /* 0x0000000300007210 */ /* 0x000fca0007f1e1ff */
[----:B------:R-:W-:Y:S01]  /*7950*/  IMAD.X R7, RZ, RZ, ~R6, P0 ;  /* 0x000000ffff077224 */ /* 0x000fe200000e0e06 */
[----:B0-----:R-:W-:-:S04]  /*7960*/  LEA R6, P0, R0, UR4, 0x2 ;  /* 0x0000000400067c11 */ /* 0x001fc8000f8010ff */
[----:B------:R-:W-:-:S05]  /*7970*/  LEA.HI.X R7, R0, UR5, R7, 0x2, P0 ;  /* 0x0000000500077c11 */ /* 0x000fca00080f1407 */
[----:B-1----:R2:W-:Y:S04]  /*7980*/  STG.E desc[UR8][R6.64+0x2400], R5 ;  /* 0x0024000506007986 */ /* 0x0025e8000c101908 */
.L_x_352:
[----:B------:R-:W-:Y:S05]  /*7990*/  BSYNC.RECONVERGENT B1 ;  /* 0x0000000000017941 */ /* 0x000fea0003800200 */
.L_x_351:
        /* <DEDUP_REMOVED lines=16> */
.L_x_356:
[----:B------:R-:W0:Y:S01]  /*7aa0*/  LDCU.64 UR4, c[0x0][0x398] ;  /* 0x00007300ff0477ac */ /* 0x000e220008000a00 */
[----:B------:R-:W-:Y:S02]  /*7ab0*/  SHF.R.S32.HI R6, RZ, 0x1f, R0 ;  /* 0x0000001fff067819 */ /* 0x000fe40000011400 */
[----:B------:R-:W-:-:S05]  /*7ac0*/  IADD3 R0, P0, PT, -R0, R3, RZ ;  /* 0x0000000300007210 */ /* 0x000fca0007f1e1ff */
[----:B------:R-:W-:Y:S01]  /*7ad0*/  IMAD.X R7, RZ, RZ, ~R6, P0 ;  /* 0x000000ffff077224 */ /* 0x000fe200000e0e06 */
[----:B0-----:R-:W-:-:S04]  /*7ae0*/  LEA R6, P0, R0, UR4, 0x2 ;  /* 0x0000000400067c11 */ /* 0x001fc8000f8010ff */
[----:B------:R-:W-:-:S05]  /*7af0*/  LEA.HI.X R7, R0, UR5, R7, 0x2, P0 ;  /* 0x0000000500077c11 */ /* 0x000fca00080f1407 */
[----:B-1----:R2:W-:Y:S04]  /*7b00*/  STG.E desc[UR8][R6.64+0x2800], R5 ;  /* 0x0028000506007986 */ /* 0x0025e8000c101908 */
.L_x_355:
[----:B------:R-:W-:Y:S05]  /*7b10*/  BSYNC.RECONVERGENT B1 ;  /* 0x0000000000017941 */ /* 0x000fea0003800200 */
.L_x_354:
        /* <DEDUP_REMOVED lines=16> */
.L_x_359:
[----:B------:R-:W0:Y:S01]  /*7c20*/  LDCU.64 UR4, c[0x0][0x398] ;  /* 0x00007300ff0477ac */ /* 0x000e220008000a00 */
[----:B------:R-:W-:Y:S02]  /*7c30*/  SHF.R.S32.HI R6, RZ, 0x1f, R0 ;  /* 0x0000001fff067819 */ /* 0x000fe40000011400 */
[----:B------:R-:W-:-:S05]  /*7c40*/  IADD3 R0, P0, PT, -R0, R3, RZ ;  /* 0x0000000300007210 */ /* 0x000fca0007f1e1ff */
[----:B------:R-:W-:Y:S01]  /*7c50*/  IMAD.X R7, RZ, RZ, ~R6, P0 ;  /* 0x000000ffff077224 */ /* 0x000fe200000e0e06 */
[----:B0-----:R-:W-:-:S04]  /*7c60*/  LEA R6, P0, R0, UR4, 0x2 ;  /* 0x0000000400067c11 */ /* 0x001fc8000f8010ff */
[----:B------:R-:W-:-:S05]  /*7c70*/  LEA.HI.X R7, R0, UR5, R7, 0x2, P0 ;  /* 0x0000000500077c11 */ /* 0x000fca00080f1407 */
[----:B-1----:R1:W-:Y:S04]  /*7c80*/  STG.E desc[UR8][R6.64+0x2c00], R5 ;  /* 0x002c000506007986 */ /* 0x0023e8000c101908 */
.L_x_358:
[----:B------:R-:W-:Y:S05]  /*7c90*/  BSYNC.RECONVERGENT B1 ;  /* 0x0000000000017941 */ /* 0x000fea0003800200 */
.L_x_357:
        /* <DEDUP_REMOVED lines=16> */
.L_x_362:
[----:B------:R-:W0:Y:S01]  /*7da0*/  LDCU.64 UR4, c[0x0][0x398] ;  /* 0x00007300ff0477ac */ /* 0x000e220008000a00 */
[----:B------:R-:W-:Y:S02]  /*7db0*/  SHF.R.S32.HI R6, RZ, 0x1f, R0 ;  /* 0x0000001fff067819 */ /* 0x000fe40000011400 */
[----:B------:R-:W-:-:S05]  /*7dc0*/  IADD3 R0, P0, PT, -R0, R3, RZ ;  /* 0x0000000300007210 */ /* 0x000fca0007f1e1ff */
[----:B------:R-:W-:Y:S01]  /*7dd0*/  IMAD.X R7, RZ, RZ, ~R6, P0 ;  /* 0x000000ffff077224 */ /* 0x000fe200000e0e06 */
[----:B0-----:R-:W-:-:S04]  /*7de0*/  LEA R6, P0, R0, UR4, 0x2 ;  /* 0x0000000400067c11 */ /* 0x001fc8000f8010ff */
[----:B------:R-:W-:-:S05]  /*7df0*/  LEA.HI.X R7, R0, UR5, R7, 0x2, P0 ;  /* 0x0000000500077c11 */ /* 0x000fca00080f1407 */
[----:B-1----:R2:W-:Y:S04]  /*7e00*/  STG.E desc[UR8][R6.64+0x3000], R5 ;  /* 0x0030000506007986 */ /* 0x0025e8000c101908 */
.L_x_361:
[----:B------:R-:W-:Y:S05]  /*7e10*/  BSYNC.RECONVERGENT B1 ;  /* 0x0000000000017941 */ /* 0x000fea0003800200 */
.L_x_360:
        /* <DEDUP_REMOVED lines=16> */
.L_x_365:
[----:B------:R-:W0:Y:S01]  /*7f20*/  LDCU.64 UR4, c[0x0][0x398] ;  /* 0x00007300ff0477ac */ /* 0x000e220008000a00 */
[----:B------:R-:W-:Y:S02]  /*7f30*/  SHF.R.S32.HI R6, RZ, 0x1f, R0 ;  /* 0x0000001fff067819 */ /* 0x000fe40000011400 */
[----:B------:R-:W-:-:S05]  /*7f40*/  IADD3 R0, P0, PT, -R0, R3, RZ ;  /* 0x0000000300007210 */ /* 0x000fca0007f1e1ff */
[----:B------:R-:W-:Y:S01]  /*7f50*/  IMAD.X R7, RZ, RZ, ~R6, P0 ;  /* 0x000000ffff077224 */ /* 0x000fe200000e0e06 */
[----:B0-----:R-:W-:-:S04]  /*7f60*/  LEA R6, P0, R0, UR4, 0x2 ;  /* 0x0000000400067c11 */ /* 0x001fc8000f8010ff */
[----:B------:R-:W-:-:S05]  /*7f70*/  LEA.HI.X R7, R0, UR5, R7, 0x2, P0 ;  /* 0x0000000500077c11 */ /* 0x000fca00080f1407 */
[----:B-1----:R1:W-:Y:S04]  /*7f80*/  STG.E desc[UR8][R6.64+0x3400], R5 ;  /* 0x0034000506007986 */ /* 0x0023e8000c101908 */
.L_x_364:
[----:B------:R-:W-:Y:S05]  /*7f90*/  BSYNC.RECONVERGENT B1 ;  /* 0x0000000000017941 */ /* 0x000fea0003800200 */
.L_x_363:
        /* <DEDUP_REMOVED lines=16> */
.L_x_368:
[----:B------:R-:W0:Y:S01]  /*80a0*/  LDCU.64 UR4, c[0x0][0x398] ;  /* 0x00007300ff0477ac */ /* 0x000e220008000a00 */
[----:B------:R-:W-:Y:S02]  /*80b0*/  SHF.R.S32.HI R6, RZ, 0x1f, R0 ;  /* 0x0000001fff067819 */ /* 0x000fe40000011400 */
[----:B------:R-:W-:-:S05]  /*80c0*/  IADD3 R0, P0, PT, -R0, R3, RZ ;  /* 0x0000000300007210 */ /* 0x000fca0007f1e1ff */
[----:B------:R-:W-:Y:S01]  /*80d0*/  IMAD.X R7, RZ, RZ, ~R6, P0 ;  /* 0x000000ffff077224 */ /* 0x000fe200000e0e06 */
[----:B0-----:R-:W-:-:S04]  /*80e0*/  LEA R6, P0, R0, UR4, 0x2 ;  /* 0x0000000400067c11 */ /* 0x001fc8000f8010ff */
[----:B------:R-:W-:-:S05]  /*80f0*/  LEA.HI.X R7, R0, UR5, R7, 0x2, P0 ;  /* 0x0000000500077c11 */ /* 0x000fca00080f1407 */
[----:B-1----:R2:W-:Y:S04]  /*8100*/  STG.E desc[UR8][R6.64+0x3800], R5 ;  /* 0x0038000506007986 */ /* 0x0025e8000c101908 */
.L_x_367:
[----:B------:R-:W-:Y:S05]  /*8110*/  BSYNC.RECONVERGENT B1 ;  /* 0x0000000000017941 */ /* 0x000fea0003800200 */
.L_x_366:
        /* <DEDUP_REMOVED lines=16> */
.L_x_371:
[----:B------:R-:W0:Y:S01]  /*8220*/  LDCU.64 UR4, c[0x0][0x398] ;  /* 0x00007300ff0477ac */ /* 0x000e220008000a00 */
[----:B------:R-:W-:Y:S02]  /*8230*/  SHF.R.S32.HI R6, RZ, 0x1f, R0 ;  /* 0x0000001fff067819 */ /* 0x000fe40000011400 */
[----:B------:R-:W-:-:S05]  /*8240*/  IADD3 R0, P0, PT, -R0, R3, RZ ;  /* 0x0000000300007210 */ /* 0x000fca0007f1e1ff */
[----:B------:R-:W-:Y:S01]  /*8250*/  IMAD.X R7, RZ, RZ, ~R6, P0 ;  /* 0x000000ffff077224 */ /* 0x000fe200000e0e06 */
[----:B0-----:R-:W-:-:S04]  /*8260*/  LEA R6, P0, R0, UR4, 0x2 ;  /* 0x0000000400067c11 */ /* 0x001fc8000f8010ff */
[----:B------:R-:W-:-:S05]  /*8270*/  LEA.HI.X R7, R0, UR5, R7, 0x2, P0 ;  /* 0x0000000500077c11 */ /* 0x000fca00080f1407 */
[----:B-1----:R1:W-:Y:S04]  /*8280*/  STG.E desc[UR8][R6.64+0x3c00], R5 ;  /* 0x003c000506007986 */ /* 0x0023e8000c101908 */
.L_x_370:
[----:B------:R-:W-:Y:S05]  /*8290*/  BSYNC.RECONVERGENT B1 ;  /* 0x0000000000017941 */ /* 0x000fea0003800200 */
.L_x_369:
        /* <DEDUP_REMOVED lines=16> */
.L_x_374:
[----:B------:R-:W0:Y:S01]  /*83a0*/  LDCU.64 UR4, c[0x0][0x398] ;  /* 0x00007300ff0477ac */ /* 0x000e220008000a00 */
[----:B------:R-:W-:Y:S02]  /*83b0*/  SHF.R.S32.HI R6, RZ, 0x1f, R0 ;  /* 0x0000001fff067819 */ /* 0x000fe40000011400 */
[----:B------:R-:W-:-:S05]  /*83c0*/  IADD3 R0, P0, PT, -R0, R3, RZ ;  /* 0x0000000300007210 */ /* 0x000fca0007f1e1ff */
[----:B------:R-:W-:Y:S01]  /*83d0*/  IMAD.X R7, RZ, RZ, ~R6, P0 ;  /* 0x000000ffff077224 */ /* 0x000fe200000e0e06 */
[----:B0-----:R-:W-:-:S04]  /*83e0*/  LEA R6, P0, R0, UR4, 0x2 ;  /* 0x0000000400067c11 */ /* 0x001fc8000f8010ff */
[----:B------:R-:W-:-:S05]  /*83f0*/  LEA.HI.X R7, R0, UR5, R7, 0x2, P0 ;  /* 0x0000000500077c11 */ /* 0x000fca00080f1407 */
[----:B-1----:R2:W-:Y:S04]  /*8400*/  STG.E desc[UR8][R6.64+0x4000], R5 ;  /* 0x0040000506007986 */ /* 0x0025e8000c101908 */
.L_x_373:
[----:B------:R-:W-:Y:S05]  /*8410*/  BSYNC.RECONVERGENT B1 ;  /* 0x0000000000017941 */ /* 0x000fea0003800200 */
.L_x_372:
        /* <DEDUP_REMOVED lines=16> */
.L_x_377:
[----:B------:R-:W0:Y:S01]  /*8520*/  LDCU.64 UR4, c[0x0][0x398] ;  /* 0x00007300ff0477ac */ /* 0x000e220008000a00 */
[----:B------:R-:W-:Y:S02]  /*8530*/  SHF.R.S32.HI R6, RZ, 0x1f, R0 ;  /* 0x0000001fff067819 */ /* 0x000fe40000011400 */
[----:B------:R-:W-:-:S05]  /*8540*/  IADD3 R0, P0, PT, -R0, R3, RZ ;  /* 0x0000000300007210 */ /* 0x000fca0007f1e1ff */
[----:B------:R-:W-:Y:S01]  /*8550*/  IMAD.X R7, RZ, RZ, ~R6, P0 ;  /* 0x000000ffff077224 */ /* 0x000fe200000e0e06 */
[----:B0-----:R-:W-:-:S04]  /*8560*/  LEA R6, P0, R0, UR4, 0x2 ;  /* 0x0000000400067c11 */ /* 0x001fc8000f8010ff */
[----:B------:R-:W-:-:S05]  /*8570*/  LEA.HI.X R7, R0, UR5, R7, 0x2, P0 ;  /* 0x0000000500077c11 */ /* 0x000fca00080f1407 */
[----:B-1----:R2:W-:Y:S04]  /*8580*/  STG.E desc[UR8][R6.64+0x4400], R5 ;  /* 0x0044000506007986 */ /* 0x0025e8000c101908 */
.L_x_376:
[----:B------:R-:W-:Y:S05]  /*8590*/  BSYNC.RECONVERGENT B1 ;  /* 0x0000000000017941 */ /* 0x000fea0003800200 */
.L_x_375:
        /* <DEDUP_REMOVED lines=16> */
.L_x_380:
[----:B------:R-:W0:Y:S01]  /*86a0*/  LDCU.64 UR4, c[0x0][0x398] ;  /* 0x00007300ff0477ac */ /* 0x000e220008000a00 */
[----:B------:R-:W-:Y:S02]  /*86b0*/  SHF.R.S32.HI R6, RZ, 0x1f, R0 ;  /* 0x0000001fff067819 */ /* 0x000fe40000011400 */
[----:B------:R-:W-:-:S05]  /*86c0*/  IADD3 R0, P0, PT, -R0, R3, RZ ;  /* 0x0000000300007210 */ /* 0x000fca0007f1e1ff */
[----:B------:R-:W-:Y:S01]  /*86d0*/  IMAD.X R7, RZ, RZ, ~R6, P0 ;  /* 0x000000ffff077224 */ /* 0x000fe200000e0e06 */
[----:B0-----:R-:W-:-:S04]  /*86e0*/  LEA R6, P0, R0, UR4, 0x2 ;  /* 0x0000000400067c11 */ /* 0x001fc8000f8010ff */
[----:B------:R-:W-:-:S05]  /*86f0*/  LEA.HI.X R7, R0, UR5, R7, 0x2, P0 ;  /* 0x0000000500077c11 */ /* 0x000fca00080f1407 */
[----:B-1----:R2:W-:Y:S04]  /*8700*/  STG.E desc[UR8][R6.64+0x4800], R5 ;  /* 0x0048000506007986 */ /* 0x0025e8000c101908 */
.L_x_379:
[----:B------:R-:W-:Y:S05]  /*8710*/  BSYNC.RECONVERGENT B1 ;  /* 0x0000000000017941 */ /* 0x000fea0003800200 */
.L_x_378:
[----:B012---:R-:W-:-:S05]  /*8720*/  VIADD R5, R3, 0x1300 ;  /* 0x0000130003057836 */ /* 0x007fca0000000000 */
[C---:B------:R-:W-:Y:S02]  /*8730*/  ISETP.GE.AND P1, PT, R5.reuse, R2, PT ;  /* 0x000000020500720c */ /* 0x040fe40003f26270 */
[----:B------:R-:W-:-:S04]  /*8740*/  ISETP.GE.AND P0, PT, R5, R10, PT ;  /* 0x0000000a0500720c */ /* 0x000fc80003f06270 */
[----:B------:R-:W-:-:S07]  /*8750*/  SEL R10, R10, RZ, P0 ;  /* 0x000000ff0a0a7207 */ /* 0x000fce0000000000 */
[----:B------:R-:W-:Y:S05]  /*8760*/  @P1 BRA `(.L_x_381) ;  /* 0x0000002c00701947 */ /* 0x000fea0003800000 */
[----:B------:R0:W1:Y:S01]  /*8770*/  LDS R5, [R4+0x4c00] ;  /* 0x004c000004057984 */ /* 0x0000620000000800 */
[----:B------:R-:W-:Y:S05]  /*8780*/  @!P0 BRA `(.L_x_382) ;  /* 0x0000000000208947 */ /* 0x000fea0003800000 */
[----:B------:R-:W2:Y:S01]  /*8790*/  LDCU.64 UR4, c[0x0][0x390] ;  /* 0x00007200ff0477ac */ /* 0x000ea20008000a00 */
[----:B------:R-:W-:Y:S02]  /*87a0*/  IADD3 R3, P0, PT, -R10, R3, RZ ;  /* 0x000000030a037210 */ /* 0x000fe40007f1e1ff */
[----:B------:R-:W-:-:S05]  /*87b0*/  SHF.R.S32.HI R10, RZ, 0x1f, R10 ;  /* 0x0000001fff0a7819 */ /* 0x000fca000001140a */
[----:B------:R-:W-:Y:S01]  /*87c0*/  IMAD.X R10, RZ, RZ, ~R10, P0 ;  /* 0x000000ffff0a7224 */ /* 0x000fe200000e0e0a */
[----:B--2---:R-:W-:-:S04]  /*87d0*/  LEA R2, P0, R3, UR4, 0x2 ;  /* 0x0000000403027c11 */ /* 0x004fc8000f8010ff */
[----:B------:R-:W-:-:S05]  /*87e0*/  LEA.HI.X R3, R3, UR5, R10, 0x2, P0 ;  /* 0x0000000503037c11 */ /* 0x000fca00080f140a */
[----:B-1----:R2:W-:Y:S01]  /*87f0*/  STG.E desc[UR8][R2.64+0x4c00], R5 ;  /* 0x004c000502007986 */ /* 0x0025e2000c101908 */
[----:B------:R-:W-:Y:S05]  /*8800*/  BRA `(.L_x_381) ;  /* 0x0000002c00487947 */ /* 0x000fea0003800000 */
.L_x_382:
        /* <DEDUP_REMOVED lines=8> */
.L_x_324:
[----:B------:R-:W0:Y:S01]  /*8890*/  S2R R3, SR_TID.X ;  /* 0x0000000000037919 */ /* 0x000e220000002100 */
[----:B------:R-:W1:Y:S01]  /*88a0*/  LDCU.64 UR4, c[0x0][0x380] ;  /* 0x00007000ff0477ac */ /* 0x000e620008000a00 */
[----:B------:R-:W2:Y:S01]  /*88b0*/  LDCU.64 UR6, c[0x0][0x388] ;  /* 0x00007100ff0677ac */ /* 0x000ea20008000a00 */
[----:B0-----:R-:W-:-:S04]  /*88c0*/  IMAD R4, R3, 0x14, RZ ;  /* 0x0000001403047824 */ /* 0x001fc800078e02ff */
[----:B------:R-:W-:Y:S01]  /*88d0*/  VIADD R43, R4, 0x7 ;  /* 0x00000007042b7836 */ /* 0x000fe20000000000 */
[----:B------:R-:W-:Y:S01]  /*88e0*/  IADD3 R20, P0, PT, R0, R4, RZ ;  /* 0x0000000400147210 */ /* 0x000fe20007f1e0ff */
[C---:B------:R-:W-:Y:S02]  /*88f0*/  VIADD R45, R4.reuse, 0x8 ;  /* 0x00000008042d7836 */ /* 0x040fe40000000000 */
[----:B------:R-:W-:Y:S01]  /*8900*/  VIADD R47, R4, 0x9 ;  /* 0x00000009042f7836 */ /* 0x000fe20000000000 */
[----:B------:R-:W-:Y:S01]  /*8910*/  LEA.HI.X.SX32 R21, R0, RZ, 0x1, P0 ;  /* 0x000000ff00157211 */ /* 0x000fe200000f0eff */
[----:B------:R-:W-:Y:S02]  /*8920*/  IMAD.SHL.U32 R23, R20, 0x4, RZ ;  /* 0x0000000414177824 */ /* 0x000fe400078e00ff */
[----:B------:R-:W-:Y:S01]  /*8930*/  VIADD R49, R4, 0xa ;  /* 0x0000000a04317836 */ /* 0x000fe20000000000 */
[----:B------:R-:W-:Y:S01]  /*8940*/  SHF.L.U64.HI R21, R20, 0x2, R21 ;  /* 0x0000000214157819 */ /* 0x000fe20000010215 */
[C---:B------:R-:W-:Y:S01]  /*8950*/  VIADD R51, R4.reuse, 0xb ;  /* 0x0000000b04337836 */ /* 0x040fe20000000000 */
[C---:B-1----:R-:W-:Y:S01]  /*8960*/  IADD3 R22, P1, PT, R23.reuse, UR4, RZ ;  /* 0x0000000417167c10 */ /* 0x042fe2000ff3e0ff */
[C---:B------:R-:W-:Y:S01]  /*8970*/  VIADD R25, R4.reuse, 0x1 ;  /* 0x0000000104197836 */ /* 0x040fe20000000000 */
[----:B--2---:R-:W-:Y:S01]  /*8980*/  IADD3 R20, P0, PT, R23, UR6, RZ ;  /* 0x0000000617147c10 */ /* 0x004fe2000ff1e0ff */
[C---:B------:R-:W-:Y:S01]  /*8990*/  VIADD R27, R4.reuse, 0x2 ;  /* 0x00000002041b7836 */ /* 0x040fe20000000000 */
[C---:B------:R-:W-:Y:S01]  /*89a0*/  IADD3.X R23, PT, PT, R21.reuse, UR5, RZ, P1, !PT ;  /* 0x0000000515177c10 */ /* 0x040fe20008ffe4ff */
[C---:B------:R-:W-:Y:S01]  /*89b0*/  VIADD R35, R4.reuse, 0x3 ;  /* 0x0000000304237836 */ /* 0x040fe20000000000 */
[----:B------:R-:W-:Y:S01]  /*89c0*/  IADD3.X R21, PT, PT, R21, UR7, RZ, P0, !PT ;  /* 0x0000000715157c10 */ /* 0x000fe200087fe4ff */
[C---:B------:R-:W-:Y:S01]  /*89d0*/  VIADD R37, R4.reuse, 0x4 ;  /* 0x0000000404257836 */ /* 0x040fe20000000000 */
[CC--:B------:R-:W-:Y:S01]  /*89e0*/  ISETP.GE.AND P0, PT, R4.reuse, R2.reuse, PT ;  /* 0x000000020400720c */ /* 0x0c0fe20003f06270 */
[C---:B------:R-:W-:Y:S01]  /*89f0*/  VIADD R39, R4.reuse, 0x5 ;  /* 0x0000000504277836 */ /* 0x040fe20000000000 */
[-C--:B------:R-:W-:Y:S01]  /*8a00*/  ISETP.GE.AND P6, PT, R27, R2.reuse, PT ;  /* 0x000000021b00720c */ /* 0x080fe20003fc6270 */
        /* <DEDUP_REMOVED lines=10> */
[----:B------:R-:W5:Y:S01]  /*8ab0*/  @!P0 LDG.E R5, desc[UR8][R22.64] ;  /* 0x0000000816058981 */ /* 0x000f62000c1e1900 */
[----:B------:R-:W-:Y:S01]  /*8ac0*/  ISETP.GE.AND P0, PT, R43, R2, PT ;  /* 0x000000022b00720c */ /* 0x000fe20003f06270 */
[----:B------:R-:W-:-:S02]  /*8ad0*/  VIADD R61, R4, 0x10 ;  /* 0x00000010043d7836 */ /* 0x000fc40000000000 */
[C---:B------:R-:W-:Y:S01]  /*8ae0*/  VIADD R63, R4.reuse, 0x11 ;  /* 0x00000011043f7836 */ /* 0x040fe20000000000 */
[----:B------:R-:W5:Y:S01]  /*8af0*/  @!P6 LDG.E R7, desc[UR8][R22.64+0x8] ;  /* 0x000008081607e981 */ /* 0x000f62000c1e1900 */
[C---:B------:R-:W-:Y:S02]  /*8b00*/  VIADD R65, R4.reuse, 0x12 ;  /* 0x0000001204417836 */ /* 0x040fe40000000000 */
[----:B------:R-:W-:Y:S01]  /*8b10*/  VIADD R67, R4, 0x13 ;  /* 0x0000001304437836 */ /* 0x000fe20000000000 */
[----:B------:R-:W5:Y:S04]  /*8b20*/  @!P5 LDG.E R8, desc[UR8][R22.64+0xc] ;  /* 0x00000c081608d981 */ /* 0x000f68000c1e1900 */
[----:B------:R-:W5:Y:S04]  /*8b30*/  @!P1 LDG.E R6, desc[UR8][R22.64+0x4] ;  /* 0x0000040816069981 */ /* 0x000f68000c1e1900 */
[----:B------:R-:W5:Y:S01]  /*8b40*/  @!P0 LDG.E R12, desc[UR8][R22.64+0x1c] ;  /* 0x00001c08160c8981 */ /* 0x000f62000c1e1900 */
[----:B------:R-:W-:-:S03]  /*8b50*/  ISETP.GE.AND P0, PT, R45, R2, PT ;  /* 0x000000022d00720c */ /* 0x000fc60003f06270 */
[----:B------:R-:W5:Y:S04]  /*8b60*/  @!P4 LDG.E R9, desc[UR8][R22.64+0x10] ;  /* 0x000010081609c981 */ /* 0x000f68000c1e1900 */
[----:B------:R-:W5:Y:S04]  /*8b70*/  @!P3 LDG.E R10, desc[UR8][R22.64+0x14] ;  /* 0x00001408160ab981 */ /* 0x000f68000c1e1900 */
[----:B------:R-:W5:Y:S04]  /*8b80*/  @!P2 LDG.E R11, desc[UR8][R22.64+0x18] ;  /* 0x00001808160ba981 */ /* 0x000f68000c1e1900 */
[----:B------:R-:W5:Y:S01]  /*8b90*/  @!P0 LDG.E R13, desc[UR8][R22.64+0x20] ;  /* 0x00002008160d8981 */ /* 0x000f62000c1e1900 */
[----:B------:R-:W-:-:S13]  /*8ba0*/  ISETP.GE.AND P0, PT, R47, R2, PT ;  /* 0x000000022f00720c */ /* 0x000fda0003f06270 */
[----:B------:R-:W5:Y:S01]  /*8bb0*/  @!P0 LDG.E R14, desc[UR8][R22.64+0x24] ;  /* 0x00002408160e8981 */ /* 0x000f62000c1e1900 */
[----:B------:R-:W-:-:S13]  /*8bc0*/  ISETP.GE.AND P0, PT, R49, R2, PT ;  /* 0x000000023100720c */ /* 0x000fda0003f06270 */
[----:B------:R-:W5:Y:S01]  /*8bd0*/  @!P0 LDG.E R15, desc[UR8][R22.64+0x28] ;  /* 0x00002808160f8981 */ /* 0x000f62000c1e1900 */
[----:B------:R-:W-:-:S13]  /*8be0*/  ISETP.GE.AND P0, PT, R51, R2, PT ;  /* 0x000000023300720c */ /* 0x000fda0003f06270 */
[----:B------:R-:W5:Y:S01]  /*8bf0*/  @!P0 LDG.E R16, desc[UR8][R22.64+0x2c] ;  /* 0x00002c0816108981 */ /* 0x000f62000c1e1900 */
[-C--:B------:R-:W-:Y:S02]  /*8c00*/  ISETP.GE.AND P0, PT, R55, R2.reuse, PT ;  /* 0x000000023700720c */ /* 0x080fe40003f06270 */
[-C--:B------:R-:W-:Y:S02]  /*8c10*/  ISETP.GE.AND P1, PT, R57, R2.reuse, PT ;  /* 0x000000023900720c */ /* 0x080fe40003f26270 */
[-C--:B------:R-:W-:Y:S02]  /*8c20*/  ISETP.GE.AND P2, PT, R59, R2.reuse, PT ;  /* 0x000000023b00720c */ /* 0x080fe40003f46270 */
[-C--:B------:R-:W-:Y:S02]  /*8c30*/  ISETP.GE.AND P3, PT, R61, R2.reuse, PT ;  /* 0x000000023d00720c */ /* 0x080fe40003f66270 */
[-C--:B------:R-:W-:Y:S02]  /*8c40*/  ISETP.GE.AND P4, PT, R63, R2.reuse, PT ;  /* 0x000000023f00720c */ /* 0x080fe40003f86270 */
[----:B------:R-:W-:-:S02]  /*8c50*/  ISETP.GE.AND P5, PT, R65, R2, PT ;  /* 0x000000024100720c */ /* 0x000fc40003fa6270 */
[-C--:B------:R-:W-:Y:S01]  /*8c60*/  ISETP.GE.AND P6, PT, R67, R2.reuse, PT ;  /* 0x000000024300720c */ /* 0x080fe20003fc6270 */
[----:B------:R-:W5:Y:S01]  /*8c70*/  @!P0 LDG.E R17, desc[UR8][R22.64+0x30] ;  /* 0x0000300816118981 */ /* 0x000f62000c1e1900 */
[----:B------:R-:W-:-:S03]  /*8c80*/  ISETP.GE.AND P0, PT, R33, R2, PT ;  /* 0x000000022100720c */ /* 0x000fc60003f06270 */
[----:B------:R-:W5:Y:S04]  /*8c90*/  @!P1 LDG.E R19, desc[UR8][R22.64+0x38] ;  /* 0x0000380816139981 */ /* 0x000f68000c1e1900 */
[----:B------:R-:W5:Y:S04]  /*8ca0*/  @!P2 LDG.E R28, desc[UR8][R22.64+0x3c] ;  /* 0x00003c08161ca981 */ /* 0x000f68000c1e1900 */
[----:B------:R-:W5:Y:S04]  /*8cb0*/  @!P3 LDG.E R29, desc[UR8][R22.64+0x40] ;  /* 0x00004008161db981 */ /* 0x000f68000c1e1900 */
[----:B------:R-:W5:Y:S04]  /*8cc0*/  @!P0 LDG.E R18, desc[UR8][R22.64+0x34] ;  /* 0x0000340816128981 */ /* 0x000f68000c1e1900 */
[----:B------:R-:W5:Y:S04]  /*8cd0*/  @!P4 LDG.E R30, desc[UR8][R22.64+0x44] ;  /* 0x00004408161ec981 */ /* 0x000f68000c1e1900 */
[----:B------:R-:W5:Y:S04]  /*8ce0*/  @!P5 LDG.E R31, desc[UR8][R22.64+0x48] ;  /* 0x00004808161fd981 */ /* 0x000f68000c1e1900 */
[----:B------:R0:W5:Y:S01]  /*8cf0*/  @!P6 LDG.E R32, desc[UR8][R22.64+0x4c] ;  /* 0x00004c081620e981 */ /* 0x000162000c1e1900 */
[----:B------:R-:W-:-:S02]  /*8d00*/  P2R R46, PR, RZ, 0x1 ;  /* 0x00000001ff2e7803 */ /* 0x000fc40000000000 */
[----:B------:R-:W-:Y:S01]  /*8d10*/  ISETP.GE.AND P0, PT, R4, R2, PT ;  /* 0x000000020400720c */ /* 0x000fe20003f06270 */
[----:B------:R-:W-:-:S12]  /*8d20*/  BAR.SYNC.DEFER_BLOCKING 0x0 ;  /* 0x0000000000007b1d */ /* 0x000fd80000010000 */
[----:B------:R-:W2:Y:S01]  /*8d30*/  @!P0 LDG.E R24, desc[UR8][R20.64] ;  /* 0x0000000814188981 */ /* 0x000ea2000c1e1900 */
[----:B------:R-:W-:Y:S02]  /*8d40*/  P2R R26, PR, RZ, 0x2 ;  /* 0x00000002ff1a7803 */ /* 0x000fe40000000000 */
[----:B------:R-:W-:Y:S01]  /*8d50*/  ISETP.GE.AND P1, PT, R25, R2, PT ;  /* 0x000000021900720c */ /* 0x000fe20003f26270 */
[----:B------:R-:W-:Y:S01]  /*8d60*/  IMAD.MOV.U32 R34, RZ, RZ, 0x1 ;  /* 0x00000001ff227424 */ /* 0x000fe200078e00ff */
[----:B------:R-:W3:Y:S01]  /*8d70*/  @!P3 LDG.E R25, desc[UR8][R20.64+0x40] ;  /* 0x000040081419b981 */ /* 0x000ee2000c1e1900 */
[----:B--2---:R-:W-:-:S10]  /*8d80*/  @!P0 LOP3.LUT R34, R24, 0x1, RZ, 0xc, !PT ;  /* 0x0000000118228812 */ /* 0x004fd400078e0cff */
[----:B------:R-:W2:Y:S01]  /*8d90*/  @!P1 LDG.E R24, desc[UR8][R20.64+0x4] ;  /* 0x0000040814189981 */ /* 0x000ea2000c1e1900 */
[----:B------:R-:W-:Y:S01]  /*8da0*/  ISETP.GE.AND P0, PT, R27, R2, PT ;  /* 0x000000021b00720c */ /* 0x000fe20003f06270 */
[----:B------:R-:W-:Y:S02]  /*8db0*/  IMAD.MOV.U32 R33, RZ, RZ, 0x1 ;  /* 0x00000001ff217424 */ /* 0x000fe400078e00ff */
[----:B------:R-:W-:Y:S01]  /*8dc0*/  IMAD.MOV.U32 R36, RZ, RZ, 0x1 ;  /* 0x00000001ff247424 */ /* 0x000fe200078e00ff */
[----:B------:R-:W4:Y:S01]  /*8dd0*/  @!P5 LDG.E R27, desc[UR8][R20.64+0x48] ;  /* 0x00004808141bd981 */ /* 0x000f22000c1e1900 */
[----:B--2---:R-:W-:-:S08]  /*8de0*/  @!P1 LOP3.LUT R33, R24, 0x1, RZ, 0xc, !PT ;  /* 0x0000000118219812 */ /* 0x004fd000078e0cff */
[----:B------:R-:W2:Y:S01]  /*8df0*/  @!P0 LDG.E R24, desc[UR8][R20.64+0x8] ;  /* 0x0000080814188981 */ /* 0x000ea2000c1e1900 */
[----:B------:R-:W-:-:S13]  /*8e00*/  ISETP.GE.AND P1, PT, R35, R2, PT ;  /* 0x000000022300720c */ /* 0x000fda0003f26270 */
[----:B------:R-:W3:Y:S01]  /*8e10*/  @!P1 LDG.E R22, desc[UR8][R20.64+0xc] ;  /* 0x00000c0814169981 */ /* 0x000ee2000c1e1900 */
[----:B------:R-:W-:Y:S01]  /*8e20*/  IMAD.MOV.U32 R35, RZ, RZ, 0x1 ;  /* 0x00000001ff237424 */ /* 0x000fe200078e00ff */
[----:B--2---:R-:W-:Y:S02]  /*8e30*/  @!P0 LOP3.LUT R35, R24, 0x1, RZ, 0xc, !PT ;  /* 0x0000000118238812 */ /* 0x004fe400078e0cff */
[----:B------:R-:W-:Y:S02]  /*8e40*/  ISETP.GE.AND P0, PT, R37, R2, PT ;  /* 0x000000022500720c */ /* 0x000fe40003f06270 */
[----:B---3--:R-:W-:Y:S01]  /*8e50*/  @!P1 LOP3.LUT R36, R22, 0x1, RZ, 0xc, !PT ;  /* 0x0000000116249812 */ /* 0x008fe200078e0cff */
[----:B------:R-:W-:-:S10]  /*8e60*/  IMAD.MOV.U32 R38, RZ, RZ, 0x1 ;  /* 0x00000001ff267424 */ /* 0x000fd400078e00ff */
[----:B------:R-:W2:Y:S01]  /*8e70*/  @!P0 LDG.E R22, desc[UR8][R20.64+0x10] ;  /* 0x0000100814168981 */ /* 0x000ea2000c1e1900 */
[----:B------:R-:W-:Y:S01]  /*8e80*/  ISETP.GE.AND P1, PT, R39, R2, PT ;  /* 0x000000022700720c */ /* 0x000fe20003f26270 */
[----:B------:R-:W-:Y:S02]  /*8e90*/  IMAD.MOV.U32 R37, RZ, RZ, 0x1 ;  /* 0x00000001ff257424 */ /* 0x000fe400078e00ff */
[----:B------:R-:W-:Y:S01]  /*8ea0*/  IMAD.MOV.U32 R40, RZ, RZ, 0x1 ;  /* 0x00000001ff287424 */ /* 0x000fe200078e00ff */
[----:B------:R-:W3:Y:S01]  /*8eb0*/  @!P2 LDG.E R24, desc[UR8][R20.64+0x3c] ;  /* 0x00003c081418a981 */ /* 0x000ee2000c1e1900 */
[----:B--2---:R-:W-:-:S08]  /*8ec0*/  @!P0 LOP3.LUT R37, R22, 0x1, RZ, 0xc, !PT ;  /* 0x0000000116258812 */ /* 0x004fd000078e0cff */
        /* <DEDUP_REMOVED lines=24> */
[----:B------:R-:W-:Y:S02]  /*9050*/  IMAD.MOV.U32 R44, RZ, RZ, 0x1 ;  /* 0x00000001ff2c7424 */ /* 0x000fe400078e00ff */
[----:B------:R-:W-:Y:S01]  /*9060*/  IMAD.MOV.U32 R45, RZ, RZ, 0x1 ;  /* 0x00000001ff2d7424 */ /* 0x000fe200078e00ff */
[----:B------:R-:W4:Y:S01]  /*9070*/  @!P6 LDG.E R55, desc[UR8][R20.64+0x4c] ;  /* 0x00004c081437e981 */ /* 0x000f22000c1e1900 */
[----:B--2---:R-:W-:-:S08]  /*9080*/  @!P1 LOP3.LUT R44, R22, 0x1, RZ, 0xc, !PT ;  /* 0x00000001162c9812 */ /* 0x004fd000078e0cff */
[----:B------:R-:W2:Y:S01]  /*9090*/  @!P0 LDG.E R22, desc[UR8][R20.64+0x30] ;  /* 0x0000300814168981 */ /* 0x000ea2000c1e1900 */
[----:B------:R-:W-:-:S03]  /*90a0*/  ISETP.NE.AND P1, PT, R26, RZ, PT ;  /* 0x000000ff1a00720c */ /* 0x000fc60003f25270 */
[----:B------:R-:W4:Y:S10]  /*90b0*/  @!P4 LDG.E R26, desc[UR8][R20.64+0x44] ;  /* 0x00004408141ac981 */ /* 0x000f34000c1e1900 */
[----:B------:R-:W3:Y:S01]  /*90c0*/  @!P1 LDG.E R23, desc[UR8][R20.64+0x38] ;  /* 0x0000380814179981 */ /* 0x000ee2000c1e1900 */
[----:B--2---:R-:W-:-:S02]  /*90d0*/  @!P0 LOP3.LUT R45, R22, 0x1, RZ, 0xc, !PT ;  /* 0x00000001162d8812 */ /* 0x004fc400078e0cff */
[----:B------:R-:W-:-:S13]  /*90e0*/  ISETP.NE.AND P0, PT, R46, RZ, PT ;  /* 0x000000ff2e00720c */ /* 0x000fda0003f05270 */
[----:B------:R-:W2:Y:S01]  /*90f0*/  @!P0 LDG.E R22, desc[UR8][R20.64+0x34] ;  /* 0x0000340814168981 */ /* 0x000ea2000c1e1900 */
[----:B------:R-:W-:-:S05]  /*9100*/  IMAD.IADD R46, R33, 0x1, R34 ;  /* 0x00000001212e7824 */ /* 0x000fca00078e0222 */
[----:B------:R-:W-:-:S04]  /*9110*/  IADD3 R47, PT, PT, R36, R35, R46 ;  /* 0x00000023242f7210 */ /* 0x000fc80007ffe02e */
[----:B------:R-:W-:Y:S01]  /*9120*/  IADD3 R47, PT, PT, R38, R37, R47 ;  /* 0x00000025262f7210 */ /* 0x000fe20007ffe02f */
[----:B------:R-:W-:-:S03]  /*9130*/  IMAD.MOV.U32 R48, RZ, RZ, 0x1 ;  /* 0x00000001ff307424 */ /* 0x000fc600078e00ff */
[----:B------:R-:W-:Y:S01]  /*9140*/  IADD3 R49, PT, PT, R40, R39, R47 ;  /* 0x0000002728317210 */ /* 0x000fe20007ffe02f */
[----:B------:R-:W-:Y:S01]  /*9150*/  IMAD.MOV.U32 R47, RZ, RZ, 0x1 ;  /* 0x00000001ff2f7424 */ /* 0x000fe200078e00ff */
[----:B---3--:R-:W-:Y:S01]  /*9160*/  @!P1 LOP3.LUT R47, R23, 0x1, RZ, 0xc, !PT ;  /* 0x00000001172f9812 */ /* 0x008fe200078e0cff */
[----:B------:R-:W-:Y:S01]  /*9170*/  IMAD.MOV.U32 R50, RZ, RZ, 0x1 ;  /* 0x00000001ff327424 */ /* 0x000fe200078e00ff */
[----:B------:R-:W-:Y:S01]  /*9180*/  @!P2 LOP3.LUT R50, R24, 0x1, RZ, 0xc, !PT ;  /* 0x000000011832a812 */ /* 0x000fe200078e0cff */
[----:B------:R-:W-:Y:S01]  /*9190*/  IMAD.MOV.U32 R52, RZ, RZ, 0x1 ;  /* 0x00000001ff347424 */ /* 0x000fe200078e00ff */
[----:B----4-:R-:W-:Y:S01]  /*91a0*/  @!P4 LOP3.LUT R52, R26, 0x1, RZ, 0xc, !PT ;  /* 0x000000011a34c812 */ /* 0x010fe200078e0cff */
[----:B------:R-:W-:Y:S01]  /*91b0*/  IMAD.MOV.U32 R54, RZ, RZ, 0x1 ;  /* 0x00000001ff367424 */ /* 0x000fe200078e00ff */
[----:B------:R-:W-:Y:S01]  /*91c0*/  @!P5 LOP3.LUT R54, R27, 0x1, RZ, 0xc, !PT ;  /* 0x000000011b36d812 */ /* 0x000fe200078e0cff */
[----:B------:R-:W-:Y:S01]  /*91d0*/  IMAD.MOV.U32 R51, RZ, RZ, 0x1 ;  /* 0x00000001ff337424 */ /* 0x000fe200078e00ff */
[----:B------:R-:W-:-:S02]  /*91e0*/  @!P6 LOP3.LUT R51, R55, 0x1, RZ, 0xc, !PT ;  /* 0x000000013733e812 */ /* 0x000fc400078e0cff */
[----:B------:R-:W1:Y:S01]  /*91f0*/  S2R R55, SR_LANEID ;  /* 0x0000000000377919 */ /* 0x000e620000000000 */
[----:B------:R-:W3:Y:S01]  /*9200*/  S2UR UR5, SR_CgaCtaId ;  /* 0x00000000000579c3 */ /* 0x000ee20000008800 */
[----:B------:R-:W-:-:S07]  /*9210*/  UMOV UR4, 0x400 ;  /* 0x0000040000047882 */ /* 0x000fce0000000000 */
[----:B------:R-:W-:Y:S01]  /*9220*/  BAR.SYNC.DEFER_BLOCKING 0x0 ;  /* 0x0000000000007b1d */ /* 0x000fe20000010000 */
[----:B-1----:R-:W-:Y:S01]  /*9230*/  ISETP.NE.AND P1, PT, R55, 0x1f, PT ;  /* 0x0000001f3700780c */ /* 0x002fe20003f25270 */
[----:B---3--:R-:W-:Y:S01]  /*9240*/  ULEA UR4, UR5, UR4, 0x18 ;  /* 0x0000000405047291 */ /* 0x008fe2000f8ec0ff */
[----:B------:R-:W-:Y:S02]  /*9250*/  SHF.R.U32.HI R58, RZ, 0x5, R3 ;  /* 0x00000005ff3a7819 */ /* 0x000fe40000011603 */
[----:B--2---:R-:W-:Y:S02]  /*9260*/  @!P0 LOP3.LUT R48, R22, 0x1, RZ, 0xc, !PT ;  /* 0x0000000116308812 */ /* 0x004fe400078e0cff */
[----:B0-----:R-:W-:-:S04]  /*9270*/  IADD3 R22, PT, PT, R42, R41, R49 ;  /* 0x000000292a167210 */ /* 0x001fc80007ffe031 */
[----:B------:R-:W-:Y:S01]  /*9280*/  IADD3 R22, PT, PT, R44, R43, R22 ;  /* 0x0000002b2c167210 */ /* 0x000fe20007ffe016 */
[----:B------:R-:W-:-:S03]  /*9290*/  IMAD.MOV.U32 R49, RZ, RZ, 0x1 ;  /* 0x00000001ff317424 */ /* 0x000fc600078e00ff */
[----:B------:R-:W-:Y:S02]  /*92a0*/  IADD3 R22, PT, PT, R48, R45, R22 ;  /* 0x0000002d30167210 */ /* 0x000fe40007ffe016 */
[----:B------:R-:W-:Y:S02]  /*92b0*/  @!P3 LOP3.LUT R49, R25, 0x1, RZ, 0xc, !PT ;  /* 0x000000011931b812 */ /* 0x000fe400078e0cff */
[----:B------:R-:W-:-:S04]  /*92c0*/  IADD3 R22, PT, PT, R50, R47, R22 ;  /* 0x0000002f32167210 */ /* 0x000fc80007ffe016 */
        /* <DEDUP_REMOVED lines=14> */
[----:B------:R0:W-:Y:S01]  /*93b0*/  @!P1 STS [R59+UR4], R56 ;  /* 0x000000383b009988 */ /* 0x0001e20008000804 */
[----:B------:R-:W-:Y:S06]  /*93c0*/  BAR.SYNC.DEFER_BLOCKING 0x0 ;  /* 0x0000000000007b1d */ /* 0x000fec0000010000 */
[----:B------:R-:W1:Y:S04]  /*93d0*/  LDS.128 R20, [UR4] ;  /* 0x00000004ff147984 */ /* 0x000e680008000c00 */
[----:B------:R-:W2:Y:S01]  /*93e0*/  LDS.128 R24, [UR4+0x10] ;  /* 0x00001004ff187984 */ /* 0x000ea20008000c00 */
[----:B------:R-:W-:-:S02]  /*93f0*/  ISETP.NE.AND P0, PT, R58, 0x2, PT ;  /* 0x000000023a00780c */ /* 0x000fc40003f05270 */
[----:B------:R-:W-:Y:S01]  /*9400*/  ISETP.NE.AND P1, PT, R58, 0x5, PT ;  /* 0x000000053a00780c */ /* 0x000fe20003f25270 */
[----:B0-----:R-:W-:Y:S01]  /*9410*/  IMAD.IADD R56, R56, 0x1, -R57 ;  /* 0x0000000138387824 */ /* 0x001fe200078e0a39 */
[----:B------:R-:W-:Y:S01]  /*9420*/  ISETP.NE.AND P2, PT, R55, RZ, PT ;  /* 0x000000ff3700720c */ /* 0x000fe20003f45270 */
[----:B-1----:R-:W-:-:S04]  /*9430*/  IMAD.IADD R21, R20, 0x1, R21 ;  /* 0x0000000114157824 */ /* 0x002fc800078e0215 */
[----:B------:R-:W-:Y:S01]  /*9440*/  IMAD.IADD R22, R22, 0x1, R21 ;  /* 0x0000000116167824 */ /* 0x000fe200078e0215 */
[----:B------:R-:W-:Y:S02]  /*9450*/  SEL R20, R21, R20, !P0 ;  /* 0x0000001415147207 */ /* 0x000fe40004000000 */
[----:B------:R-:W-:Y:S01]  /*9460*/  ISETP.NE.AND P0, PT, R58, 0x3, PT ;  /* 0x000000033a00780c */ /* 0x000fe20003f05270 */
[----:B------:R-:W-:-:S03]  /*9470*/  IMAD.IADD R23, R23, 0x1, R22 ;  /* 0x0000000117177824 */ /* 0x000fc600078e0216 */
[----:B------:R-:W-:Y:S02]  /*9480*/  SEL R20, R22, R20, !P0 ;  /* 0x0000001416147207 */ /* 0x000fe40004000000 */
[----:B------:R-:W-:Y:S01]  /*9490*/  ISETP.NE.AND P0, PT, R58, 0x4, PT ;  /* 0x000000043a00780c */ /* 0x000fe20003f05270 */
[----:B--2---:R-:W-:-:S03]  /*94a0*/  IMAD.IADD R24, R23, 0x1, R24 ;  /* 0x0000000117187824 */ /* 0x004fc600078e0218 */
[----:B------:R-:W-:Y:S01]  /*94b0*/  SEL R20, R23, R20, !P0 ;  /* 0x0000001417147207 */ /* 0x000fe20004000000 */
[----:B------:R-:W-:Y:S01]  /*94c0*/  IMAD.IADD R25, R25, 0x1, R24 ;  /* 0x0000000119197824 */ /* 0x000fe200078e0218 */
[----:B------:R-:W-:Y:S02]  /*94d0*/  ISETP.NE.AND P0, PT, R58, 0x6, PT ;  /* 0x000000063a00780c */ /* 0x000fe40003f05270 */
[----:B------:R-:W-:Y:S01]  /*94e0*/  SEL R20, R24, R20, !P1 ;  /* 0x0000001418147207 */ /* 0x000fe20004800000 */
[----:B------:R-:W-:Y:S01]  /*94f0*/  IMAD.IADD R26, R26, 0x1, R25 ;  /* 0x000000011a1a7824 */ /* 0x000fe200078e0219 */
[----:B------:R-:W-:Y:S02]  /*9500*/  ISETP.NE.AND P1, PT, R58, 0x7, PT ;  /* 0x000000073a00780c */ /* 0x000fe40003f25270 */
[----:B------:R-:W-:Y:S02]  /*9510*/  SEL R20, R25, R20, !P0 ;  /* 0x0000001419147207 */ /* 0x000fe40004000000 */
[----:B------:R-:W-:-:S02]  /*9520*/  ISETP.GT.U32.AND P0, PT, R3, 0x1f, PT ;  /* 0x0000001f0300780c */ /* 0x000fc40003f04070 */
[----:B------:R-:W-:Y:S02]  /*9530*/  SEL R21, R56, RZ, P2 ;  /* 0x000000ff38157207 */ /* 0x000fe40001000000 */
        /* <DEDUP_REMOVED lines=19> */
.L_x_384:
[----:B------:R-:W-:Y:S05]  /*9670*/  NANOSLEEP 0x48d ;  /* 0x0000048d0000795d */ /* 0x000fea0003800000 */
[----:B------:R-:W-:Y:S01]  /*9680*/  NOP ;  /* 0x0000000000007918 */ /* 0x000fe20000000000 */
.L_x_385:
[----:B------:R-:W-:-:S05]  /*9690*/  IMAD.WIDE R24, R53, 0x8, R24 ;  /* 0x0000000835187825 */ /* 0x000fca00078e0218 */
[----:B------:R-:W2:Y:S01]  /*96a0*/  LD.E.64.STRONG.GPU R20, desc[UR8][R24.64+0x100] ;  /* 0x0001000818147980 */ /* 0x000ea2000c10fb00 */
[----:B------:R-:W-:Y:S01]  /*96b0*/  UMOV UR5, 0xffffffff ;  /* 0xffffffff00057882 */ /* 0x000fe20000000000 */
[----:B--2---:R-:W-:Y:S02]  /*96c0*/  ISETP.NE.AND P0, PT, R20, 0x63, PT ;  /* 0x000000631400780c */ /* 0x004fe40003f05270 */
[----:B------:R-:W-:Y:S11]  /*96d0*/  BRA.DIV UR5, `(.L_x_386) ;  /* 0x0000002a05147947 */ /* 0x000ff6000b800000 */
[----:B------:R-:W-:-:S13]  /*96e0*/  VOTE.ANY P0, !P0 ;  /* 0x0000000000ff7806 */ /* 0x000fda0004000100 */
.L_x_472:
[----:B------:R-:W-:Y:S05]  /*96f0*/  @!P0 BRA `(.L_x_387) ;  /* 0x0000000000308947 */ /* 0x000fea0003800000 */
.L_x_391:
[----:B------:R-:W-:Y:S05]  /*9700*/  YIELD ;  /* 0x0000000000007946 */ /* 0x000fea0003800000 */
[----:B------:R-:W-:Y:S05]  /*9710*/  @P1 BRA `(.L_x_388) ;  /* 0x0000000000081947 */ /* 0x000fea0003800000 */
[----:B------:R0:W-:Y:S06]  /*9720*/  MEMBAR.SC.CTA ;  /* 0x0000000000007992 */ /* 0x0001ec0000000000 */
[----:B0-----:R-:W-:Y:S05]  /*9730*/  BRA `(.L_x_389) ;  /* 0x0000000000087947 */ /* 0x001fea0003800000 */
.L_x_388:
[----:B------:R-:W-:Y:S05]  /*9740*/  NANOSLEEP 0x48 ;  /* 0x000000480000795d */ /* 0x000fea0003800000 */
[----:B------:R-:W-:Y:S01]  /*9750*/  NOP ;  /* 0x0000000000007918 */ /* 0x000fe20000000000 */
.L_x_389:
[----:B------:R-:W2:Y:S01]  /*9760*/  LD.E.64.STRONG.GPU R20, desc[UR8][R24.64+0x100] ;  /* 0x0001000818147980 */ /* 0x000ea2000c10fb00 */
[----:B------:R-:W-:Y:S01]  /*9770*/  UMOV UR5, 0xffffffff ;  /* 0xffffffff00057882 */ /* 0x000fe20000000000 */
[----:B--2---:R-:W-:Y:S02]  /*9780*/  ISETP.NE.AND P0, PT, R20, 0x63, PT ;  /* 0x000000631400780c */ /* 0x004fe40003f05270 */
[----:B------:R-:W-:Y:S11]  /*9790*/  BRA.DIV UR5, `(.L_x_390) ;  /* 0x0000002a05047947 */ /* 0x000ff6000b800000 */
[----:B------:R-:W-:-:S13]  /*97a0*/  VOTE.ANY P0, !P0 ;  /* 0x0000000000ff7806 */ /* 0x000fda0004000100 */
.L_x_475:
[----:B------:R-:W-:Y:S05]  /*97b0*/  @P0 BRA `(.L_x_391) ;  /* 0xfffffffc00d00947 */ /* 0x000fea000383ffff */
.L_x_387:
        /* <DEDUP_REMOVED lines=38> */
.L_x_484:
[----:B------:R-:W-:Y:S05]  /*9a20*/  @!P0 BRA `(.L_x_393) ;  /* 0x0000000000dc8947 */ /* 0x000fea0003800000 */
.L_x_401:
        /* <DEDUP_REMOVED lines=9> */
.L_x_487:
[----:B------:R-:W-:Y:S05]  /*9ac0*/  @!P0 BRA `(.L_x_395) ;  /* 0x0000000000348947 */ /* 0x000fea0003800000 */
[----:B------:R-:W-:-:S13]  /*9ad0*/  ISETP.GT.U32.AND P1, PT, R59, 0x1f3, PT ;  /* 0x000001f33b00780c */ /* 0x000fda0003f24070 */
.L_x_399:
[----:B------:R-:W-:Y:S05]  /*9ae0*/  YIELD ;  /* 0x0000000000007946 */ /* 0x000fea0003800000 */
[----:B------:R-:W-:Y:S05]  /*9af0*/  @P1 BRA `(.L_x_396) ;  /* 0x0000000000081947 */ /* 0x000fea0003800000 */
[----:B------:R0:W-:Y:S06]  /*9b00*/  MEMBAR.SC.CTA ;  /* 0x0000000000007992 */ /* 0x0001ec0000000000 */
[----:B0-----:R-:W-:Y:S05]  /*9b10*/  BRA `(.L_x_397) ;  /* 0x0000000000087947 */ /* 0x001fea0003800000 */
.L_x_396:
[----:B------:R-:W-:Y:S05]  /*9b20*/  NANOSLEEP 0x48 ;  /* 0x000000480000795d */ /* 0x000fea0003800000 */
[----:B------:R-:W-:Y:S01]  /*9b30*/  NOP ;  /* 0x0000000000007918 */ /* 0x000fe20000000000 */
.L_x_397:
[----:B------:R-:W2:Y:S01]  /*9b40*/  LD.E.64.STRONG.GPU R20, desc[UR8][R24.64+-0x100] ;  /* 0xffff000818147980 */ /* 0x000ea2000c10fb00 */
[----:B------:R-:W-:Y:S01]  /*9b50*/  UMOV UR5, 0xffffffff ;  /* 0xffffffff00057882 */ /* 0x000fe20000000000 */
[----:B--2---:R-:W-:Y:S02]  /*9b60*/  ISETP.NE.AND P0, PT, R20, 0x63, PT ;  /* 0x000000631400780c */ /* 0x004fe40003f05270 */
[----:B------:R-:W-:Y:S11]  /*9b70*/  BRA.DIV UR5, `(.L_x_398) ;  /* 0x0000002a054c7947 */ /* 0x000ff6000b800000 */
[----:B------:R-:W-:-:S13]  /*9b80*/  VOTE.ANY P0, !P0 ;  /* 0x0000000000ff7806 */ /* 0x000fda0004000100 */
.L_x_490:
[----:B------:R-:W-:Y:S05]  /*9b90*/  @P0 BRA `(.L_x_399) ;  /* 0xfffffffc00d00947 */ /* 0x000fea000383ffff */
.L_x_395:
        /* <DEDUP_REMOVED lines=31> */
.L_x_499:
[----:B------:R-:W-:Y:S05]  /*9d90*/  @P0 BRA `(.L_x_401) ;  /* 0xfffffffc00240947 */ /* 0x000fea000383ffff */
.L_x_393:
[----:B------:R-:W-:Y:S01]  /*9da0*/  ISETP.NE.AND P0, PT, R3, RZ, PT ;  /* 0x000000ff0300720c */ /* 0x000fe20003f05270 */
[----:B------:R-:W-:Y:S01]  /*9db0*/  IMAD.MOV.U32 R59, RZ, RZ, R58 ;  /* 0x000000ffff3b7224 */ /* 0x000fe200078e003a */
[----:B------:R-:W-:-:S11]  /*9dc0*/  ISETP.NE.AND P1, PT, R55, RZ, PT ;  /* 0x000000ff3700720c */ /* 0x000fd60003f25270 */
[----:B------:R-:W0:Y:S01]  /*9dd0*/  @!P0 S2R R21, SR_CgaCtaId ;  /* 0x0000000000158919 */ /* 0x000e220000008800 */
[----:B------:R-:W-:Y:S01]  /*9de0*/  @!P0 MOV R20, 0x400 ;  /* 0x0000040000148802 */ /* 0x000fe20000000f00 */
[--C-:B------:R-:W-:Y:S01]  /*9df0*/  @!P0 IMAD.IADD R27, R27, 0x1, R64.reuse ;  /* 0x000000011b1b8824 */ /* 0x100fe200078e0240 */
[----:B------:R-:W-:Y:S01]  /*9e00*/  @!P1 MOV R22, 0x400 ;  /* 0x0000040000169802 */ /* 0x000fe20000000f00 */
[----:B------:R-:W1:Y:S01]  /*9e10*/  @!P1 S2R R23, SR_CgaCtaId ;  /* 0x0000000000179919 */ /* 0x000e620000008800 */
[----:B------:R-:W-:Y:S02]  /*9e20*/  @!P0 IMAD.MOV.U32 R26, RZ, RZ, 0x65 ;  /* 0x00000065ff1a8424 */ /* 0x000fe400078e00ff */
[----:B------:R-:W-:-:S03]  /*9e30*/  @!P1 IMAD.MOV.U32 R59, RZ, RZ, R64 ;  /* 0x000000ffff3b9224 */ /* 0x000fc600078e0040 */
[----:B------:R2:W-:Y:S01]  /*9e40*/  @!P0 ST.E.64.STRONG.GPU desc[UR8][R56.64+0x100], R26 ;  /* 0x0001001a38008985 */ /* 0x0005e2000c10fb08 */
[----:B0-----:R-:W-:Y:S02]  /*9e50*/  @!P0 LEA R20, R21, R20, 0x18 ;  /* 0x0000001415148211 */ /* 0x001fe400078ec0ff */
[----:B-1----:R-:W-:-:S03]  /*9e60*/  @!P1 LEA R23, R23, R22, 0x18 ;  /* 0x0000001617179211 */ /* 0x002fc600078ec0ff */
[----:B------:R2:W-:Y:S04]  /*9e70*/  @!P0 STS [R20+0x48], R27 ;  /* 0x0000481b14008388 */ /* 0x0005e80000000800 */
[----:B------:R2:W-:Y:S04]  /*9e80*/  @!P0 STS [R20+0x44], R64 ;  /* 0x0000444014008388 */ /* 0x0005e80000000800 */
[----:B------:R2:W-:Y:S02]  /*9e90*/  @!P1 STS [R23+0x28], R64 ;  /* 0x0000284017009388 */ /* 0x0005e40000000800 */
.L_x_383:
[----:B------:R-:W-:Y:S05]  /*9ea0*/  WARPSYNC.ALL ;  /* 0x0000000000007948 */ /* 0x000fea0003800000 */
[----:B------:R-:W0:Y:S08]  /*9eb0*/  S2UR UR5, SR_CgaCtaId ;  /* 0x00000000000579c3 */ /* 0x000e300000008800 */
[----:B------:R-:W-:Y:S01]  /*9ec0*/  BAR.SYNC.DEFER_BLOCKING 0x0 ;  /* 0x0000000000007b1d */ /* 0x000fe20000010000 */
[----:B------:R-:W-:-:S02]  /*9ed0*/  ISETP.NE.AND P0, PT, R3, RZ, PT ;  /* 0x000000ff0300720c */ /* 0x000fc40003f05270 */
[----:B------:R-:W-:Y:S02]  /*9ee0*/  IADD3 R25, PT, PT, -R2, 0x1400, RZ ;  /* 0x0000140002197810 */ /* 0x000fe40007ffe1ff */
[----:B------:R-:W-:Y:S01]  /*9ef0*/  ISETP.NE.AND P1, PT, R34, RZ, PT ;  /* 0x000000ff2200720c */ /* 0x000fe20003f25270 */
[----:B------:R-:W-:Y:S01]  /*9f00*/  UMOV UR4, 0x400 ;  /* 0x0000040000047882 */ /* 0x000fe20000000000 */
[----:B------:R-:W-:Y:S01]  /*9f10*/  ISETP.NE.AND P2, PT, R33, RZ, PT ;  /* 0x000000ff2100720c */ /* 0x000fe20003f45270 */
[----:B------:R-:W-:Y:S01]  /*9f20*/  BSSY.RECONVERGENT B1, `(.L_x_402) ;  /* 0x00000b1000017945 */ /* 0x000fe20003800200 */
[----:B0-----:R-:W-:-:S09]  /*9f30*/  ULEA UR4, UR5, UR4, 0x18 ;  /* 0x0000000405047291 */ /* 0x001fd2000f8ec0ff */
[----:B------:R-:W0:Y:S04]  /*9f40*/  LDS R24, [UR4+0x28] ;  /* 0x00002804ff187984 */ /* 0x000e280008000800 */
[----:B--2---:R-:W1:Y:S01]  /*9f50*/  LDS.128 R20, [UR4+0x40] ;  /* 0x00004004ff147984 */ /* 0x004e620008000c00 */
[----:B0-----:R-:W-:Y:S01]  /*9f60*/  SEL R24, R24, RZ, P0 ;  /* 0x000000ff18187207 */ /* 0x001fe20000000000 */
[----:B------:R-:W-:Y:S01]  /*9f70*/  BAR.SYNC.DEFER_BLOCKING 0x0 ;  /* 0x0000000000007b1d */ /* 0x000fe20000010000 */
[----:B------:R-:W-:Y:S02]  /*9f80*/  ISETP.NE.AND P0, PT, R51, RZ, PT ;  /* 0x000000ff3300720c */ /* 0x000fe40003f05270 */
[----:B-1----:R-:W-:Y:S01]  /*9f90*/  IADD3 R20, PT, PT, R2, R25, -R23 ;  /* 0x0000001902147210 */ /* 0x002fe20007ffe817 */
[----:B------:R-:W-:-:S02]  /*9fa0*/  IMAD.IADD R24, R24, 0x1, R59 ;  /* 0x0000000118187824 */ /* 0x000fc400078e023b */
[--C-:B------:R-:W-:Y:S02]  /*9fb0*/  IMAD.IADD R0, R0, 0x1, -R21.reuse ;  /* 0x0000000100007824 */ /* 0x100fe400078e0a15 */
[----:B------:R-:W-:Y:S01]  /*9fc0*/  IMAD.IADD R23, R24, 0x1, -R21 ;  /* 0x0000000118177824 */ /* 0x000fe200078e0a15 */
[----:B------:R-:W-:Y:S01]  /*9fd0*/  IADD3 R27, PT, PT, R21, -R24, -R34 ;  /* 0x80000018151b7210 */ /* 0x000fe20007ffe822 */
[----:B------:R-:W-:Y:S02]  /*9fe0*/  IMAD.IADD R24, R46, 0x1, R24 ;  /* 0x000000012e187824 */ /* 0x000fe400078e0218 */
[----:B------:R-:W-:Y:S01]  /*9ff0*/  IMAD.IADD R26, R20, 0x1, R23 ;  /* 0x00000001141a7824 */ /* 0x000fe200078e0217 */
[C---:B------:R-:W-:Y:S01]  /*a000*/  IADD3 R27, PT, PT, R4.reuse, 0x1, R27 ;  /* 0x00000001041b7810 */ /* 0x040fe20007ffe01b */
[----:B------:R-:W-:Y:S02]  /*a010*/  IMAD.IADD R23, R4, 0x1, -R23 ;  /* 0x0000000104177824 */ /* 0x000fe400078e0a17 */
[----:B------:R-:W-:-:S03]  /*a020*/  IMAD.IADD R34, R26, 0x1, R34 ;  /* 0x000000011a227824 */ /* 0x000fc600078e0222 */
[----:B------:R-:W-:Y:S02]  /*a030*/  SEL R23, R23, R26, !P1 ;  /* 0x0000001a17177207 */ /* 0x000fe40004800000 */
[----:B------:R-:W-:Y:S01]  /*a040*/  SEL R27, R27, R34, !P2 ;  /* 0x000000221b1b7207 */ /* 0x000fe20005000000 */
[----:B------:R-:W-:Y:S01]  /*a050*/  IMAD.IADD R34, R34, 0x1, R33 ;  /* 0x0000000122227824 */ /* 0x000fe200078e0221 */
[----:B------:R-:W-:Y:S01]  /*a060*/  LEA R26, R23, UR4, 0x2 ;  /* 0x00000004171a7c11 */ /* 0x000fe2000f8e10ff */
[----:B------:R-:W-:Y:S01]  /*a070*/  IMAD.IADD R23, R24, 0x1, R35 ;  /* 0x0000000118177824 */ /* 0x000fe200078e0223 */
[CC--:B------:R-:W-:Y:S02]  /*a080*/  IADD3 R33, PT, PT, R4.reuse, R21.reuse, -R24 ;  /* 0x0000001504217210 */ /* 0x0c0fe40007ffe818 */
[----:B------:R-:W-:Y:S01]  /*a090*/  ISETP.NE.AND P1, PT, R35, RZ, PT ;  /* 0x000000ff2300720c */ /* 0x000fe20003f25270 */
[----:B------:R-:W-:Y:S01]  /*a0a0*/  IMAD.IADD R24, R23, 0x1, R36 ;  /* 0x0000000117187824 */ /* 0x000fe200078e0224 */
[----:B------:R-:W-:Y:S01]  /*a0b0*/  IADD3 R46, PT, PT, R4, R21, -R23 ;  /* 0x00000015042e7210 */ /* 0x000fe20007ffe817 */
[----:B------:R-:W-:Y:S01]  /*a0c0*/  VIADD R33, R33, 0x2 ;  /* 0x0000000221217836 */ /* 0x000fe20000000000 */
[----:B-----5:R0:W-:Y:S01]  /*a0d0*/  STS [R26], R5 ;  /* 0x000000051a007388 */ /* 0x0201e20000000800 */
[----:B------:R-:W-:Y:S01]  /*a0e0*/  IMAD.IADD R35, R34, 0x1, R35 ;  /* 0x0000000122237824 */ /* 0x000fe200078e0223 */
[----:B------:R-:W-:Y:S01]  /*a0f0*/  LEA R27, R27, UR4, 0x2 ;  /* 0x000000041b1b7c11 */ /* 0x000fe2000f8e10ff */
[----:B------:R-:W-:Y:S01]  /*a100*/  VIADD R46, R46, 0x3 ;  /* 0x000000032e2e7836 */ /* 0x000fe20000000000 */
[----:B------:R-:W-:-:S02]  /*a110*/  SEL R33, R33, R34, !P1 ;  /* 0x0000002221217207 */ /* 0x000fc40004800000 */
[----:B------:R-:W-:Y:S01]  /*a120*/  ISETP.NE.AND P1, PT, R36, RZ, PT ;  /* 0x000000ff2400720c */ /* 0x000fe20003f25270 */
[----:B------:R1:W-:Y:S01]  /*a130*/  STS [R27], R6 ;  /* 0x000000061b007388 */ /* 0x0003e20000000800 */
[----:B------:R-:W-:Y:S01]  /*a140*/  IADD3 R23, PT, PT, R4, R21, -R24 ;  /* 0x0000001504177210 */ /* 0x000fe20007ffe818 */
[----:B0-----:R-:W-:Y:S01]  /*a150*/  IMAD.IADD R5, R24, 0x1, R37 ;  /* 0x0000000118057824 */ /* 0x001fe200078e0225 */
[----:B------:R-:W-:Y:S01]  /*a160*/  SEL R46, R46, R35, !P1 ;  /* 0x000000232e2e7207 */ /* 0x000fe20004800000 */
[----:B------:R-:W-:Y:S01]  /*a170*/  IMAD.IADD R35, R35, 0x1, R36 ;  /* 0x0000000123237824 */ /* 0x000fe200078e0224 */
[----:B------:R-:W-:Y:S01]  /*a180*/  ISETP.NE.AND P1, PT, R37, RZ, PT ;  /* 0x000000ff2500720c */ /* 0x000fe20003f25270 */
[----:B------:R-:W-:Y:S01]  /*a190*/  VIADD R24, R23, 0x4 ;  /* 0x0000000417187836 */ /* 0x000fe20000000000 */
[----:B------:R-:W-:Y:S01]  /*a1a0*/  IADD3 R26, PT, PT, R4, R21, -R5 ;  /* 0x00000015041a7210 */ /* 0x000fe20007ffe805 */
[----:B-1----:R-:W-:Y:S01]  /*a1b0*/  IMAD.IADD R6, R5, 0x1, R38 ;  /* 0x0000000105067824 */ /* 0x002fe200078e0226 */
[----:B------:R-:W-:-:S02]  /*a1c0*/  LEA R34, R33, UR4, 0x2 ;  /* 0x0000000421227c11 */ /* 0x000fc4000f8e10ff */
[----:B------:R-:W-:Y:S01]  /*a1d0*/  SEL R24, R24, R35, !P1 ;  /* 0x0000002318187207 */ /* 0x000fe20004800000 */
[----:B------:R-:W-:Y:S01]  /*a1e0*/  IMAD.IADD R35, R35, 0x1, R37 ;  /* 0x0000000123237824 */ /* 0x000fe200078e0225 */
[----:B------:R-:W-:Y:S01]  /*a1f0*/  IADD3 R27, PT, PT, R4, R21, -R6 ;  /* 0x00000015041b7210 */ /* 0x000fe20007ffe806 */
[----:B------:R-:W-:Y:S01]  /*a200*/  VIADD R26, R26, 0x5 ;  /* 0x000000051a1a7836 */ /* 0x000fe20000000000 */
[----:B------:R-:W-:Y:S01]  /*a210*/  ISETP.NE.AND P1, PT, R38, RZ, PT ;  /* 0x000000ff2600720c */ /* 0x000fe20003f25270 */
[----:B------:R-:W-:Y:S01]  /*a220*/  IMAD.IADD R5, R6, 0x1, R39 ;  /* 0x0000000106057824 */ /* 0x000fe200078e0227 */
[----:B------:R-:W-:Y:S01]  /*a230*/  LEA R23, R46, UR4, 0x2 ;  /* 0x000000042e177c11 */ /* 0x000fe2000f8e10ff */
[----:B------:R-:W-:Y:S01]  /*a240*/  IMAD.IADD R38, R35, 0x1, R38 ;  /* 0x0000000123267824 */ /* 0x000fe200078e0226 */
[----:B------:R-:W-:Y:S01]  /*a250*/  SEL R26, R26, R35, !P1 ;  /* 0x000000231a1a7207 */ /* 0x000fe20004800000 */
[----:B------:R-:W-:Y:S01]  /*a260*/  VIADD R27, R27, 0x6 ;  /* 0x000000061b1b7836 */ /* 0x000fe20000000000 */
[----:B------:R-:W-:Y:S01]  /*a270*/  ISETP.NE.AND P1, PT, R39, RZ, PT ;  /* 0x000000ff2700720c */ /* 0x000fe20003f25270 */
[----:B------:R-:W-:Y:S01]  /*a280*/  IMAD.IADD R6, R5, 0x1, R40 ;  /* 0x0000000105067824 */ /* 0x000fe200078e0228 */
[----:B------:R-:W-:Y:S01]  /*a290*/  IADD3 R33, PT, PT, R4, R21, -R5 ;  /* 0x0000001504217210 */ /* 0x000fe20007ffe805 */
[----:B------:R0:W-:Y:S01]  /*a2a0*/  STS [R34], R7 ;  /* 0x0000000722007388 */ /* 0x0001e20000000800 */
[----:B------:R-:W-:Y:S01]  /*a2b0*/  SEL R27, R27, R38, !P1 ;  /* 0x000000261b1b7207 */ /* 0x000fe20004800000 */
[----:B------:R-:W-:Y:S01]  /*a2c0*/  IMAD.IADD R38, R38, 0x1, R39 ;  /* 0x0000000126267824 */ /* 0x000fe200078e0227 */
[----:B------:R-:W-:Y:S01]  /*a2d0*/  LEA R24, R24, UR4, 0x2 ;  /* 0x0000000418187c11 */ /* 0x000fe2000f8e10ff */
[----:B------:R1:W-:Y:S01]  /*a2e0*/  STS [R23], R8 ;  /* 0x0000000817007388 */ /* 0x0003e20000000800 */
[----:B------:R-:W-:Y:S01]  /*a2f0*/  VIADD R33, R33, 0x7 ;  /* 0x0000000721217836 */ /* 0x000fe20000000000 */
[----:B------:R-:W-:Y:S01]  /*a300*/  ISETP.NE.AND P1, PT, R40, RZ, PT ;  /* 0x000000ff2800720c */ /* 0x000fe20003f25270 */
[----:B------:R-:W-:Y:S01]  /*a310*/  IMAD.IADD R5, R6, 0x1, R41 ;  /* 0x0000000106057824 */ /* 0x000fe200078e0229 */
[----:B------:R2:W-:Y:S01]  /*a320*/  STS [R24], R9 ;  /* 0x0000000918007388 */ /* 0x0005e20000000800 */
[----:B------:R-:W-:-:S02]  /*a330*/  ISETP.NE.AND P2, PT, R49, RZ, PT ;  /* 0x000000ff3100720c */ /* 0x000fc40003f45270 */
[----:B------:R-:W-:Y:S01]  /*a340*/  SEL R33, R33, R38, !P1 ;  /* 0x0000002621217207 */ /* 0x000fe20004800000 */
[----:B------:R-:W-:Y:S01]  /*a350*/  IMAD.IADD R38, R38, 0x1, R40 ;  /* 0x0000000126267824 */ /* 0x000fe200078e0228 */
[----:B0-----:R-:W-:Y:S02]  /*a360*/  LEA R7, R26, UR4, 0x2 ;  /* 0x000000041a077c11 */ /* 0x001fe4000f8e10ff */
[CC--:B-1----:R-:W-:Y:S01]  /*a370*/  IADD3 R23, PT, PT, R4.reuse, R21.reuse, -R6 ;  /* 0x0000001504177210 */ /* 0x0c2fe20007ffe806 */
[----:B------:R-:W-:Y:S01]  /*a380*/  IMAD.IADD R6, R5, 0x1, R42 ;  /* 0x0000000105067824 */ /* 0x000fe200078e022a */
[----:B------:R-:W-:Y:S01]  /*a390*/  ISETP.NE.AND P1, PT, R41, RZ, PT ;  /* 0x000000ff2900720c */ /* 0x000fe20003f25270 */
[----:B------:R0:W-:Y:S01]  /*a3a0*/  STS [R7], R10 ;  /* 0x0000000a07007388 */ /* 0x0001e20000000800 */
[-C--:B--2---:R-:W-:Y:S01]  /*a3b0*/  IADD3 R9, PT, PT, R4, R21.reuse, -R5 ;  /* 0x0000001504097210 */ /* 0x084fe20007ffe805 */
[----:B------:R-:W-:Y:S01]  /*a3c0*/  VIADD R23, R23, 0x8 ;  /* 0x0000000817177836 */ /* 0x000fe20000000000 */
[----:B------:R-:W-:Y:S01]  /*a3d0*/  LEA R8, R27, UR4, 0x2 ;  /* 0x000000041b087c11 */ /* 0x000fe2000f8e10ff */
[----:B------:R-:W-:Y:S01]  /*a3e0*/  IMAD.IADD R5, R6, 0x1, R43 ;  /* 0x0000000106057824 */ /* 0x000fe200078e022b */
[----:B------:R-:W-:Y:S01]  /*a3f0*/  LEA R33, R33, UR4, 0x2 ;  /* 0x0000000421217c11 */ /* 0x000fe2000f8e10ff */
[----:B------:R-:W-:Y:S01]  /*a400*/  VIADD R9, R9, 0x9 ;  /* 0x0000000909097836 */ /* 0x000fe20000000000 */
[----:B------:R-:W-:Y:S01]  /*a410*/  SEL R23, R23, R38, !P1 ;  /* 0x0000002617177207 */ /* 0x000fe20004800000 */
[----:B------:R-:W-:Y:S01]  /*a420*/  IMAD.IADD R38, R38, 0x1, R41 ;  /* 0x0000000126267824 */ /* 0x000fe200078e0229 */
[----:B------:R-:W-:Y:S01]  /*a430*/  ISETP.NE.AND P1, PT, R42, RZ, PT ;  /* 0x000000ff2a00720c */ /* 0x000fe20003f25270 */
[----:B------:R1:W-:Y:S01]  /*a440*/  STS [R8], R11 ;  /* 0x0000000b08007388 */ /* 0x0003e20000000800 */
[----:B0-----:R-:W-:Y:S01]  /*a450*/  IADD3 R7, PT, PT, R4, R21, -R6 ;  /* 0x0000001504077210 */ /* 0x001fe20007ffe806 */
[----:B------:R-:W-:Y:S01]  /*a460*/  IMAD.IADD R6, R5, 0x1, R44 ;  /* 0x0000000105067824 */ /* 0x000fe200078e022c */
[----:B------:R-:W-:Y:S01]  /*a470*/  SEL R9, R9, R38, !P1 ;  /* 0x0000002609097207 */ /* 0x000fe20004800000 */
[----:B------:R-:W-:Y:S01]  /*a480*/  IMAD.IADD R38, R38, 0x1, R42 ;  /* 0x0000000126267824 */ /* 0x000fe200078e022a */
[----:B------:R-:W-:Y:S01]  /*a490*/  ISETP.NE.AND P1, PT, R43, RZ, PT ;  /* 0x000000ff2b00720c */ /* 0x000fe20003f25270 */
[----:B------:R-:W-:Y:S01]  /*a4a0*/  VIADD R7, R7, 0xa ;  /* 0x0000000a07077836 */ /* 0x000fe20000000000 */
[----:B------:R-:W-:Y:S01]  /*a4b0*/  LEA R10, R23, UR4, 0x2 ;  /* 0x00000004170a7c11 */ /* 0x000fe2000f8e10ff */
[----:B------:R-:W-:Y:S01]  /*a4c0*/  STS [R33], R12 ;  /* 0x0000000c21007388 */ /* 0x000fe20000000800 */
[----:B------:R-:W-:-:S02]  /*a4d0*/  LEA R9, R9, UR4, 0x2 ;  /* 0x0000000409097c11 */ /* 0x000fc4000f8e10ff */
[-C--:B-1----:R-:W-:Y:S01]  /*a4e0*/  IADD3 R8, PT, PT, R4, R21.reuse, -R5 ;  /* 0x0000001504087210 */ /* 0x082fe20007ffe805 */
[----:B------:R0:W-:Y:S01]  /*a4f0*/  STS [R10], R13 ;  /* 0x0000000d0a007388 */ /* 0x0001e20000000800 */
[----:B------:R-:W-:Y:S01]  /*a500*/  SEL R7, R7, R38, !P1 ;  /* 0x0000002607077207 */ /* 0x000fe20004800000 */
[----:B------:R-:W-:Y:S01]  /*a510*/  IMAD.IADD R38, R38, 0x1, R43 ;  /* 0x0000000126267824 */ /* 0x000fe200078e022b */
[----:B------:R-:W-:Y:S01]  /*a520*/  ISETP.NE.AND P1, PT, R44, RZ, PT ;  /* 0x000000ff2c00720c */ /* 0x000fe20003f25270 */
[----:B------:R-:W-:Y:S01]  /*a530*/  VIADD R5, R8, 0xb ;  /* 0x0000000b08057836 */ /* 0x000fe20000000000 */
[----:B------:R-:W-:Y:S01]  /*a540*/  LEA R8, R7, UR4, 0x2 ;  /* 0x0000000407087c11 */ /* 0x000fe2000f8e10ff */
[----:B------:R1:W-:Y:S01]  /*a550*/  STS [R9], R14 ;  /* 0x0000000e09007388 */ /* 0x0003e20000000800 */
[-C--:B------:R-:W-:Y:S02]  /*a560*/  IADD3 R11, PT, PT, R4, R21.reuse, -R6 ;  /* 0x00000015040b7210 */ /* 0x080fe40007ffe806 */
[----:B------:R-:W-:Y:S01]  /*a570*/  SEL R7, R5, R38, !P1 ;  /* 0x0000002605077207 */ /* 0x000fe20004800000 */
[----:B------:R-:W-:Y:S01]  /*a580*/  IMAD.IADD R5, R6, 0x1, R45 ;  /* 0x0000000106057824 */ /* 0x000fe200078e022d */
[----:B------:R-:W-:Y:S01]  /*a590*/  ISETP.NE.AND P1, PT, R45, RZ, PT ;  /* 0x000000ff2d00720c */ /* 0x000fe20003f25270 */
[----:B------:R-:W-:Y:S01]  /*a5a0*/  IMAD.IADD R38, R38, 0x1, R44 ;  /* 0x0000000126267824 */ /* 0x000fe200078e022c */
[----:B------:R2:W-:Y:S01]  /*a5b0*/  STS [R8], R15 ;  /* 0x0000000f08007388 */ /* 0x0005e20000000800 */
[----:B------:R-:W-:Y:S01]  /*a5c0*/  VIADD R11, R11, 0xc ;  /* 0x0000000c0b0b7836 */ /* 0x000fe20000000000 */
[----:B0-----:R-:W-:Y:S01]  /*a5d0*/  IADD3 R10, PT, PT, R4, R21, -R5 ;  /* 0x00000015040a7210 */ /* 0x001fe20007ffe805 */
[----:B------:R-:W-:Y:S01]  /*a5e0*/  IMAD.IADD R6, R5, 0x1, R48 ;  /* 0x0000000105067824 */ /* 0x000fe200078e0230 */
[----:B------:R-:W-:-:S02]  /*a5f0*/  LEA R7, R7, UR4, 0x2 ;  /* 0x0000000407077c11 */ /* 0x000fc4000f8e10ff */
[----:B------:R-:W-:Y:S01]  /*a600*/  SEL R11, R11, R38, !P1 ;  /* 0x000000260b0b7207 */ /* 0x000fe20004800000 */
[----:B------:R-:W-:Y:S01]  /*a610*/  IMAD.IADD R38, R38, 0x1, R45 ;  /* 0x0000000126267824 */ /* 0x000fe200078e022d */
[----:B------:R-:W-:Y:S01]  /*a620*/  ISETP.NE.AND P1, PT, R48, RZ, PT ;  /* 0x000000ff3000720c */ /* 0x000fe20003f25270 */
[----:B------:R-:W-:Y:S01]  /*a630*/  VIADD R5, R10, 0xd ;  /* 0x0000000d0a057836 */ /* 0x000fe20000000000 */
[----:B-1----:R-:W-:Y:S01]  /*a640*/  IADD3 R9, PT, PT, R4, R21, -R6 ;  /* 0x0000001504097210 */ /* 0x002fe20007ffe806 */
[----:B------:R0:W-:Y:S01]  /*a650*/  STS [R7], R16 ;  /* 0x0000001007007388 */ /* 0x0001e20000000800 */
[----:B------:R-:W-:Y:S02]  /*a660*/  LEA R10, R11, UR4, 0x2 ;  /* 0x000000040b0a7c11 */ /* 0x000fe4000f8e10ff */
[----:B------:R-:W-:Y:S01]  /*a670*/  SEL R5, R5, R38, !P1 ;  /* 0x0000002605057207 */ /* 0x000fe20004800000 */
[----:B--2---:R-:W-:Y:S01]  /*a680*/  VIADD R8, R9, 0xe ;  /* 0x0000000e09087836 */ /* 0x004fe20000000000 */
[----:B------:R-:W-:Y:S01]  /*a690*/  ISETP.NE.AND P1, PT, R47, RZ, PT ;  /* 0x000000ff2f00720c */ /* 0x000fe20003f25270 */
[----:B------:R-:W-:Y:S01]  /*a6a0*/  IMAD.IADD R38, R38, 0x1, R48 ;  /* 0x0000000126267824 */ /* 0x000fe200078e0230 */
[----:B------:R-:W-:Y:S01]  /*a6b0*/  LEA R9, R5, UR4, 0x2 ;  /* 0x0000000405097c11 */ /* 0x000fe2000f8e10ff */
[----:B------:R-:W-:Y:S01]  /*a6c0*/  IMAD.IADD R5, R6, 0x1, R47 ;  /* 0x0000000106057824 */ /* 0x000fe200078e022f */
[----:B------:R1:W-:Y:S01]  /*a6d0*/  STS [R10], R17 ;  /* 0x000000110a007388 */ /* 0x0003e20000000800 */
[----:B------:R-:W-:-:S02]  /*a6e0*/  LEA R12, R3, UR4, 0x2 ;  /* 0x00000004030c7c11 */ /* 0x000fc4000f8e10ff */
[--C-:B------:R-:W-:Y:S01]  /*a6f0*/  IMAD.IADD R6, R5, 0x1, R50.reuse ;  /* 0x0000000105067824 */ /* 0x100fe200078e0232 */
[----:B------:R-:W-:Y:S01]  /*a700*/  SEL R8, R8, R38, !P1 ;  /* 0x0000002608087207 */ /* 0x000fe20004800000 */
[----:B------:R-:W-:Y:S01]  /*a710*/  IMAD.IADD R38, R38, 0x1, R47 ;  /* 0x0000000126267824 */ /* 0x000fe200078e022f */
[-C--:B0-----:R-:W-:Y:S01]  /*a720*/  IADD3 R7, PT, PT, R4, R21.reuse, -R5 ;  /* 0x0000001504077210 */ /* 0x081fe20007ffe805 */
[--C-:B------:R-:W-:Y:S01]  /*a730*/  IMAD.IADD R5, R6, 0x1, R49.reuse ;  /* 0x0000000106057824 */ /* 0x100fe200078e0231 */
[----:B------:R-:W-:Y:S01]  /*a740*/  ISETP.NE.AND P1, PT, R50, RZ, PT ;  /* 0x000000ff3200720c */ /* 0x000fe20003f25270 */
[----:B------:R-:W-:Y:S01]  /*a750*/  IMAD.IADD R50, R38, 0x1, R50 ;  /* 0x0000000126327824 */ /* 0x000fe200078e0232 */
[----:B-1----:R-:W-:Y:S01]  /*a760*/  LEA R10, R8, UR4, 0x2 ;  /* 0x00000004080a7c11 */ /* 0x002fe2000f8e10ff */
[----:B------:R-:W-:Y:S01]  /*a770*/  VIADD R7, R7, 0xf ;  /* 0x0000000f07077836 */ /* 0x000fe20000000000 */
[-C--:B------:R-:W-:Y:S01]  /*a780*/  IADD3 R11, PT, PT, R4, R21.reuse, -R6 ;  /* 0x00000015040b7210 */ /* 0x080fe20007ffe806 */
[----:B------:R-:W-:Y:S01]  /*a790*/  IMAD.IADD R8, R5, 0x1, R52 ;  /* 0x0000000105087824 */ /* 0x000fe200078e0234 */
[----:B------:R0:W-:Y:S01]  /*a7a0*/  STS [R9], R18 ;  /* 0x0000001209007388 */ /* 0x0001e20000000800 */
[----:B------:R-:W-:Y:S01]  /*a7b0*/  IMAD.IADD R49, R50, 0x1, R49 ;  /* 0x0000000132317824 */ /* 0x000fe200078e0231 */
[----:B------:R-:W-:Y:S01]  /*a7c0*/  SEL R38, R7, R38, !P1 ;  /* 0x0000002607267207 */ /* 0x000fe20004800000 */
[----:B------:R-:W-:Y:S01]  /*a7d0*/  VIADD R11, R11, 0x10 ;  /* 0x000000100b0b7836 */ /* 0x000fe20000000000 */
[----:B------:R-:W-:Y:S01]  /*a7e0*/  IADD3 R13, PT, PT, R21, -R8, -R54 ;  /* 0x80000008150d7210 */ /* 0x000fe20007ffe836 */
[----:B------:R-:W1:Y:S01]  /*a7f0*/  LDC.64 R6, c[0x0][0x390] ;  /* 0x0000e400ff067b82 */ /* 0x000e620000000a00 */
[----:B------:R-:W-:Y:S01]  /*a800*/  IADD3 R8, PT, PT, R4, R21, -R8 ;  /* 0x0000001504087210 */ /* 0x000fe20007ffe808 */
[----:B------:R2:W-:Y:S01]  /*a810*/  STS [R10], R19 ;  /* 0x000000130a007388 */ /* 0x0005e20000000800 */
[----:B------:R-:W-:-:S02]  /*a820*/  SEL R11, R11, R50, !P2 ;  /* 0x000000320b0b7207 */ /* 0x000fc40005000000 */
[----:B0-----:R-:W-:Y:S01]  /*a830*/  IADD3 R9, PT, PT, R4, R21, -R5 ;  /* 0x0000001504097210 */ /* 0x001fe20007ffe805 */
[----:B------:R-:W-:Y:S01]  /*a840*/  VIADD R8, R8, 0x12 ;  /* 0x0000001208087836 */ /* 0x000fe20000000000 */
[----:B------:R-:W-:Y:S01]  /*a850*/  IADD3 R4, PT, PT, R4, 0x13, R13 ;  /* 0x0000001304047810 */ /* 0x000fe20007ffe00d */
[----:B------:R-:W-:Y:S01]  /*a860*/  IMAD.IADD R13, R49, 0x1, R52 ;  /* 0x00000001310d7824 */ /* 0x000fe200078e0234 */
[----:B------:R-:W-:Y:S01]  /*a870*/  ISETP.NE.AND P1, PT, R52, RZ, PT ;  /* 0x000000ff3400720c */ /* 0x000fe20003f25270 */
[----:B------:R-:W-:Y:S01]  /*a880*/  VIADD R9, R9, 0x11 ;  /* 0x0000001109097836 */ /* 0x000fe20000000000 */
[----:B------:R-:W-:Y:S01]  /*a890*/  ISETP.NE.AND P2, PT, R54, RZ, PT ;  /* 0x000000ff3600720c */ /* 0x000fe20003f45270 */
[----:B------:R-:W-:Y:S01]  /*a8a0*/  @P0 IMAD.IADD R4, R13, 0x1, R54 ;  /* 0x000000010d040824 */ /* 0x000fe200078e0236 */
[----:B------:R-:W-:Y:S02]  /*a8b0*/  ISETP.GE.AND P0, PT, R3, R2, PT ;  /* 0x000000020300720c */ /* 0x000fe40003f06270 */
[----:B------:R-:W-:-:S02]  /*a8c0*/  SEL R9, R9, R49, !P1 ;  /* 0x0000003109097207 */ /* 0x000fc40004800000 */
[----:B------:R-:W-:Y:S02]  /*a8d0*/  SEL R13, R8, R13, !P2 ;  /* 0x0000000d080d7207 */ /* 0x000fe40005000000 */
[----:B------:R-:W-:Y:S02]  /*a8e0*/  LEA R5, R38, UR4, 0x2 ;  /* 0x0000000426057c11 */ /* 0x000fe4000f8e10ff */
[----:B------:R-:W-:Y:S02]  /*a8f0*/  LEA R8, R11, UR4, 0x2 ;  /* 0x000000040b087c11 */ /* 0x000fe4000f8e10ff */
[----:B------:R-:W-:Y:S01]  /*a900*/  LEA R9, R9, UR4, 0x2 ;  /* 0x0000000409097c11 */ /* 0x000fe2000f8e10ff */
[----:B------:R1:W-:Y:S01]  /*a910*/  STS [R5], R28 ;  /* 0x0000001c05007388 */ /* 0x0003e20000000800 */
[----:B--2---:R-:W-:Y:S02]  /*a920*/  LEA R10, R13, UR4, 0x2 ;  /* 0x000000040d0a7c11 */ /* 0x004fe4000f8e10ff */
[----:B------:R-:W-:Y:S01]  /*a930*/  LEA R11, R4, UR4, 0x2 ;  /* 0x00000004040b7c11 */ /* 0x000fe2000f8e10ff */
[----:B------:R0:W-:Y:S01]  /*a940*/  STS [R8], R29 ;  /* 0x0000001d08007388 */ /* 0x0001e20000000800 */
[----:B------:R-:W-:-:S03]  /*a950*/  IADD3 R21, PT, PT, R3, R21, -R20 ;  /* 0x0000001503157210 */ /* 0x000fc60007ffe814 */
[----:B------:R0:W-:Y:S02]  /*a960*/  STS [R9], R30 ;  /* 0x0000001e09007388 */ /* 0x0001e40000000800 */
[----:B-1----:R-:W-:Y:S02]  /*a970*/  IMAD.WIDE R4, R21, 0x4, R6 ;  /* 0x0000000415047825 */ /* 0x002fe400078e0206 */
[----:B------:R0:W-:Y:S04]  /*a980*/  STS [R10], R31 ;  /* 0x0000001f0a007388 */ /* 0x0001e80000000800 */
[----:B------:R0:W-:Y:S01]  /*a990*/  STS [R11], R32 ;  /* 0x000000200b007388 */ /* 0x0001e20000000800 */
[----:B------:R-:W-:Y:S06]  /*a9a0*/  BAR.SYNC.DEFER_BLOCKING 0x0 ;  /* 0x0000000000007b1d */ /* 0x000fec0000010000 */
[----:B------:R-:W-:Y:S05]  /*a9b0*/  @P0 BRA `(.L_x_403) ;  /* 0x00000000001c0947 */ /* 0x000fea0003800000 */
[----:B------:R-:W-:Y:S01]  /*a9c0*/  ISETP.GE.AND P0, PT, R3, R20, PT ;  /* 0x000000140300720c */ /* 0x000fe20003f06270 */
[----:B0-----:R-:W0:-:S12]  /*a9d0*/  LDS R9, [R12] ;  /* 0x000000000c097984 */ /* 0x001e180000000800 */
[----:B------:R-:W1:Y:S01]  /*a9e0*/  @!P0 LDC.64 R6, c[0x0][0x398] ;  /* 0x0000e600ff068b82 */ /* 0x000e620000000a00 */
[----:B------:R-:W-:-:S04]  /*a9f0*/  @!P0 IMAD.IADD R11, R0, 0x1, R3 ;  /* 0x00000001000b8824 */ /* 0x000fc800078e0203 */
[----:B-1----:R-:W-:Y:S01]  /*aa00*/  @!P0 IMAD.WIDE R6, R11, 0x4, R6 ;  /* 0x000000040b068825 */ /* 0x002fe200078e0206 */
[----:B0-----:R1:W-:Y:S04]  /*aa10*/  @P0 STG.E desc[UR8][R4.64], R9 ;  /* 0x0000000904000986 */ /* 0x0013e8000c101908 */
[----:B------:R1:W-:Y:S02]  /*aa20*/  @!P0 STG.E desc[UR8][R6.64], R9 ;  /* 0x0000000906008986 */ /* 0x0003e4000c101908 */
.L_x_403:
[----:B------:R-:W-:Y:S05]  /*aa30*/  BSYNC.RECONVERGENT B1 ;  /* 0x0000000000017941 */ /* 0x000fea0003800200 */
.L_x_402:
[----:B------:R-:W2:Y:S01]  /*aa40*/  LDCU.64 UR4, c[0x0][0x398] ;  /* 0x00007300ff0477ac */ /* 0x000ea20008000a00 */
[C---:B0-----:R-:W-:Y:S01]  /*aa50*/  VIADD R11, R3.reuse, 0x100 ;  /* 0x00000100030b7836 */ /* 0x041fe20000000000 */
[C---:B-1----:R-:W-:Y:S01]  /*aa60*/  IADD3 R7, P0, PT, R0.reuse, R3, RZ ;  /* 0x0000000300077210 */ /* 0x042fe20007f1e0ff */
[C---:B------:R-:W-:Y:S01]  /*aa70*/  VIADD R13, R3.reuse, 0x200 ;  /* 0x00000200030d7836 */ /* 0x040fe20000000000 */
[C---:B------:R-:W-:Y:S01]  /*aa80*/  LOP3.LUT R17, R3.reuse, 0x400, RZ, 0xfc, !PT ;  /* 0x0000040003117812 */ /* 0x040fe200078efcff */
[----:B------:R-:W-:Y:S01]  /*aa90*/  VIADD R15, R3, 0x300 ;  /* 0x00000300030f7836 */ /* 0x000fe20000000000 */
[-C--:B------:R-:W-:Y:S01]  /*aaa0*/  ISETP.GE.AND P5, PT, R11, R2.reuse, PT ;  /* 0x000000020b00720c */ /* 0x080fe20003fa6270 */
[----:B------:R-:W-:Y:S01]  /*aab0*/  VIADD R19, R3, 0x500 ;  /* 0x0000050003137836 */ /* 0x000fe20000000000 */
[----:B------:R-:W-:Y:S01]  /*aac0*/  LEA.HI.X.SX32 R0, R0, RZ, 0x1, P0 ;  /* 0x000000ff00007211 */ /* 0x000fe200000f0eff */
[----:B------:R-:W-:Y:S01]  /*aad0*/  BSSY.RECONVERGENT B1, `(.L_x_404) ;  /* 0x000000e000017945 */ /* 0x000fe20003800200 */
[-C--:B------:R-:W-:Y:S01]  /*aae0*/  ISETP.GE.AND P3, PT, R13, R2.reuse, PT ;  /* 0x000000020d00720c */ /* 0x080fe20003f66270 */
[----:B------:R-:W-:Y:S01]  /*aaf0*/  VIADD R21, R3, 0x600 ;  /* 0x0000060003157836 */ /* 0x000fe20000000000 */
[-C--:B------:R-:W-:Y:S01]  /*ab00*/  ISETP.GE.AND P2, PT, R15, R2.reuse, PT ;  /* 0x000000020f00720c */ /* 0x080fe20003f46270 */
[----:B------:R-:W-:Y:S01]  /*ab10*/  VIADD R23, R3, 0x700 ;  /* 0x0000070003177836 */ /* 0x000fe20000000000 */
[----:B------:R-:W-:-:S02]  /*ab20*/  ISETP.GE.AND P1, PT, R17, R2, PT ;  /* 0x000000021100720c */ /* 0x000fc40003f26270 */
[----:B------:R-:W-:Y:S02]  /*ab30*/  ISETP.GE.AND P0, PT, R19, R2, PT ;  /* 0x000000021300720c */ /* 0x000fe40003f06270 */
[----:B--2---:R-:W-:-:S04]  /*ab40*/  LEA R6, P4, R7, UR4, 0x2 ;  /* 0x0000000407067c11 */ /* 0x004fc8000f8810ff */
[----:B------:R-:W-:Y:S01]  /*ab50*/  LEA.HI.X R7, R7, UR5, R0, 0x2, P4 ;  /* 0x0000000507077c11 */ /* 0x000fe2000a0f1400 */
[----:B------:R-:W-:Y:S08]  /*ab60*/  @P5 BRA `(.L_x_405) ;  /* 0x0000000000105947 */ /* 0x000ff00003800000 */
[----:B------:R-:W0:Y:S01]  /*ab70*/  LDS R9, [R12+0x400] ;  /* 0x000400000c097984 */ /* 0x000e220000000800 */
[----:B------:R-:W-:-:S13]  /*ab80*/  ISETP.GE.AND P4, PT, R11, R20, PT ;  /* 0x000000140b00720c */ /* 0x000fda0003f86270 */
[----:B0-----:R0:W-:Y:S04]  /*ab90*/  @P4 STG.E desc[UR8][R4.64+0x400], R9 ;  /* 0x0004000904004986 */ /* 0x0011e8000c101908 */
[----:B------:R0:W-:Y:S02]  /*aba0*/  @!P4 STG.E desc[UR8][R6.64+0x400], R9 ;  /* 0x000400090600c986 */ /* 0x0001e4000c101908 */
.L_x_405:
[----:B------:R-:W-:Y:S05]  /*abb0*/  BSYNC.RECONVERGENT B1 ;  /* 0x0000000000017941 */ /* 0x000fea0003800200 */
.L_x_404:
[----:B------:R-:W-:Y:S04]  /*abc0*/  BSSY.RECONVERGENT B1, `(.L_x_406) ;  /* 0x0000006000017945 */ /* 0x000fe80003800200 */
[----:B------:R-:W-:Y:S05]  /*abd0*/  @P3 BRA `(.L_x_407) ;  /* 0x0000000000103947 */ /* 0x000fea0003800000 */
[----:B0-----:R-:W0:Y:S01]  /*abe0*/  LDS R9, [R12+0x800] ;  /* 0x000800000c097984 */ /* 0x001e220000000800 */
[----:B------:R-:W-:-:S13]  /*abf0*/  ISETP.GE.AND P3, PT, R13, R20, PT ;  /* 0x000000140d00720c */ /* 0x000fda0003f66270 */
[----:B0-----:R1:W-:Y:S04]  /*ac00*/  @P3 STG.E desc[UR8][R4.64+0x800], R9 ;  /* 0x0008000904003986 */ /* 0x0013e8000c101908 */
[----:B------:R1:W-:Y:S02]  /*ac10*/  @!P3 STG.E desc[UR8][R6.64+0x800], R9 ;  /* 0x000800090600b986 */ /* 0x0003e4000c101908 */
.L_x_407:
[----:B------:R-:W-:Y:S05]  /*ac20*/  BSYNC.RECONVERGENT B1 ;  /* 0x0000000000017941 */ /* 0x000fea0003800200 */
.L_x_406:
[----:B------:R-:W-:Y:S04]  /*ac30*/  BSSY.RECONVERGENT B1, `(.L_x_408) ;  /* 0x0000006000017945 */ /* 0x000fe80003800200 */
[----:B------:R-:W-:Y:S05]  /*ac40*/  @P2 BRA `(.L_x_409) ;  /* 0x0000000000102947 */ /* 0x000fea0003800000 */
[----:B01----:R-:W0:Y:S01]  /*ac50*/  LDS R9, [R12+0xc00] ;  /* 0x000c00000c097984 */ /* 0x003e220000000800 */
[----:B------:R-:W-:-:S13]  /*ac60*/  ISETP.GE.AND P2, PT, R15, R20, PT ;  /* 0x000000140f00720c */ /* 0x000fda0003f46270 */
[----:B0-----:R2:W-:Y:S04]  /*ac70*/  @P2 STG.E desc[UR8][R4.64+0xc00], R9 ;  /* 0x000c000904002986 */ /* 0x0015e8000c101908 */
[----:B------:R2:W-:Y:S02]  /*ac80*/  @!P2 STG.E desc[UR8][R6.64+0xc00], R9 ;  /* 0x000c00090600a986 */ /* 0x0005e4000c101908 */
.L_x_409:
[----:B------:R-:W-:Y:S05]  /*ac90*/  BSYNC.RECONVERGENT B1 ;  /* 0x0000000000017941 */ /* 0x000fea0003800200 */
.L_x_408:
[----:B------:R-:W-:Y:S04]  /*aca0*/  BSSY.RECONVERGENT B1, `(.L_x_410) ;  /* 0x0000006000017945 */ /* 0x000fe80003800200 */
[----:B------:R-:W-:Y:S05]  /*acb0*/  @P1 BRA `(.L_x_411) ;  /* 0x0000000000101947 */ /* 0x000fea0003800000 */
[----:B012---:R-:W0:Y:S01]  /*acc0*/  LDS R9, [R12+0x1000] ;  /* 0x001000000c097984 */ /* 0x007e220000000800 */
[----:B------:R-:W-:-:S13]  /*acd0*/  ISETP.GE.AND P1, PT, R17, R20, PT ;  /* 0x000000141100720c */ /* 0x000fda0003f26270 */
[----:B0-----:R3:W-:Y:S04]  /*ace0*/  @P1 STG.E desc[UR8][R4.64+0x1000], R9 ;  /* 0x0010000904001986 */ /* 0x0017e8000c101908 */
[----:B------:R3:W-:Y:S02]  /*acf0*/  @!P1 STG.E desc[UR8][R6.64+0x1000], R9 ;  /* 0x0010000906009986 */ /* 0x0007e4000c101908 */
.L_x_411:
[----:B------:R-:W-:Y:S05]  /*ad00*/  BSYNC.RECONVERGENT B1 ;  /* 0x0000000000017941 */ /* 0x000fea0003800200 */
.L_x_410:
[----:B------:R-:W-:Y:S04]  /*ad10*/  BSSY.RECONVERGENT B1, `(.L_x_412) ;  /* 0x0000006000017945 */ /* 0x000fe80003800200 */
[----:B------:R-:W-:Y:S05]  /*ad20*/  @P0 BRA `(.L_x_413) ;  /* 0x0000000000100947 */ /* 0x000fea0003800000 */
[----:B0123--:R-:W0:Y:S01]  /*ad30*/  LDS R9, [R12+0x1400] ;  /* 0x001400000c097984 */ /* 0x00fe220000000800 */
[----:B------:R-:W-:-:S13]  /*ad40*/  ISETP.GE.AND P0, PT, R19, R20, PT ;  /* 0x000000141300720c */ /* 0x000fda0003f06270 */
[----:B0-----:R4:W-:Y:S04]  /*ad50*/  @P0 STG.E desc[UR8][R4.64+0x1400], R9 ;  /* 0x0014000904000986 */ /* 0x0019e8000c101908 */
[----:B------:R4:W-:Y:S02]  /*ad60*/  @!P0 STG.E desc[UR8][R6.64+0x1400], R9 ;  /* 0x0014000906008986 */ /* 0x0009e4000c101908 */
.L_x_413:
[----:B------:R-:W-:Y:S05]  /*ad70*/  BSYNC.RECONVERGENT B1 ;  /* 0x0000000000017941 */ /* 0x000fea0003800200 */
.L_x_412:
[-C--:B------:R-:W-:Y:S01]  /*ad80*/  ISETP.GE.AND P6, PT, R21, R2.reuse, PT ;  /* 0x000000021500720c */ /* 0x080fe20003fc6270 */
[C---:B------:R-:W-:Y:S01]  /*ad90*/  VIADD R13, R3.reuse, 0x900 ;  /* 0x00000900030d7836 */ /* 0x040fe20000000000 */
[C---:B------:R-:W-:Y:S01]  /*ada0*/  LOP3.LUT R11, R3.reuse, 0x800, RZ, 0xfc, !PT ;  /* 0x00000800030b7812 */ /* 0x040fe200078efcff */
[C---:B------:R-:W-:Y:S01]  /*adb0*/  VIADD R15, R3.reuse, 0xa00 ;  /* 0x00000a00030f7836 */ /* 0x040fe20000000000 */
[C---:B------:R-:W-:Y:S01]  /*adc0*/  LOP3.LUT R19, R3.reuse, 0xc00, RZ, 0xfc, !PT ;  /* 0x00000c0003137812 */ /* 0x040fe200078efcff */
[----:B------:R-:W-:Y:S01]  /*add0*/  VIADD R17, R3, 0xb00 ;  /* 0x00000b0003117836 */ /* 0x000fe20000000000 */
[----:B------:R-:W-:Y:S01]  /*ade0*/  BSSY.RECONVERGENT B1, `(.L_x_414) ;  /* 0x000000e000017945 */ /* 0x000fe20003800200 */
[-C--:B------:R-:W-:Y:S01]  /*adf0*/  ISETP.GE.AND P5, PT, R23, R2.reuse, PT ;  /* 0x000000021700720c */ /* 0x080fe20003fa6270 */
[----:B------:R-:W-:Y:S01]  /*ae00*/  VIADD R27, R3, 0xd00 ;  /* 0x00000d00031b7836 */ /* 0x000fe20000000000 */
[-C--:B------:R-:W-:Y:S01]  /*ae10*/  ISETP.GE.AND P0, PT, R11, R2.reuse, PT ;  /* 0x000000020b00720c */ /* 0x080fe20003f06270 */
[----:B------:R-:W-:Y:S01]  /*ae20*/  VIADD R29, R3, 0xe00 ;  /* 0x00000e00031d7836 */ /* 0x000fe20000000000 */
[----:B------:R-:W-:-:S02]  /*ae30*/  ISETP.GE.AND P1, PT, R13, R2, PT ;  /* 0x000000020d00720c */ /* 0x000fc40003f26270 */
[-C--:B------:R-:W-:Y:S02]  /*ae40*/  ISETP.GE.AND P2, PT, R15, R2.reuse, PT ;  /* 0x000000020f00720c */ /* 0x080fe40003f46270 */
[-C--:B------:R-:W-:Y:S02]  /*ae50*/  ISETP.GE.AND P3, PT, R17, R2.reuse, PT ;  /* 0x000000021100720c */ /* 0x080fe40003f66270 */
[----:B------:R-:W-:Y:S01]  /*ae60*/  ISETP.GE.AND P4, PT, R19, R2, PT ;  /* 0x000000021300720c */ /* 0x000fe20003f86270 */
[----:B------:R-:W-:-:S12]  /*ae70*/  @P6 BRA `(.L_x_415) ;  /* 0x0000000000106947 */ /* 0x000fd80003800000 */
[----:B01234-:R-:W0:Y:S01]  /*ae80*/  LDS R9, [R12+0x1800] ;  /* 0x001800000c097984 */ /* 0x01fe220000000800 */
[----:B------:R-:W-:-:S13]  /*ae90*/  ISETP.GE.AND P6, PT, R21, R20, PT ;  /* 0x000000141500720c */ /* 0x000fda0003fc6270 */
[----:B0-----:R0:W-:Y:S04]  /*aea0*/  @P6 STG.E desc[UR8][R4.64+0x1800], R9 ;  /* 0x0018000904006986 */ /* 0x0011e8000c101908 */
[----:B------:R0:W-:Y:S02]  /*aeb0*/  @!P6 STG.E desc[UR8][R6.64+0x1800], R9 ;  /* 0x001800090600e986 */ /* 0x0001e4000c101908 */
.L_x_415:
[----:B------:R-:W-:Y:S05]  /*aec0*/  BSYNC.RECONVERGENT B1 ;  /* 0x0000000000017941 */ /* 0x000fea0003800200 */
.L_x_414:
[----:B------:R-:W-:Y:S04]  /*aed0*/  BSSY.RECONVERGENT B1, `(.L_x_416) ;  /* 0x0000006000017945 */ /* 0x000fe80003800200 */
[----:B------:R-:W-:Y:S05]  /*aee0*/  @P5 BRA `(.L_x_417) ;  /* 0x0000000000105947 */ /* 0x000fea0003800000 */
[----:B01234-:R-:W0:Y:S01]  /*aef0*/  LDS R9, [R12+0x1c00] ;  /* 0x001c00000c097984 */ /* 0x01fe220000000800 */
[----:B------:R-:W-:-:S13]  /*af00*/  ISETP.GE.AND P5, PT, R23, R20, PT ;  /* 0x000000141700720c */ /* 0x000fda0003fa6270 */
[----:B0-----:R0:W-:Y:S04]  /*af10*/  @P5 STG.E desc[UR8][R4.64+0x1c00], R9 ;  /* 0x001c000904005986 */ /* 0x0011e8000c101908 */
[----:B------:R0:W-:Y:S02]  /*af20*/  @!P5 STG.E desc[UR8][R6.64+0x1c00], R9 ;  /* 0x001c00090600d986 */ /* 0x0001e4000c101908 */
.L_x_417:
[----:B------:R-:W-:Y:S05]  /*af30*/  BSYNC.RECONVERGENT B1 ;  /* 0x0000000000017941 */ /* 0x000fea0003800200 */
.L_x_416:
[----:B------:R-:W-:Y:S04]  /*af40*/  BSSY.RECONVERGENT B1, `(.L_x_418) ;  /* 0x0000006000017945 */ /* 0x000fe80003800200 */
[----:B------:R-:W-:Y:S05]  /*af50*/  @P0 BRA `(.L_x_419) ;  /* 0x0000000000100947 */ /* 0x000fea0003800000 */
[----:B01234-:R-:W0:Y:S01]  /*af60*/  LDS R9, [R12+0x2000] ;  /* 0x002000000c097984 */ /* 0x01fe220000000800 */
[----:B------:R-:W-:-:S13]  /*af70*/  ISETP.GE.AND P0, PT, R11, R20, PT ;  /* 0x000000140b00720c */ /* 0x000fda0003f06270 */
[----:B0-----:R0:W-:Y:S04]  /*af80*/  @P0 STG.E desc[UR8][R4.64+0x2000], R9 ;  /* 0x0020000904000986 */ /* 0x0011e8000c101908 */
[----:B------:R0:W-:Y:S02]  /*af90*/  @!P0 STG.E desc[UR8][R6.64+0x2000], R9 ;  /* 0x0020000906008986 */ /* 0x0001e4000c101908 */
.L_x_419:
[----:B------:R-:W-:Y:S05]  /*afa0*/  BSYNC.RECONVERGENT B1 ;  /* 0x0000000000017941 */ /* 0x000fea0003800200 */
.L_x_418:
[----:B------:R-:W-:Y:S04]  /*afb0*/  BSSY.RECONVERGENT B1, `(.L_x_420) ;  /* 0x0000006000017945 */ /* 0x000fe80003800200 */
[----:B------:R-:W-:Y:S05]  /*afc0*/  @P1 BRA `(.L_x_421) ;  /* 0x0000000000101947 */ /* 0x000fea0003800000 */
[----:B01234-:R-:W0:Y:S01]  /*afd0*/  LDS R9, [R12+0x2400] ;  /* 0x002400000c097984 */ /* 0x01fe220000000800 */
[----:B------:R-:W-:-:S13]  /*afe0*/  ISETP.GE.AND P0, PT, R13, R20, PT ;  /* 0x000000140d00720c */ /* 0x000fda0003f06270 */
[----:B0-----:R0:W-:Y:S04]  /*aff0*/  @P0 STG.E desc[UR8][R4.64+0x2400], R9 ;  /* 0x0024000904000986 */ /* 0x0011e8000c101908 */
[----:B------:R0:W-:Y:S02]  /*b000*/  @!P0 STG.E desc[UR8][R6.64+0x2400], R9 ;  /* 0x0024000906008986 */ /* 0x0001e4000c101908 */
.L_x_421:
[----:B------:R-:W-:Y:S05]  /*b010*/  BSYNC.RECONVERGENT B1 ;  /* 0x0000000000017941 */ /* 0x000fea0003800200 */
.L_x_420:
[----:B------:R-:W-:Y:S04]  /*b020*/  BSSY.RECONVERGENT B1, `(.L_x_422) ;  /* 0x0000006000017945 */ /* 0x000fe80003800200 */
[----:B------:R-:W-:Y:S05]  /*b030*/  @P2 BRA `(.L_x_423) ;  /* 0x0000000000102947 */ /* 0x000fea0003800000 */
[----:B01234-:R-:W0:Y:S01]  /*b040*/  LDS R9, [R12+0x2800] ;  /* 0x002800000c097984 */ /* 0x01fe220000000800 */
[----:B------:R-:W-:-:S13]  /*b050*/  ISETP.GE.AND P0, PT, R15, R20, PT ;  /* 0x000000140f00720c */ /* 0x000fda0003f06270 */
[----:B0-----:R0:W-:Y:S04]  /*b060*/  @P0 STG.E desc[UR8][R4.64+0x2800], R9 ;  /* 0x0028000904000986 */ /* 0x0011e8000c101908 */
[----:B------:R0:W-:Y:S02]  /*b070*/  @!P0 STG.E desc[UR8][R6.64+0x2800], R9 ;  /* 0x0028000906008986 */ /* 0x0001e4000c101908 */
.L_x_423:
[----:B------:R-:W-:Y:S05]  /*b080*/  BSYNC.RECONVERGENT B1 ;  /* 0x0000000000017941 */ /* 0x000fea0003800200 */
.L_x_422:
[----:B------:R-:W-:Y:S04]  /*b090*/  BSSY.RECONVERGENT B1, `(.L_x_424) ;  /* 0x0000006000017945 */ /* 0x000fe80003800200 */
[----:B------:R-:W-:Y:S05]  /*b0a0*/  @P3 BRA `(.L_x_425) ;  /* 0x0000000000103947 */ /* 0x000fea0003800000 */
[----:B01234-:R-:W0:Y:S01]  /*b0b0*/  LDS R9, [R12+0x2c00] ;  /* 0x002c00000c097984 */ /* 0x01fe220000000800 */
[----:B------:R-:W-:-:S13]  /*b0c0*/  ISETP.GE.AND P0, PT, R17, R20, PT ;  /* 0x000000141100720c */ /* 0x000fda0003f06270 */
[----:B0-----:R0:W-:Y:S04]  /*b0d0*/  @P0 STG.E desc[UR8][R4.64+0x2c00], R9 ;  /* 0x002c000904000986 */ /* 0x0011e8000c101908 */
[----:B------:R0:W-:Y:S02]  /*b0e0*/  @!P0 STG.E desc[UR8][R6.64+0x2c00], R9 ;  /* 0x002c000906008986 */ /* 0x0001e4000c101908 */
.L_x_425:
[----:B------:R-:W-:Y:S05]  /*b0f0*/  BSYNC.RECONVERGENT B1 ;  /* 0x0000000000017941 */ /* 0x000fea0003800200 */
.L_x_424:
[----:B------:R-:W-:Y:S04]  /*b100*/  BSSY.RECONVERGENT B1, `(.L_x_426) ;  /* 0x0000006000017945 */ /* 0x000fe80003800200 */
[----:B------:R-:W-:Y:S05]  /*b110*/  @P4 BRA `(.L_x_427) ;  /* 0x0000000000104947 */ /* 0x000fea0003800000 */
[----:B01234-:R-:W0:Y:S01]  /*b120*/  LDS R9, [R12+0x3000] ;  /* 0x003000000c097984 */ /* 0x01fe220000000800 */
[----:B------:R-:W-:-:S13]  /*b130*/  ISETP.GE.AND P0, PT, R19, R20, PT ;  /* 0x000000141300720c */ /* 0x000fda0003f06270 */
[----:B0-----:R0:W-:Y:S04]  /*b140*/  @P0 STG.E desc[UR8][R4.64+0x3000], R9 ;  /* 0x0030000904000986 */ /* 0x0011e8000c101908 */
[----:B------:R0:W-:Y:S02]  /*b150*/  @!P0 STG.E desc[UR8][R6.64+0x3000], R9 ;  /* 0x0030000906008986 */ /* 0x0001e4000c101908 */
.L_x_427:
[----:B------:R-:W-:Y:S05]  /*b160*/  BSYNC.RECONVERGENT B1 ;  /* 0x0000000000017941 */ /* 0x000fea0003800200 */
.L_x_426:
[-C--:B------:R-:W-:Y:S01]  /*b170*/  ISETP.GE.AND P6, PT, R27, R2.reuse, PT ;  /* 0x000000021b00720c */ /* 0x080fe20003fc6270 */
[C---:B01234-:R-:W-:Y:S01]  /*b180*/  VIADD R9, R3.reuse, 0xf00 ;  /* 0x00000f0003097836 */ /* 0x05ffe20000000000 */
[C---:B------:R-:W-:Y:S01]  /*b190*/  LOP3.LUT R11, R3.reuse, 0x1000, RZ, 0xfc, !PT ;  /* 0x00001000030b7812 */ /* 0x040fe200078efcff */
[C---:B------:R-:W-:Y:S01]  /*b1a0*/  VIADD R13, R3.reuse, 0x1100 ;  /* 0x00001100030d7836 */ /* 0x040fe20000000000 */
[----:B------:R-:W-:Y:S01]  /*b1b0*/  BSSY.RECONVERGENT B1, `(.L_x_428) ;  /* 0x000000e000017945 */ /* 0x000fe20003800200 */
[----:B------:R-:W-:Y:S01]  /*b1c0*/  VIADD R15, R3, 0x1200 ;  /* 0x00001200030f7836 */ /* 0x000fe20000000000 */
[-C--:B------:R-:W-:Y:S01]  /*b1d0*/  ISETP.GE.AND P5, PT, R29, R2.reuse, PT ;  /* 0x000000021d00720c */ /* 0x080fe20003fa6270 */
[----:B------:R-:W-:Y:S01]  /*b1e0*/  VIADD R17, R3, 0x1300 ;  /* 0x0000130003117836 */ /* 0x000fe20000000000 */
[-C--:B------:R-:W-:Y:S02]  /*b1f0*/  ISETP.GE.AND P0, PT, R9, R2.reuse, PT ;  /* 0x000000020900720c */ /* 0x080fe40003f06270 */
[----:B------:R-:W-:-:S02]  /*b200*/  ISETP.GE.AND P1, PT, R11, R2, PT ;  /* 0x000000020b00720c */ /* 0x000fc40003f26270 */
[-C--:B------:R-:W-:Y:S02]  /*b210*/  ISETP.GE.AND P2, PT, R13, R2.reuse, PT ;  /* 0x000000020d00720c */ /* 0x080fe40003f46270 */
[-C--:B------:R-:W-:Y:S02]  /*b220*/  ISETP.GE.AND P3, PT, R15, R2.reuse, PT ;  /* 0x000000020f00720c */ /* 0x080fe40003f66270 */
[----:B------:R-:W-:Y:S01]  /*b230*/  ISETP.GE.AND P4, PT, R17, R2, PT ;  /* 0x000000021100720c */ /* 0x000fe20003f86270 */
[----:B------:R-:W-:-:S12]  /*b240*/  @P6 BRA `(.L_x_429) ;  /* 0x0000000000106947 */ /* 0x000fd80003800000 */
[----:B------:R-:W0:Y:S01]  /*b250*/  LDS R3, [R12+0x3400] ;  /* 0x003400000c037984 */ /* 0x000e220000000800 */
[----:B------:R-:W-:-:S13]  /*b260*/  ISETP.GE.AND P6, PT, R27, R20, PT ;  /* 0x000000141b00720c */ /* 0x000fda0003fc6270 */
[----:B0-----:R0:W-:Y:S04]  /*b270*/  @P6 STG.E desc[UR8][R4.64+0x3400], R3 ;  /* 0x0034000304006986 */ /* 0x0011e8000c101908 */
[----:B------:R0:W-:Y:S02]  /*b280*/  @!P6 STG.E desc[UR8][R6.64+0x3400], R3 ;  /* 0x003400030600e986 */ /* 0x0001e4000c101908 */
.L_x_429:
[----:B------:R-:W-:Y:S05]  /*b290*/  BSYNC.RECONVERGENT B1 ;  /* 0x0000000000017941 */ /* 0x000fea0003800200 */
.L_x_428:
[----:B------:R-:W-:Y:S04]  /*b2a0*/  BSSY.RECONVERGENT B1, `(.L_x_430) ;  /* 0x0000006000017945 */ /* 0x000fe80003800200 */
[----:B------:R-:W-:Y:S05]  /*b2b0*/  @P5 BRA `(.L_x_431) ;  /* 0x0000000000105947 */ /* 0x000fea0003800000 */
[----:B0-----:R-:W0:Y:S01]  /*b2c0*/  LDS R3, [R12+0x3800] ;  /* 0x003800000c037984 */ /* 0x001e220000000800 */
[----:B------:R-:W-:-:S13]  /*b2d0*/  ISETP.GE.AND P5, PT, R29, R20, PT ;  /* 0x000000141d00720c */ /* 0x000fda0003fa6270 */
[----:B0-----:R1:W-:Y:S04]  /*b2e0*/  @P5 STG.E desc[UR8][R4.64+0x3800], R3 ;  /* 0x0038000304005986 */ /* 0x0013e8000c101908 */
[----:B------:R1:W-:Y:S02]  /*b2f0*/  @!P5 STG.E desc[UR8][R6.64+0x3800], R3 ;  /* 0x003800030600d986 */ /* 0x0003e4000c101908 */
.L_x_431:
[----:B------:R-:W-:Y:S05]  /*b300*/  BSYNC.RECONVERGENT B1 ;  /* 0x0000000000017941 */ /* 0x000fea0003800200 */
.L_x_430:
[----:B------:R-:W-:Y:S04]  /*b310*/  BSSY.RECONVERGENT B1, `(.L_x_432) ;  /* 0x0000006000017945 */ /* 0x000fe80003800200 */
[----:B------:R-:W-:Y:S05]  /*b320*/  @P0 BRA `(.L_x_433) ;  /* 0x0000000000100947 */ /* 0x000fea0003800000 */
[----:B01----:R-:W0:Y:S01]  /*b330*/  LDS R3, [R12+0x3c00] ;  /* 0x003c00000c037984 */ /* 0x003e220000000800 */
[----:B------:R-:W-:-:S13]  /*b340*/  ISETP.GE.AND P0, PT, R9, R20, PT ;  /* 0x000000140900720c */ /* 0x000fda0003f06270 */
[----:B0-----:R2:W-:Y:S04]  /*b350*/  @P0 STG.E desc[UR8][R4.64+0x3c00], R3 ;  /* 0x003c000304000986 */ /* 0x0015e8000c101908 */
[----:B------:R2:W-:Y:S02]  /*b360*/  @!P0 STG.E desc[UR8][R6.64+0x3c00], R3 ;  /* 0x003c000306008986 */ /* 0x0005e4000c101908 */
.L_x_433:
[----:B------:R-:W-:Y:S05]  /*b370*/  BSYNC.RECONVERGENT B1 ;  /* 0x0000000000017941 */ /* 0x000fea0003800200 */
.L_x_432:
[----:B------:R-:W-:Y:S04]  /*b380*/  BSSY.RECONVERGENT B1, `(.L_x_434) ;  /* 0x0000006000017945 */ /* 0x000fe80003800200 */
[----:B------:R-:W-:Y:S05]  /*b390*/  @P1 BRA `(.L_x_435) ;  /* 0x0000000000101947 */ /* 0x000fea0003800000 */
[----:B012---:R-:W0:Y:S01]  /*b3a0*/  LDS R3, [R12+0x4000] ;  /* 0x004000000c037984 */ /* 0x007e220000000800 */
[----:B------:R-:W-:-:S13]  /*b3b0*/  ISETP.GE.AND P0, PT, R11, R20, PT ;  /* 0x000000140b00720c */ /* 0x000fda0003f06270 */
[----:B0-----:R3:W-:Y:S04]  /*b3c0*/  @P0 STG.E desc[UR8][R4.64+0x4000], R3 ;  /* 0x0040000304000986 */ /* 0x0017e8000c101908 */
[----:B------:R3:W-:Y:S02]  /*b3d0*/  @!P0 STG.E desc[UR8][R6.64+0x4000], R3 ;  /* 0x0040000306008986 */ /* 0x0007e4000c101908 */
.L_x_435:
[----:B------:R-:W-:Y:S05]  /*b3e0*/  BSYNC.RECONVERGENT B1 ;  /* 0x0000000000017941 */ /* 0x000fea0003800200 */
.L_x_434:
[----:B------:R-:W-:Y:S04]  /*b3f0*/  BSSY.RECONVERGENT B1, `(.L_x_436) ;  /* 0x0000006000017945 */ /* 0x000fe80003800200 */
[----:B------:R-:W-:Y:S05]  /*b400*/  @P2 BRA `(.L_x_437) ;  /* 0x0000000000102947 */ /* 0x000fea0003800000 */
[----:B0123--:R-:W0:Y:S01]  /*b410*/  LDS R3, [R12+0x4400] ;  /* 0x004400000c037984 */ /* 0x00fe220000000800 */
[----:B------:R-:W-:-:S13]  /*b420*/  ISETP.GE.AND P0, PT, R13, R20, PT ;  /* 0x000000140d00720c */ /* 0x000fda0003f06270 */
[----:B0-----:R4:W-:Y:S04]  /*b430*/  @P0 STG.E desc[UR8][R4.64+0x4400], R3 ;  /* 0x0044000304000986 */ /* 0x0019e8000c101908 */
[----:B------:R4:W-:Y:S02]  /*b440*/  @!P0 STG.E desc[UR8][R6.64+0x4400], R3 ;  /* 0x0044000306008986 */ /* 0x0009e4000c101908 */
.L_x_437:
[----:B------:R-:W-:Y:S05]  /*b450*/  BSYNC.RECONVERGENT B1 ;  /* 0x0000000000017941 */ /* 0x000fea0003800200 */
.L_x_436:
[----:B------:R-:W-:Y:S04]  /*b460*/  BSSY.RECONVERGENT B1, `(.L_x_438) ;  /* 0x0000006000017945 */ /* 0x000fe80003800200 */
[----:B------:R-:W-:Y:S05]  /*b470*/  @P3 BRA `(.L_x_439) ;  /* 0x0000000000103947 */ /* 0x000fea0003800000 */
[----:B01234-:R-:W0:Y:S01]  /*b480*/  LDS R3, [R12+0x4800] ;  /* 0x004800000c037984 */ /* 0x01fe220000000800 */
[----:B------:R-:W-:-:S13]  /*b490*/  ISETP.GE.AND P0, PT, R15, R20, PT ;  /* 0x000000140f00720c */ /* 0x000fda0003f06270 */
[----:B0-----:R0:W-:Y:S04]  /*b4a0*/  @P0 STG.E desc[UR8][R4.64+0x4800], R3 ;  /* 0x0048000304000986 */ /* 0x0011e8000c101908 */
[----:B------:R0:W-:Y:S02]  /*b4b0*/  @!P0 STG.E desc[UR8][R6.64+0x4800], R3 ;  /* 0x0048000306008986 */ /* 0x0001e4000c101908 */
.L_x_439:
[----:B------:R-:W-:Y:S05]  /*b4c0*/  BSYNC.RECONVERGENT B1 ;  /* 0x0000000000017941 */ /* 0x000fea0003800200 */
.L_x_438:
[----:B------:R-:W-:Y:S01]  /*b4d0*/  IMAD.IADD R9, R22, 0x1, -R25 ;  /* 0x0000000116097824 */ /* 0x000fe200078e0a19 */
[----:B------:R-:W-:Y:S06]  /*b4e0*/  @P4 BRA `(.L_x_381) ;  /* 0x0000000000104947 */ /* 0x000fec0003800000 */
[----:B01234-:R-:W0:Y:S01]  /*b4f0*/  LDS R3, [R12+0x4c00] ;  /* 0x004c00000c037984 */ /* 0x01fe220000000800 */
[----:B------:R-:W-:-:S13]  /*b500*/  ISETP.GE.AND P0, PT, R17, R20, PT ;  /* 0x000000141100720c */ /* 0x000fda0003f06270 */
[----:B0-----:R0:W-:Y:S04]  /*b510*/  @P0 STG.E desc[UR8][R4.64+0x4c00], R3 ;  /* 0x004c000304000986 */ /* 0x0011e8000c101908 */
[----:B------:R0:W-:Y:S02]  /*b520*/  @!P0 STG.E desc[UR8][R6.64+0x4c00], R3 ;  /* 0x004c000306008986 */ /* 0x0001e4000c101908 */
.L_x_381:
[----:B------:R-:W-:Y:S05]  /*b530*/  BSYNC.RECONVERGENT B0 ;  /* 0x0000000000007941 */ /* 0x000fea0003800200 */
.L_x_323:
[----:B------:R-:W5:Y:S02]  /*b540*/  S2R R0, SR_TID.X ;  /* 0x0000000000007919 */ /* 0x000f640000002100 */
[----:B-----5:R-:W-:-:S13]  /*b550*/  ISETP.NE.AND P0, PT, R0, RZ, PT ;  /* 0x000000ff0000720c */ /* 0x020fda0003f05270 */
[----:B------:R-:W-:Y:S05]  /*b560*/  @P0 EXIT ;  /* 0x000000000000094d */ /* 0x000fea0003800000 */
[----:B01234-:R-:W0:Y:S02]  /*b570*/  LDC.64 R2, c[0x0][0x3a0] ;  /* 0x0000e800ff027b82 */ /* 0x01fe240000000a00 */
[----:B0-----:R-:W-:Y:S01]  /*b580*/  STG.E desc[UR8][R2.64], R9 ;  /* 0x0000000902007986 */ /* 0x001fe2000c101908 */
[----:B------:R-:W-:Y:S05]  /*b590*/  EXIT ;  /* 0x000000000000794d */ /* 0x000fea0003800000 */
.L_x_307:
[----:B------:R-:W-:Y:S01]  /*b5a0*/  BSSY B0, `(.L_x_440) ;  /* 0x0000006000007945 */ /* 0x000fe20003800000 */
[----:B------:R-:W-:Y:S01]  /*b5b0*/  PLOP3.LUT P0, PT, P0, PT, PT, 0x8, 0x80 ;  /* 0x000000000080781c */ /* 0x000fe2000070e170 */
[----:B------:R-:W-:-:S12]  /*b5c0*/  IMAD.MOV.U32 R22, RZ, RZ, -0x1 ;  /* 0xffffffffff167424 */ /* 0x000fd800078e00ff */
[----:B-----5:R-:W-:Y:S05]  /*b5d0*/  WARPSYNC.COLLECTIVE R22, `(.L_x_441) ;  /* 0x0000000016087348 */ /* 0x020fea0003c00000 */
[----:B------:R-:W-:Y:S01]  /*b5e0*/  VOTE.ANY P0, P0 ;  /* 0x0000000000ff7806 */ /* 0x000fe20000000100 */
[----:B-----5:R-:W-:-:S12]  /*b5f0*/  ENDCOLLECTIVE ;  /* 0x000000000000791b */ /* 0x020fd80003800000 */
.L_x_441:
[----:B------:R-:W-:Y:S05]  /*b600*/  BSYNC B0 ;  /* 0x0000000000007941 */ /* 0x000fea0003800000 */
.L_x_440:
[----:B------:R-:W-:Y:S05]  /*b610*/  BRA `(.L_x_442) ;  /* 0xffffff8000b47947 */ /* 0x000fea000383ffff */
.L_x_311:
[----:B------:R-:W-:Y:S01]  /*b620*/  BSSY B0, `(.L_x_443) ;  /* 0x0000006000007945 */ /* 0x000fe20003800000 */
[----:B------:R-:W-:Y:S01]  /*b630*/  PLOP3.LUT P0, PT, P0, PT, PT, 0x8, 0x80 ;  /* 0x000000000080781c */ /* 0x000fe2000070e170 */
[----:B------:R-:W-:-:S12]  /*b640*/  IMAD.MOV.U32 R22, RZ, RZ, -0x1 ;  /* 0xffffffffff167424 */ /* 0x000fd800078e00ff */
[----:B-----5:R-:W-:Y:S05]  /*b650*/  WARPSYNC.COLLECTIVE R22, `(.L_x_444) ;  /* 0x0000000016087348 */ /* 0x020fea0003c00000 */
[----:B------:R-:W-:Y:S01]  /*b660*/  VOTE.ANY P0, P0 ;  /* 0x0000000000ff7806 */ /* 0x000fe20000000100 */
[----:B-----5:R-:W-:-:S12]  /*b670*/  ENDCOLLECTIVE ;  /* 0x000000000000791b */ /* 0x020fd80003800000 */
.L_x_444:
[----:B------:R-:W-:Y:S05]  /*b680*/  BSYNC B0 ;  /* 0x0000000000007941 */ /* 0x000fea0003800000 */
.L_x_443:
[----:B------:R-:W-:Y:S05]  /*b690*/  BRA `(.L_x_445) ;  /* 0xffffff8000c47947 */ /* 0x000fea000383ffff */
.L_x_313:
[----:B------:R-:W0:Y:S01]  /*b6a0*/  S2R R16, SR_GEMASK ;  /* 0x0000000000107919 */ /* 0x000e220000003c00 */
[----:B------:R-:W-:Y:S01]  /*b6b0*/  BSSY B0, `(.L_x_446) ;  /* 0x0000007000007945 */ /* 0x000fe20003800000 */
[----:B------:R-:W-:Y:S01]  /*b6c0*/  ISETP.NE.AND P0, PT, R20, 0x65, PT ;  /* 0x000000651400780c */ /* 0x000fe20003f05270 */
[----:B------:R-:W-:Y:S01]  /*b6d0*/  IMAD.MOV.U32 R22, RZ, RZ, -0x1 ;  /* 0xffffffffff167424 */ /* 0x000fe200078e00ff */
[----:B------:R-:W-:-:S13]  /*b6e0*/  PLOP3.LUT P1, PT, P1, PT, PT, 0x8, 0x80 ;  /* 0x000000000080781c */ /* 0x000fda0000f2e170 */
[----:B0----5:R-:W-:Y:S05]  /*b6f0*/  WARPSYNC.COLLECTIVE R22, `(.L_x_447) ;  /* 0x0000000016087348 */ /* 0x021fea0003c00000 */
[----:B------:R-:W-:Y:S01]  /*b700*/  VOTE.ANY R22, PT, P1 ;  /* 0x0000000000167806 */ /* 0x000fe200008e0100 */
[----:B0----5:R-:W-:Y:S06]  /*b710*/  ENDCOLLECTIVE ;  /* 0x000000000000791b */ /* 0x021fec0003800000 */
.L_x_447:
[----:B------:R-:W-:Y:S05]  /*b720*/  BSYNC B0 ;  /* 0x0000000000007941 */ /* 0x000fea0003800000 */
.L_x_446:
[----:B------:R-:W-:Y:S01]  /*b730*/  LOP3.LUT R22, R22, 0x80000000, R16, 0xec, !PT ;  /* 0x8000000016167812 */ /* 0x000fe200078eec10 */
[----:B------:R-:W-:Y:S02]  /*b740*/  IMAD.MOV.U32 R23, RZ, RZ, 0x1 ;  /* 0x00000001ff177424 */ /* 0x000fe400078e00ff */
[C---:B------:R-:W-:Y:S02]  /*b750*/  VIADD R64, R59.reuse, 0x2 ;  /* 0x000000023b407836 */ /* 0x040fe40000000000 */
[C---:B------:R-:W-:Y:S02]  /*b760*/  VIADD R19, R22.reuse, 0xffffffff ;  /* 0xffffffff16137836 */ /* 0x040fe40000000000 */
[C---:B------:R-:W-:Y:S02]  /*b770*/  VIADD R65, R59.reuse, 0x4 ;  /* 0x000000043b417836 */ /* 0x040fe40000000000 */
[----:B------:R-:W-:Y:S01]  /*b780*/  VIADD R66, R59, 0x8 ;  /* 0x000000083b427836 */ /* 0x000fe20000000000 */
[----:B------:R-:W-:Y:S01]  /*b790*/  LOP3.LUT R19, R22, R19, RZ, 0xc, !PT ;  /* 0x0000001316137212 */ /* 0x000fe200078e0cff */
[----:B------:R-:W-:-:S03]  /*b7a0*/  IMAD.MOV.U32 R22, RZ, RZ, -0x1 ;  /* 0xffffffffff167424 */ /* 0x000fc600078e00ff */
[----:B------:R0:W1:Y:S04]  /*b7b0*/  POPC R24, R19 ;  /* 0x0000001300187309 */ /* 0x0000680000000000 */
[----:B01----:R-:W-:Y:S05]  /*b7c0*/  WARPSYNC.COLLECTIVE R22, `(.L_x_448) ;  /* 0x0000000016087348 */ /* 0x003fea0003c00000 */
[----:B-1----:R1:W2:Y:S02]  /*b7d0*/  SHFL.DOWN P1, R25, R21, R23, R24 ;  /* 0x0800001715197389 */ /* 0x0022a40000020018 */
[----:B012---:R-:W-:Y:S05]  /*b7e0*/  ENDCOLLECTIVE ;  /* 0x000000000000791b */ /* 0x007fea0003800000 */
.L_x_448:
[----:B------:R-:W-:Y:S01]  /*b7f0*/  IMAD.MOV.U32 R23, RZ, RZ, 0x2 ;  /* 0x00000002ff177424 */ /* 0x000fe200078e00ff */
[----:B------:R-:W-:-:S04]  /*b800*/  ISETP.GE.AND P1, PT, R59, R24, PT ;  /* 0x000000183b00720c */ /* 0x000fc80003f26270 */
[----:B------:R-:W-:-:S05]  /*b810*/  SEL R18, R25, RZ, !P1 ;  /* 0x000000ff19127207 */ /* 0x000fca0004800000 */
[----:B------:R-:W-:-:S04]  /*b820*/  IMAD.IADD R67, R18, 0x1, R21 ;  /* 0x0000000112437824 */ /* 0x000fc800078e0215 */
[----:B------:R-:W-:-:S07]  /*b830*/  IMAD.MOV.U32 R21, RZ, RZ, R67 ;  /* 0x000000ffff157224 */ /* 0x000fce00078e0043 */
[----:B------:R-:W-:Y:S05]  /*b840*/  WARPSYNC.COLLECTIVE R22, `(.L_x_449) ;  /* 0x0000000016087348 */ /* 0x000fea0003c00000 */
[----:B------:R0:W1:Y:S02]  /*b850*/  SHFL.DOWN P1, R25, R21, R23, R24 ;  /* 0x0800001715197389 */ /* 0x0000640000020018 */
[----:B01----:R-:W-:Y:S05]  /*b860*/  ENDCOLLECTIVE ;  /* 0x000000000000791b */ /* 0x003fea0003800000 */
.L_x_449:
[----:B------:R-:W-:Y:S01]  /*b870*/  IMAD.MOV.U32 R23, RZ, RZ, 0x4 ;  /* 0x00000004ff177424 */ /* 0x000fe200078e00ff */
[----:B------:R-:W-:-:S04]  /*b880*/  ISETP.GT.AND P1, PT, R64, R24, PT ;  /* 0x000000184000720c */ /* 0x000fc80003f24270 */
[----:B------:R-:W-:-:S05]  /*b890*/  SEL R18, R25, RZ, !P1 ;  /* 0x000000ff19127207 */ /* 0x000fca0004800000 */
[----:B------:R-:W-:Y:S02]  /*b8a0*/  IMAD.IADD R69, R67, 0x1, R18 ;  /* 0x0000000143457824 */ /* 0x000fe400078e0212 */
[----:B------:R-:W-:Y:S02]  /*b8b0*/  VIADD R67, R59, 0x10 ;  /* 0x000000103b437836 */ /* 0x000fe40000000000 */
[----:B------:R-:W-:-:S07]  /*b8c0*/  IMAD.MOV.U32 R21, RZ, RZ, R69 ;  /* 0x000000ffff157224 */ /* 0x000fce00078e0045 */
[----:B------:R-:W-:Y:S05]  /*b8d0*/  WARPSYNC.COLLECTIVE R22, `(.L_x_450) ;  /* 0x0000000016087348 */ /* 0x000fea0003c00000 */
[----:B------:R0:W1:Y:S02]  /*b8e0*/  SHFL.DOWN P1, R25, R21, R23, R24 ;  /* 0x0800001715197389 */ /* 0x0000640000020018 */
[----:B01----:R-:W-:Y:S05]  /*b8f0*/  ENDCOLLECTIVE ;  /* 0x000000000000791b */ /* 0x003fea0003800000 */
.L_x_450:
[----:B------:R-:W-:Y:S01]  /*b900*/  IMAD.MOV.U32 R23, RZ, RZ, 0x8 ;  /* 0x00000008ff177424 */ /* 0x000fe200078e00ff */
[----:B------:R-:W-:-:S04]  /*b910*/  ISETP.GT.AND P1, PT, R65, R24, PT ;  /* 0x000000184100720c */ /* 0x000fc80003f24270 */
[----:B------:R-:W-:-:S05]  /*b920*/  SEL R18, R25, RZ, !P1 ;  /* 0x000000ff19127207 */ /* 0x000fca0004800000 */
[----:B------:R-:W-:-:S04]  /*b930*/  IMAD.IADD R71, R69, 0x1, R18 ;  /* 0x0000000145477824 */ /* 0x000fc800078e0212 */
[----:B------:R-:W-:-:S07]  /*b940*/  IMAD.MOV.U32 R21, RZ, RZ, R71 ;  /* 0x000000ffff157224 */ /* 0x000fce00078e0047 */
[----:B------:R-:W-:Y:S05]  /*b950*/  WARPSYNC.COLLECTIVE R22, `(.L_x_451) ;  /* 0x0000000016087348 */ /* 0x000fea0003c00000 */
[----:B------:R0:W1:Y:S02]  /*b960*/  SHFL.DOWN P1, R25, R21, R23, R24 ;  /* 0x0800001715197389 */ /* 0x0000640000020018 */
[----:B01----:R-:W-:Y:S05]  /*b970*/  ENDCOLLECTIVE ;  /* 0x000000000000791b */ /* 0x003fea0003800000 */
.L_x_451:
[----:B------:R-:W-:Y:S01]  /*b980*/  IMAD.MOV.U32 R23, RZ, RZ, 0x10 ;  /* 0x00000010ff177424 */ /* 0x000fe200078e00ff */
[----:B------:R-:W-:-:S04]  /*b990*/  ISETP.GT.AND P1, PT, R66, R24, PT ;  /* 0x000000184200720c */ /* 0x000fc80003f24270 */
[----:B------:R-:W-:-:S05]  /*b9a0*/  SEL R18, R25, RZ, !P1 ;  /* 0x000000ff19127207 */ /* 0x000fca0004800000 */
[----:B------:R-:W-:Y:S02]  /*b9b0*/  IMAD.IADD R73, R71, 0x1, R18 ;  /* 0x0000000147497824 */ /* 0x000fe400078e0212 */
[----:B------:R-:W0:Y:S02]  /*b9c0*/  LDC.64 R18, c[0x0][0x3a8] ;  /* 0x0000ea00ff127b82 */ /* 0x000e240000000a00 */
[----:B------:R-:W-:-:S07]  /*b9d0*/  IMAD.MOV.U32 R21, RZ, RZ, R73 ;  /* 0x000000ffff157224 */ /* 0x000fce00078e0049 */
[----:B0-----:R-:W-:Y:S05]  /*b9e0*/  WARPSYNC.COLLECTIVE R22, `(.L_x_452) ;  /* 0x0000000016087348 */ /* 0x001fea0003c00000 */
[----:B------:R1:W2:Y:S02]  /*b9f0*/  SHFL.DOWN P1, R25, R21, R23, R24 ;  /* 0x0800001715197389 */ /* 0x0002a40000020018 */
[----:B012---:R-:W-:Y:S05]  /*ba00*/  ENDCOLLECTIVE ;  /* 0x000000000000791b */ /* 0x007fea0003800000 */
.L_x_452:
[----:B------:R-:W-:Y:S05]  /*ba10*/  WARPSYNC.COLLECTIVE R22, `(.L_x_453) ;  /* 0x0000000016087348 */ /* 0x000fea0003c00000 */
[----:B------:R-:W-:Y:S01]  /*ba20*/  VOTE.ALL P0, P0 ;  /* 0x0000000000ff7806 */ /* 0x000fe20000000000 */
[----:B------:R-:W-:-:S12]  /*ba30*/  ENDCOLLECTIVE ;  /* 0x000000000000791b */ /* 0x000fd80003800000 */
.L_x_453:
[----:B------:R-:W-:-:S04]  /*ba40*/  ISETP.GT.AND P1, PT, R67, R24, PT ;  /* 0x000000184300720c */ /* 0x000fc80003f24270 */
[----:B------:R-:W-:Y:S02]  /*ba50*/  SEL R68, R25, RZ, !P1 ;  /* 0x000000ff19447207 */ /* 0x000fe40004800000 */
[----:B------:R-:W-:-:S03]  /*ba60*/  IADD3 R69, P1, PT, R18, 0x100, RZ ;  /* 0x0000010012457810 */ /* 0x000fc60007f3e0ff */
[----:B------:R-:W-:Y:S02]  /*ba70*/  IMAD.IADD R68, R73, 0x1, R68 ;  /* 0x0000000149447824 */ /* 0x000fe400078e0244 */
[----:B------:R-:W-:Y:S01]  /*ba80*/  IMAD.X R70, RZ, RZ, R19, P1 ;  /* 0x000000ffff467224 */ /* 0x000fe200008e0613 */
[----:B------:R-:W-:Y:S07]  /*ba90*/  BRA `(.L_x_454) ;  /* 0xffffff8000607947 */ /* 0x000fee000383ffff */
.L_x_315:
[----:B------:R-:W-:Y:S01]  /*baa0*/  BSSY B0, `(.L_x_455) ;  /* 0x0000006000007945 */ /* 0x000fe20003800000 */
[----:B------:R-:W-:Y:S01]  /*bab0*/  PLOP3.LUT P0, PT, P0, PT, PT, 0x8, 0x80 ;  /* 0x000000000080781c */ /* 0x000fe2000070e170 */
[----:B------:R-:W-:-:S12]  /*bac0*/  IMAD.MOV.U32 R22, RZ, RZ, -0x1 ;  /* 0xffffffffff167424 */ /* 0x000fd800078e00ff */
[----:B-----5:R-:W-:Y:S05]  /*bad0*/  WARPSYNC.COLLECTIVE R22, `(.L_x_456) ;  /* 0x0000000016087348 */ /* 0x020fea0003c00000 */
[----:B------:R-:W-:Y:S01]  /*bae0*/  VOTE.ANY P0, P0 ;  /* 0x0000000000ff7806 */ /* 0x000fe20000000100 */
[----:B-----5:R-:W-:-:S12]  /*baf0*/  ENDCOLLECTIVE ;  /* 0x000000000000791b */ /* 0x020fd80003800000 */
.L_x_456:
[----:B------:R-:W-:Y:S05]  /*bb00*/  BSYNC B0 ;  /* 0x0000000000007941 */ /* 0x000fea0003800000 */
.L_x_455:
[----:B------:R-:W-:Y:S05]  /*bb10*/  BRA `(.L_x_457) ;  /* 0xffffff8000687947 */ /* 0x000fea000383ffff */
.L_x_319:
[----:B------:R-:W-:Y:S01]  /*bb20*/  BSSY B0, `(.L_x_458) ;  /* 0x0000006000007945 */ /* 0x000fe20003800000 */
[----:B------:R-:W-:Y:S01]  /*bb30*/  PLOP3.LUT P0, PT, P0, PT, PT, 0x8, 0x80 ;  /* 0x000000000080781c */ /* 0x000fe2000070e170 */
[----:B------:R-:W-:-:S12]  /*bb40*/  IMAD.MOV.U32 R22, RZ, RZ, -0x1 ;  /* 0xffffffffff167424 */ /* 0x000fd800078e00ff */
[----:B-----5:R-:W-:Y:S05]  /*bb50*/  WARPSYNC.COLLECTIVE R22, `(.L_x_459) ;  /* 0x0000000016087348 */ /* 0x020fea0003c00000 */
[----:B------:R-:W-:Y:S01]  /*bb60*/  VOTE.ANY P0, P0 ;  /* 0x0000000000ff7806 */ /* 0x000fe20000000100 */
[----:B-----5:R-:W-:-:S12]  /*bb70*/  ENDCOLLECTIVE ;  /* 0x000000000000791b */ /* 0x020fd80003800000 */
.L_x_459:
[----:B------:R-:W-:Y:S05]  /*bb80*/  BSYNC B0 ;  /* 0x0000000000007941 */ /* 0x000fea0003800000 */
.L_x_458:
[----:B------:R-:W-:Y:S05]  /*bb90*/  BRA `(.L_x_460) ;  /* 0xffffff80007c7947 */ /* 0x000fea000383ffff */
.L_x_321:
[----:B------:R-:W-:Y:S01]  /*bba0*/  BSSY B0, `(.L_x_461) ;  /* 0x0000006000007945 */ /* 0x000fe20003800000 */
[----:B------:R-:W-:Y:S01]  /*bbb0*/  PLOP3.LUT P1, PT, P0, PT, PT, 0x8, 0x80 ;  /* 0x000000000080781c */ /* 0x000fe2000072e170 */
[----:B------:R-:W-:-:S12]  /*bbc0*/  IMAD.MOV.U32 R22, RZ, RZ, -0x1 ;  /* 0xffffffffff167424 */ /* 0x000fd800078e00ff */
[----:B-----5:R-:W-:Y:S05]  /*bbd0*/  WARPSYNC.COLLECTIVE R22, `(.L_x_462) ;  /* 0x0000000016087348 */ /* 0x020fea0003c00000 */
[----:B------:R-:W-:Y:S01]  /*bbe0*/  VOTE.ANY R22, PT, P1 ;  /* 0x0000000000167806 */ /* 0x000fe200008e0100 */
[----:B-----5:R-:W-:Y:S06]  /*bbf0*/  ENDCOLLECTIVE ;  /* 0x000000000000791b */ /* 0x020fec0003800000 */
.L_x_462:
[----:B------:R-:W-:Y:S05]  /*bc00*/  BSYNC B0 ;  /* 0x0000000000007941 */ /* 0x000fea0003800000 */
.L_x_461:
[----:B------:R-:W-:Y:S01]  /*bc10*/  LOP3.LUT R22, R22, 0x80000000, R16, 0xec, !PT ;  /* 0x8000000016167812 */ /* 0x000fe200078eec10 */
[----:B------:R-:W-:Y:S02]  /*bc20*/  IMAD.MOV.U32 R23, RZ, RZ, 0x1 ;  /* 0x00000001ff177424 */ /* 0x000fe400078e00ff */
[----:B------:R-:W-:Y:S02]  /*bc30*/  VIADD R53, R53, 0xffffffe0 ;  /* 0xffffffe035357836 */ /* 0x000fe40000000000 */
[----:B------:R-:W-:-:S05]  /*bc40*/  VIADD R19, R22, 0xffffffff ;  /* 0xffffffff16137836 */ /* 0x000fca0000000000 */
[----:B------:R-:W-:Y:S01]  /*bc50*/  LOP3.LUT R19, R22, R19, RZ, 0xc, !PT ;  /* 0x0000001316137212 */ /* 0x000fe200078e0cff */
[----:B------:R-:W-:-:S03]  /*bc60*/  IMAD.MOV.U32 R22, RZ, RZ, -0x1 ;  /* 0xffffffffff167424 */ /* 0x000fc600078e00ff */
[----:B------:R0:W1:Y:S04]  /*bc70*/  POPC R24, R19 ;  /* 0x0000001300187309 */ /* 0x0000680000000000 */
[----:B01----:R-:W-:Y:S05]  /*bc80*/  WARPSYNC.COLLECTIVE R22, `(.L_x_463) ;  /* 0x0000000016087348 */ /* 0x003fea0003c00000 */
[----:B-1----:R1:W2:Y:S02]  /*bc90*/  SHFL.DOWN P1, R25, R21, R23, R24 ;  /* 0x0800001715197389 */ /* 0x0022a40000020018 */
[----:B012---:R-:W-:Y:S05]  /*bca0*/  ENDCOLLECTIVE ;  /* 0x000000000000791b */ /* 0x007fea0003800000 */
.L_x_463:
[----:B------:R-:W-:Y:S01]  /*bcb0*/  ISETP.GE.AND P0, PT, R59, R24, PT ;  /* 0x000000183b00720c */ /* 0x000fe20003f06270 */
[----:B------:R-:W-:-:S03]  /*bcc0*/  IMAD.MOV.U32 R23, RZ, RZ, 0x2 ;  /* 0x00000002ff177424 */ /* 0x000fc600078e00ff */
[----:B------:R-:W-:Y:S02]  /*bcd0*/  SEL R18, R25, RZ, !P0 ;  /* 0x000000ff19127207 */ /* 0x000fe40004000000 */
[----:B------:R-:W-:-:S03]  /*bce0*/  ISETP.GT.AND P0, PT, R64, R24, PT ;  /* 0x000000184000720c */ /* 0x000fc60003f04270 */
[----:B------:R-:W-:-:S04]  /*bcf0*/  IMAD.IADD R71, R18, 0x1, R21 ;  /* 0x0000000112477824 */ /* 0x000fc800078e0215 */
[----:B------:R-:W-:-:S07]  /*bd00*/  IMAD.MOV.U32 R21, RZ, RZ, R71 ;  /* 0x000000ffff157224 */ /* 0x000fce00078e0047 */
[----:B------:R-:W-:Y:S05]  /*bd10*/  WARPSYNC.COLLECTIVE R22, `(.L_x_464) ;  /* 0x0000000016087348 */ /* 0x000fea0003c00000 */
[----:B------:R0:W1:Y:S02]  /*bd20*/  SHFL.DOWN P1, R25, R21, R23, R24 ;  /* 0x0800001715197389 */ /* 0x0000640000020018 */
[----:B01----:R-:W-:Y:S05]  /*bd30*/  ENDCOLLECTIVE ;  /* 0x000000000000791b */ /* 0x003fea0003800000 */
.L_x_464:
        /* <DEDUP_REMOVED lines=8> */
.L_x_465:
        /* <DEDUP_REMOVED lines=8> */
.L_x_466:
        /* <DEDUP_REMOVED lines=8> */
.L_x_467:
[----:B------:R-:W-:Y:S02]  /*bec0*/  SEL R25, R25, RZ, !P0 ;  /* 0x000000ff19197207 */ /* 0x000fe40004000000 */
[----:B------:R-:W-:Y:S02]  /*bed0*/  ISETP.NE.AND P0, PT, R20, 0x65, PT ;  /* 0x000000651400780c */ /* 0x000fe40003f05270 */
[----:B------:R-:W-:-:S11]  /*bee0*/  IADD3 R68, PT, PT, R71, R25, R68 ;  /* 0x0000001947447210 */ /* 0x000fd60007ffe044 */
[----:B------:R-:W-:Y:S05]  /*bef0*/  WARPSYNC.COLLECTIVE R22, `(.L_x_468) ;  /* 0x0000000016087348 */ /* 0x000fea0003c00000 */
[----:B------:R-:W-:Y:S01]  /*bf00*/  VOTE.ALL P0, P0 ;  /* 0x0000000000ff7806 */ /* 0x000fe20000000000 */
[----:B------:R-:W-:-:S12]  /*bf10*/  ENDCOLLECTIVE ;  /* 0x000000000000791b */ /* 0x000fd80003800000 */
.L_x_468:
[----:B------:R-:W-:Y:S05]  /*bf20*/  BRA `(.L_x_469) ;  /* 0xffffff8000187947 */ /* 0x000fea000383ffff */
.L_x_386:
[----:B------:R-:W-:Y:S01]  /*bf30*/  BSSY B1, `(.L_x_470) ;  /* 0x0000006000017945 */ /* 0x000fe20003800000 */
[----:B------:R-:W-:Y:S01]  /*bf40*/  PLOP3.LUT P0, PT, P0, PT, PT, 0x8, 0x80 ;  /* 0x000000000080781c */ /* 0x000fe2000070e170 */
[----:B------:R-:W-:-:S12]  /*bf50*/  IMAD.MOV.U32 R22, RZ, RZ, -0x1 ;  /* 0xffffffffff167424 */ /* 0x000fd800078e00ff */
[----:B-----5:R-:W-:Y:S05]  /*bf60*/  WARPSYNC.COLLECTIVE R22, `(.L_x_471) ;  /* 0x0000000016087348 */ /* 0x020fea0003c00000 */
[----:B------:R-:W-:Y:S01]  /*bf70*/  VOTE.ANY P0, P0 ;  /* 0x0000000000ff7806 */ /* 0x000fe20000000100 */
[----:B-----5:R-:W-:-:S12]  /*bf80*/  ENDCOLLECTIVE ;  /* 0x000000000000791b */ /* 0x020fd80003800000 */
.L_x_471:
[----:B------:R-:W-:Y:S05]  /*bf90*/  BSYNC B1 ;  /* 0x0000000000017941 */ /* 0x000fea0003800000 */
.L_x_470:
[----:B------:R-:W-:Y:S05]  /*bfa0*/  BRA `(.L_x_472) ;  /* 0xffffffd400d07947 */ /* 0x000fea000383ffff */
.L_x_390:
[----:B------:R-:W-:Y:S01]  /*bfb0*/  BSSY B1, `(.L_x_473) ;  /* 0x0000006000017945 */ /* 0x000fe20003800000 */
[----:B------:R-:W-:Y:S01]  /*bfc0*/  PLOP3.LUT P0, PT, P0, PT, PT, 0x8, 0x80 ;  /* 0x000000000080781c */ /* 0x000fe2000070e170 */
[----:B------:R-:W-:-:S12]  /*bfd0*/  IMAD.MOV.U32 R22, RZ, RZ, -0x1 ;  /* 0xffffffffff167424 */ /* 0x000fd800078e00ff */
[----:B-----5:R-:W-:Y:S05]  /*bfe0*/  WARPSYNC.COLLECTIVE R22, `(.L_x_474) ;  /* 0x0000000016087348 */ /* 0x020fea0003c00000 */
[----:B------:R-:W-:Y:S01]  /*bff0*/  VOTE.ANY P0, P0 ;  /* 0x0000000000ff7806 */ /* 0x000fe20000000100 */
[----:B-----5:R-:W-:-:S12]  /*c000*/  ENDCOLLECTIVE ;  /* 0x000000000000791b */ /* 0x020fd80003800000 */
.L_x_474:
[----:B------:R-:W-:Y:S05]  /*c010*/  BSYNC B1 ;  /* 0x0000000000017941 */ /* 0x000fea0003800000 */
.L_x_473:
[----:B------:R-:W-:Y:S05]  /*c020*/  BRA `(.L_x_475) ;  /* 0xffffffd400e07947 */ /* 0x000fea000383ffff */
.L_x_392:
        /* <DEDUP_REMOVED lines=8> */
.L_x_477:
[----:B------:R-:W-:Y:S05]  /*c0b0*/  BSYNC B1 ;  /* 0x0000000000017941 */ /* 0x000fea0003800000 */
.L_x_476:
[----:B------:R-:W-:Y:S01]  /*c0c0*/  LOP3.LUT R22, R22, 0x80000000, R26, 0xec, !PT ;  /* 0x8000000016167812 */ /* 0x000fe200078eec1a */
[C---:B------:R-:W-:Y:S02]  /*c0d0*/  VIADD R61, R55.reuse, 0x4 ;  /* 0x00000004373d7836 */ /* 0x040fe40000000000 */
[----:B------:R-:W-:Y:S02]  /*c0e0*/  VIADD R62, R55, 0x8 ;  /* 0x00000008373e7836 */ /* 0x000fe40000000000 */
[----:B------:R-:W-:-:S05]  /*c0f0*/  VIADD R23, R22, 0xffffffff ;  /* 0xffffffff16177836 */ /* 0x000fca0000000000 */
[----:B------:R-:W-:Y:S01]  /*c100*/  LOP3.LUT R20, R22, R23, RZ, 0xc, !PT ;  /* 0x0000001716147212 */ /* 0x000fe200078e0cff */
[----:B------:R-:W-:Y:S02]  /*c110*/  IMAD.MOV.U32 R23, RZ, RZ, 0x1 ;  /* 0x00000001ff177424 */ /* 0x000fe400078e00ff */
[----:B------:R-:W-:Y:S01]  /*c120*/  IMAD.MOV.U32 R22, RZ, RZ, -0x1 ;  /* 0xffffffffff167424 */ /* 0x000fe200078e00ff */
[----:B------:R0:W1:Y:S06]  /*c130*/  POPC R24, R20 ;  /* 0x0000001400187309 */ /* 0x00006c0000000000 */
[----:B01----:R-:W-:Y:S05]  /*c140*/  WARPSYNC.COLLECTIVE R22, `(.L_x_478) ;  /* 0x0000000016087348 */ /* 0x003fea0003c00000 */
[----:B-1----:R1:W2:Y:S02]  /*c150*/  SHFL.DOWN P1, R25, R21, R23, R24 ;  /* 0x0800001715197389 */ /* 0x0022a40000020018 */
[----:B012---:R-:W-:Y:S05]  /*c160*/  ENDCOLLECTIVE ;  /* 0x000000000000791b */ /* 0x007fea0003800000 */
.L_x_478:
[----:B------:R-:W-:Y:S01]  /*c170*/  IMAD.MOV.U32 R23, RZ, RZ, 0x2 ;  /* 0x00000002ff177424 */ /* 0x000fe200078e00ff */
[----:B------:R-:W-:-:S04]  /*c180*/  ISETP.GE.AND P1, PT, R55, R24, PT ;  /* 0x000000183700720c */ /* 0x000fc80003f26270 */
[----:B------:R-:W-:-:S05]  /*c190*/  SEL R60, R25, RZ, !P1 ;  /* 0x000000ff193c7207 */ /* 0x000fca0004800000 */
[----:B------:R-:W-:Y:S02]  /*c1a0*/  IMAD.IADD R63, R60, 0x1, R21 ;  /* 0x000000013c3f7824 */ /* 0x000fe400078e0215 */
[----:B------:R-:W-:Y:S02]  /*c1b0*/  VIADD R60, R55, 0x2 ;  /* 0x00000002373c7836 */ /* 0x000fe40000000000 */
[----:B------:R-:W-:-:S07]  /*c1c0*/  IMAD.MOV.U32 R21, RZ, RZ, R63 ;  /* 0x000000ffff157224 */ /* 0x000fce00078e003f */
[----:B------:R-:W-:Y:S05]  /*c1d0*/  WARPSYNC.COLLECTIVE R22, `(.L_x_479) ;  /* 0x0000000016087348 */ /* 0x000fea0003c00000 */
[----:B------:R0:W1:Y:S02]  /*c1e0*/  SHFL.DOWN P1, R25, R21, R23, R24 ;  /* 0x0800001715197389 */ /* 0x0000640000020018 */
[----:B01----:R-:W-:Y:S05]  /*c1f0*/  ENDCOLLECTIVE ;  /* 0x000000000000791b */ /* 0x003fea0003800000 */
.L_x_479:
        /* <DEDUP_REMOVED lines=9> */
.L_x_480:
        /* <DEDUP_REMOVED lines=8> */
.L_x_481:
        /* <DEDUP_REMOVED lines=8> */
.L_x_482:
[----:B------:R-:W-:Y:S05]  /*c390*/  WARPSYNC.COLLECTIVE R22, `(.L_x_483) ;  /* 0x0000000016087348 */ /* 0x000fea0003c00000 */
[----:B------:R-:W-:Y:S01]  /*c3a0*/  VOTE.ALL P0, P0 ;  /* 0x0000000000ff7806 */ /* 0x000fe20000000000 */
[----:B------:R-:W-:-:S12]  /*c3b0*/  ENDCOLLECTIVE ;  /* 0x000000000000791b */ /* 0x000fd80003800000 */
.L_x_483:
[----:B------:R-:W0:Y:S01]  /*c3c0*/  LDC.64 R20, c[0x0][0x3a8] ;  /* 0x0000ea00ff147b82 */ /* 0x000e220000000a00 */
[----:B------:R-:W-:-:S04]  /*c3d0*/  ISETP.GT.AND P1, PT, R63, R24, PT ;  /* 0x000000183f00720c */ /* 0x000fc80003f24270 */
[----:B------:R-:W-:-:S05]  /*c3e0*/  SEL R64, R25, RZ, !P1 ;  /* 0x000000ff19407207 */ /* 0x000fca0004800000 */
[----:B------:R-:W-:Y:S01]  /*c3f0*/  IMAD.IADD R64, R69, 0x1, R64 ;  /* 0x0000000145407824 */ /* 0x000fe200078e0240 */
[----:B0-----:R-:W-:-:S05]  /*c400*/  IADD3 R65, P1, PT, R20, 0x100, RZ ;  /* 0x0000010014417810 */ /* 0x001fca0007f3e0ff */
[----:B------:R-:W-:Y:S01]  /*c410*/  IMAD.X R66, RZ, RZ, R21, P1 ;  /* 0x000000ffff427224 */ /* 0x000fe200008e0615 */
[----:B------:R-:W-:Y:S07]  /*c420*/  BRA `(.L_x_484) ;  /* 0xffffffd4007c7947 */ /* 0x000fee000383ffff */
.L_x_394:
[----:B------:R-:W-:Y:S01]  /*c430*/  BSSY B1, `(.L_x_485) ;  /* 0x0000006000017945 */ /* 0x000fe20003800000 */
[----:B------:R-:W-:Y:S01]  /*c440*/  PLOP3.LUT P0, PT, P0, PT, PT, 0x8, 0x80 ;  /* 0x000000000080781c */ /* 0x000fe2000070e170 */
[----:B------:R-:W-:-:S12]  /*c450*/  IMAD.MOV.U32 R22, RZ, RZ, -0x1 ;  /* 0xffffffffff167424 */ /* 0x000fd800078e00ff */
[----:B-----5:R-:W-:Y:S05]  /*c460*/  WARPSYNC.COLLECTIVE R22, `(.L_x_486) ;  /* 0x0000000016087348 */ /* 0x020fea0003c00000 */
[----:B------:R-:W-:Y:S01]  /*c470*/  VOTE.ANY P0, P0 ;  /* 0x0000000000ff7806 */ /* 0x000fe20000000100 */
[----:B-----5:R-:W-:-:S12]  /*c480*/  ENDCOLLECTIVE ;  /* 0x000000000000791b */ /* 0x020fd80003800000 */
.L_x_486:
[----:B------:R-:W-:Y:S05]  /*c490*/  BSYNC B1 ;  /* 0x0000000000017941 */ /* 0x000fea0003800000 */
.L_x_485:
[----:B------:R-:W-:Y:S05]  /*c4a0*/  BRA `(.L_x_487) ;  /* 0xffffffd400847947 */ /* 0x000fea000383ffff */
.L_x_398:
[----:B------:R-:W-:Y:S01]  /*c4b0*/  BSSY B1, `(.L_x_488) ;  /* 0x0000006000017945 */ /* 0x000fe20003800000 */
[----:B------:R-:W-:Y:S01]  /*c4c0*/  PLOP3.LUT P0, PT, P0, PT, PT, 0x8, 0x80 ;  /* 0x000000000080781c */ /* 0x000fe2000070e170 */
[----:B------:R-:W-:-:S12]  /*c4d0*/  IMAD.MOV.U32 R22, RZ, RZ, -0x1 ;  /* 0xffffffffff167424 */ /* 0x000fd800078e00ff */
[----:B-----5:R-:W-:Y:S05]  /*c4e0*/  WARPSYNC.COLLECTIVE R22, `(.L_x_489) ;  /* 0x0000000016087348 */ /* 0x020fea0003c00000 */
[----:B------:R-:W-:Y:S01]  /*c4f0*/  VOTE.ANY P0, P0 ;  /* 0x0000000000ff7806 */ /* 0x000fe20000000100 */
[----:B-----5:R-:W-:-:S12]  /*c500*/  ENDCOLLECTIVE ;  /* 0x000000000000791b */ /* 0x020fd80003800000 */
.L_x_489:
[----:B------:R-:W-:Y:S05]  /*c510*/  BSYNC B1 ;  /* 0x0000000000017941 */ /* 0x000fea0003800000 */
.L_x_488:
[----:B------:R-:W-:Y:S05]  /*c520*/  BRA `(.L_x_490) ;  /* 0xffffffd400987947 */ /* 0x000fea000383ffff */
.L_x_400:
[----:B------:R-:W-:Y:S01]  /*c530*/  BSSY B1, `(.L_x_491) ;  /* 0x0000006000017945 */ /* 0x000fe20003800000 */
[----:B------:R-:W-:Y:S01]  /*c540*/  PLOP3.LUT P1, PT, P0, PT, PT, 0x8, 0x80 ;  /* 0x000000000080781c */ /* 0x000fe2000072e170 */
[----:B------:R-:W-:-:S12]  /*c550*/  IMAD.MOV.U32 R22, RZ, RZ, -0x1 ;  /* 0xffffffffff167424 */ /* 0x000fd800078e00ff */
[----:B-----5:R-:W-:Y:S05]  /*c560*/  WARPSYNC.COLLECTIVE R22, `(.L_x_492) ;  /* 0x0000000016087348 */ /* 0x020fea0003c00000 */
[----:B------:R-:W-:Y:S01]  /*c570*/  VOTE.ANY R22, PT, P1 ;  /* 0x0000000000167806 */ /* 0x000fe200008e0100 */
[----:B-----5:R-:W-:Y:S06]  /*c580*/  ENDCOLLECTIVE ;  /* 0x000000000000791b */ /* 0x020fec0003800000 */
.L_x_492:
[----:B------:R-:W-:Y:S05]  /*c590*/  BSYNC B1 ;  /* 0x0000000000017941 */ /* 0x000fea0003800000 */
.L_x_491:
[----:B------:R-:W-:Y:S01]  /*c5a0*/  LOP3.LUT R22, R22, 0x80000000, R26, 0xec, !PT ;  /* 0x8000000016167812 */ /* 0x000fe200078eec1a */
[----:B------:R-:W-:-:S04]  /*c5b0*/  VIADD R53, R53, 0xffffffe0 ;  /* 0xffffffe035357836 */ /* 0x000fc80000000000 */
        /* <DEDUP_REMOVED lines=8> */
.L_x_493:
        /* <DEDUP_REMOVED lines=9> */
.L_x_494:
        /* <DEDUP_REMOVED lines=8> */
.L_x_495:
        /* <DEDUP_REMOVED lines=8> */
.L_x_496:
        /* <DEDUP_REMOVED lines=8> */
.L_x_497:
[----:B------:R-:W-:Y:S02]  /*c850*/  SEL R25, R25, RZ, !P0 ;  /* 0x000000ff19197207 */ /* 0x000fe40004000000 */
[----:B------:R-:W-:Y:S02]  /*c860*/  ISETP.NE.AND P0, PT, R20, 0x65, PT ;  /* 0x000000651400780c */ /* 0x000fe40003f05270 */
[----:B------:R-:W-:-:S11]  /*c870*/  IADD3 R64, PT, PT, R67, R25, R64 ;  /* 0x0000001943407210 */ /* 0x000fd60007ffe040 */
[----:B------:R-:W-:Y:S05]  /*c880*/  WARPSYNC.COLLECTIVE R22, `(.L_x_498) ;  /* 0x0000000016087348 */ /* 0x000fea0003c00000 */
[----:B------:R-:W-:Y:S01]  /*c890*/  VOTE.ALL P0, P0 ;  /* 0x0000000000ff7806 */ /* 0x000fe20000000000 */
[----:B------:R-:W-:-:S12]  /*c8a0*/  ENDCOLLECTIVE ;  /* 0x000000000000791b */ /* 0x000fd80003800000 */
.L_x_498:
[----:B------:R-:W-:Y:S05]  /*c8b0*/  BRA `(.L_x_499) ;  /* 0xffffffd400347947 */ /* 0x000fea000383ffff */
.L_x_500:
        /* <DEDUP_REMOVED lines=12> */
.L_x_1036:


//--------------------- .text._ZN3cub18CUB_300001_SM_10006detail6select23DeviceSelectSweepKernelINS2_10policy_hubIiNS0_8NullTypeElLb1ELNS0_10SelectImplE2EE10Policy1000EN6thrust24THRUST_300001_SM_1000_NS6detail15normal_iteratorINSA_10device_ptrIiEEEEPS5_NS2_27partition_distinct_output_tISF_SF_EEPlNS0_13ScanTileStateIiLb1EEE7is_evenIiES5_iNS2_19streaming_context_tIlLb1EEELS6_2EEEvT0_T1_T2_T3_T4_T5_T6_T7_iT8_NS1_7vsmem_tE --------------------------
	.section	.text._ZN3cub18CUB_300001_SM_10006detail6select23DeviceSelectSweepKernelINS2_10policy_hubIiNS0_8NullTypeElLb1ELNS0_10SelectImplE2EE10Policy1000EN6thrust24THRUST_300001_SM_1000_NS6detail15normal_iteratorINSA_10device_ptrIiEEEEPS5_NS2_27partition_distinct_output_tISF_SF_EEPlNS0_13ScanTileStateIiLb1EEE7is_evenIiES5_iNS2_19streaming_context_tIlLb1EEELS6_2EEEvT0_T1_T2_T3_T4_T5_T6_T7_iT8_NS1_7vsmem_tE,"ax",@progbits
	.align	128
        .global         _ZN3cub18CUB_300001_SM_10006detail6select23DeviceSelectSweepKernelINS2_10policy_hubIiNS0_8NullTypeElLb1ELNS0_10SelectImplE2EE10Policy1000EN6thrust24THRUST_300001_SM_1000_NS6detail15normal_iteratorINSA_10device_ptrIiEEEEPS5_NS2_27partition_distinct_output_tISF_SF_EEPlNS0_13ScanTileStateIiLb1EEE7is_evenIiES5_iNS2_19streaming_context_tIlLb1EEELS6_2EEEvT0_T1_T2_T3_T4_T5_T6_T7_iT8_NS1_7vsmem_tE
        .type           _ZN3cub18CUB_300001_SM_10006detail6select23DeviceSelectSweepKernelINS2_10policy_hubIiNS0_8NullTypeElLb1ELNS0_10SelectImplE2EE10Policy1000EN6thrust24THRUST_300001_SM_1000_NS6detail15normal_iteratorINSA_10device_ptrIiEEEEPS5_NS2_27partition_distinct_output_tISF_SF_EEPlNS0_13ScanTileStateIiLb1EEE7is_evenIiES5_iNS2_19streaming_context_tIlLb1EEELS6_2EEEvT0_T1_T2_T3_T4_T5_T6_T7_iT8_NS1_7vsmem_tE,@function
        .size           _ZN3cub18CUB_300001_SM_10006detail6select23DeviceSelectSweepKernelINS2_10policy_hubIiNS0_8NullTypeElLb1ELNS0_10SelectImplE2EE10Policy1000EN6thrust24THRUST_300001_SM_1000_NS6detail15normal_iteratorINSA_10device_ptrIiEEEEPS5_NS2_27partition_distinct_output_tISF_SF_EEPlNS0_13ScanTileStateIiLb1EEE7is_evenIiES5_iNS2_19streaming_context_tIlLb1EEELS6_2EEEvT0_T1_T2_T3_T4_T5_T6_T7_iT8_NS1_7vsmem_tE,(.L_x_1037 - _ZN3cub18CUB_300001_SM_10006detail6select23DeviceSelectSweepKernelINS2_10policy_hubIiNS0_8NullTypeElLb1ELNS0_10SelectImplE2EE10Policy1000EN6thrust24THRUST_300001_SM_1000_NS6detail15normal_iteratorINSA_10device_ptrIiEEEEPS5_NS2_27partition_distinct_output_tISF_SF_EEPlNS0_13ScanTileStateIiLb1EEE7is_evenIiES5_iNS2_19streaming_context_tIlLb1EEELS6_2EEEvT0_T1_T2_T3_T4_T5_T6_T7_iT8_NS1_7vsmem_tE)
        .other          _ZN3cub18CUB_300001_SM_10006detail6select23DeviceSelectSweepKernelINS2_10policy_hubIiNS0_8NullTypeElLb1ELNS0_10SelectImplE2EE10Policy1000EN6thrust24THRUST_300001_SM_1000_NS6detail15normal_iteratorINSA_10device_ptrIiEEEEPS5_NS2_27partition_distinct_output_tISF_SF_EEPlNS0_13ScanTileStateIiLb1EEE7is_evenIiES5_iNS2_19streaming_context_tIlLb1EEELS6_2EEEvT0_T1_T2_T3_T4_T5_T6_T7_iT8_NS1_7vsmem_tE,@"STO_CUDA_ENTRY STV_DEFAULT"
_ZN3cub18CUB_300001_SM_10006detail6select23DeviceSelectSweepKernelINS2_10policy_hubIiNS0_8NullTypeElLb1ELNS0_10SelectImplE2EE10Policy1000EN6thrust24THRUST_300001_SM_1000_NS6detail15normal_iteratorINSA_10device_ptrIiEEEEPS5_NS2_27partition_distinct_output_tISF_SF_EEPlNS0_13ScanTileStateIiLb1EEE7is_evenIiES5_iNS2_19streaming_context_tIlLb1EEELS6_2EEEvT0_T1_T2_T3_T4_T5_T6_T7_iT8_NS1_7vsmem_tE:
.text._ZN3cub18CUB_300001_SM_10006detail6select23DeviceSelectSweepKernelINS2_10policy_hubIiNS0_8NullTypeElLb1ELNS0_10SelectImplE2EE10Policy1000EN6thrust24THRUST_300001_SM_1000_NS6detail15normal_iteratorINSA_10device_ptrIiEEEEPS5_NS2_27partition_distinct_output_tISF_SF_EEPlNS0_13ScanTileStateIiLb1EEE7is_evenIiES5_iNS2_19streaming_context_tIlLb1EEELS6_2EEEvT0_T1_T2_T3_T4_T5_T6_T7_iT8_NS1_7vsmem_tE:
        /* <DEDUP_REMOVED lines=21> */
[----:B------:R-:W-:-:S03]  /*0150*/  USEL UR5, UR11, URZ, !UP0 ;  /* 0x000000ff0b057287 */ /* 0x000fc6000c000000 */
[----:B------:R-:W-:Y:S01]  /*0160*/  IMAD R23, R23, 0x2ac0, RZ ;  /* 0x00002ac017177824 */ /* 0x000fe200078e02ff */
[C---:B0-----:R-:W-:Y:S02]  /*0170*/  LOP3.LUT R2, R0.reuse, 0x1f, RZ, 0xc0, !PT ;  /* 0x0000001f00027812 */ /* 0x041fe400078ec0ff */
[----:B------:R-:W-:-:S05]  /*0180*/  LOP3.LUT R3, R0, 0x3e0, RZ, 0xc0, !PT ;  /* 0x000003e000037812 */ /* 0x000fca00078ec0ff */
[----:B------:R-:W-:-:S05]  /*0190*/  IMAD R2, R3, 0x12, R2 ;  /* 0x0000001203027824 */ /* 0x000fca00078e0202 */
[----:B------:R-:W-:-:S04]  /*01a0*/  IADD3 R2, P0, P1, R2, UR4, R23 ;  /* 0x0000000402027c10 */ /* 0x000fc8000f91e017 */
[----:B------:R-:W-:Y:S02]  /*01b0*/  IADD3.X R3, PT, PT, RZ, UR5, RZ, P0, P1 ;  /* 0x00000005ff037c10 */ /* 0x000fe400087e24ff */
[----:B----4-:R-:W-:-:S04]  /*01c0*/  LEA R4, P0, R2, UR12, 0x2 ;  /* 0x0000000c02047c11 */ /* 0x010fc8000f8010ff */
[----:B------:R-:W-:-:S05]  /*01d0*/  LEA.HI.X R5, R2, UR13, R3, 0x2, P0 ;  /* 0x0000000d02057c11 */ /* 0x000fca00080f1403 */
        /* <DEDUP_REMOVED lines=18> */
[----:B------:R-:W0:Y:S01]  /*0300*/  S2UR UR5, SR_CgaCtaId ;  /* 0x00000000000579c3 */ /* 0x000e220000008800 */
[----:B------:R-:W-:Y:S01]  /*0310*/  SHF.R.U32.HI R2, RZ, 0x5, R0 ;  /* 0x00000005ff027819 */ /* 0x000fe20000011600 */
[----:B------:R-:W-:Y:S01]  /*0320*/  UMOV UR4, 0x400 ;  /* 0x0000040000047882 */ /* 0x000fe20000000000 */
[----:B------:R-:W1:Y:S02]  /*0330*/  S2R R3, SR_LANEID ;  /* 0x0000000000037919 */ /* 0x000e640000000000 */
[C---:B------:R-:W-:Y:S01]  /*0340*/  ISETP.NE.AND P2, PT, R2.reuse, 0x12, PT ;  /* 0x000000120200780c */ /* 0x040fe20003f45270 */
[----:B0-----:R-:W-:Y:S01]  /*0350*/  ULEA UR4, UR5, UR4, 0x18 ;  /* 0x0000000405047291 */ /* 0x001fe2000f8ec0ff */
[----:B-1----:R-:W-:Y:S01]  /*0360*/  IMAD R17, R2, 0x240, R3 ;  /* 0x0000024002117824 */ /* 0x002fe200078e0203 */
[----:B------:R-:W-:-:S02]  /*0370*/  ISETP.NE.AND P1, PT, R3, 0x1f, PT ;  /* 0x0000001f0300780c */ /* 0x000fc40003f25270 */
[----:B------:R-:W-:Y:S02]  /*0380*/  ISETP.NE.AND P3, PT, R3, RZ, PT ;  /* 0x000000ff0300720c */ /* 0x000fe40003f65270 */
[----:B------:R-:W-:-:S05]  /*0390*/  LEA R27, R17, UR4, 0x2 ;  /* 0x00000004111b7c11 */ /* 0x000fca000f8e10ff */
[----:B------:R-:W-:-:S04]  /*03a0*/  IMAD R28, R3, 0x44, R27 ;  /* 0x00000044031c7824 */ /* 0x000fc800078e021b */
[----:B------:R-:W-:Y:S01]  /*03b0*/  @!P1 LEA R41, R2, UR4, 0x2 ;  /* 0x0000000402299c11 */ /* 0x000fe2000f8e10ff */
[----:B--2---:R-:W-:Y:S04]  /*03c0*/  STS [R27], R6 ;  /* 0x000000061b007388 */ /* 0x004fe80000000800 */
[----:B---3--:R-:W-:Y:S04]  /*03d0*/  STS [R27+0x80], R7 ;  /* 0x000080071b007388 */ /* 0x008fe80000000800 */
[----:B----4-:R-:W-:Y:S04]  /*03e0*/  STS [R27+0x100], R8 ;  /* 0x000100081b007388 */ /* 0x010fe80000000800 */
[----:B-----5:R-:W-:Y:S04]  /*03f0*/  STS [R27+0x180], R9 ;  /* 0x000180091b007388 */ /* 0x020fe80000000800 */
[----:B------:R-:W-:Y:S04]  /*0400*/  STS [R27+0x200], R10 ;  /* 0x0002000a1b007388 */ /* 0x000fe80000000800 */
        /* <DEDUP_REMOVED lines=12> */
[----:B------:R-:W-:Y:S01]  /*04d0*/  STS [R27+0x880], R26 ;  /* 0x0008801a1b007388 */ /* 0x000fe20000000800 */
[----:B------:R-:W-:-:S03]  /*04e0*/  NOP ;  /* 0x0000000000007918 */ /* 0x000fc60000000000 */
[----:B------:R-:W0:Y:S04]  /*04f0*/  LDS.64 R18, [R28] ;  /* 0x000000001c127984 */ /* 0x000e280000000a00 */
[----:B------:R-:W1:Y:S04]  /*0500*/  LDS.64 R16, [R28+0x8] ;  /* 0x000008001c107984 */ /* 0x000e680000000a00 */
[----:B------:R-:W2:Y:S04]  /*0510*/  LDS.64 R14, [R28+0x10] ;  /* 0x000010001c0e7984 */ /* 0x000ea80000000a00 */
[----:B------:R-:W3:Y:S04]  /*0520*/  LDS.64 R20, [R28+0x18] ;  /* 0x000018001c147984 */ /* 0x000ee80000000a00 */
[----:B------:R-:W4:Y:S04]  /*0530*/  LDS.64 R10, [R28+0x20] ;  /* 0x000020001c0a7984 */ /* 0x000f280000000a00 */
[----:B------:R-:W-:Y:S04]  /*0540*/  LDS.64 R8, [R28+0x28] ;  /* 0x000028001c087984 */ /* 0x000fe80000000a00 */
[----:B------:R-:W5:Y:S04]  /*0550*/  LDS.64 R6, [R28+0x30] ;  /* 0x000030001c067984 */ /* 0x000f680000000a00 */
[----:B------:R-:W5:Y:S04]  /*0560*/  LDS.64 R4, [R28+0x38] ;  /* 0x000038001c047984 */ /* 0x000f680000000a00 */
[----:B------:R-:W5:Y:S01]  /*0570*/  LDS.64 R12, [R28+0x40] ;  /* 0x000040001c0c7984 */ /* 0x000f620000000a00 */
[----:B------:R-:W-:Y:S01]  /*0580*/  BAR.SYNC.DEFER_BLOCKING 0x0 ;  /* 0x0000000000007b1d */ /* 0x000fe20000010000 */
[----:B0-----:R-:W-:-:S02]  /*0590*/  LOP3.LUT R24, R18, 0x1, RZ, 0xc, !PT ;  /* 0x0000000112187812 */ /* 0x001fc400078e0cff */
[----:B------:R-:W-:Y:S02]  /*05a0*/  LOP3.LUT R23, R19, 0x1, RZ, 0xc, !PT ;  /* 0x0000000113177812 */ /* 0x000fe400078e0cff */
[----:B-1----:R-:W-:Y:S02]  /*05b0*/  LOP3.LUT R22, R16, 0x1, RZ, 0xc, !PT ;  /* 0x0000000110167812 */ /* 0x002fe400078e0cff */
[----:B------:R-:W-:Y:S02]  /*05c0*/  LOP3.LUT R25, R17, 0x1, RZ, 0xc, !PT ;  /* 0x0000000111197812 */ /* 0x000fe400078e0cff */
[----:B--2---:R-:W-:Y:S02]  /*05d0*/  LOP3.LUT R26, R14, 0x1, RZ, 0xc, !PT ;  /* 0x000000010e1a7812 */ /* 0x004fe400078e0cff */
[----:B------:R-:W-:Y:S02]  /*05e0*/  IADD3 R24, PT, PT, R22, R23, R24 ;  /* 0x0000001716187210 */ /* 0x000fe40007ffe018 */
[----:B------:R-:W-:-:S02]  /*05f0*/  LOP3.LUT R3, R19, 0x1, RZ, 0xc0, !PT ;  /* 0x0000000113037812 */ /* 0x000fc400078ec0ff */
[----:B------:R-:W-:Y:S02]  /*0600*/  IADD3 R26, PT, PT, R26, R25, R24 ;  /* 0x000000191a1a7210 */ /* 0x000fe40007ffe018 */
[----:B------:R-:W-:Y:S02]  /*0610*/  LOP3.LUT R24, R15, 0x1, RZ, 0xc, !PT ;  /* 0x000000010f187812 */ /* 0x000fe400078e0cff */
[----:B---3--:R-:W-:Y:S02]  /*0620*/  LOP3.LUT R25, R20, 0x1, RZ, 0xc, !PT ;  /* 0x0000000114197812 */ /* 0x008fe400078e0cff */
[----:B------:R-:W-:Y:S02]  /*0630*/  LOP3.LUT P4, RZ, R18, 0x1, RZ, 0xc0, !PT ;  /* 0x0000000112ff7812 */ /* 0x000fe4000788c0ff */
[----:B------:R-:W-:Y:S02]  /*0640*/  IADD3 R26, PT, PT, R25, R24, R26 ;  /* 0x00000018191a7210 */ /* 0x000fe40007ffe01a */
[----:B------:R-:W-:-:S02]  /*0650*/  LOP3.LUT R24, R21, 0x1, RZ, 0xc, !PT ;  /* 0x0000000115187812 */ /* 0x000fc400078e0cff */
[----:B----4-:R-:W-:Y:S02]  /*0660*/  LOP3.LUT R25, R10, 0x1, RZ, 0xc, !PT ;  /* 0x000000010a197812 */ /* 0x010fe400078e0cff */
[----:B-----5:R-:W-:Y:S02]  /*0670*/  LOP3.LUT R37, R7, 0x1, RZ, 0xc, !PT ;  /* 0x0000000107257812 */ /* 0x020fe400078e0cff */
[----:B------:R-:W-:Y:S02]  /*0680*/  IADD3 R26, PT, PT, R25, R24, R26 ;  /* 0x00000018191a7210 */ /* 0x000fe40007ffe01a */
        /* <DEDUP_REMOVED lines=10> */
[----:B------:R-:W-:Y:S02]  /*0730*/  IADD3 R38, PT, PT, R36, R37, R26 ;  /* 0x0000002524267210 */ /* 0x000fe40007ffe01a */
[----:B------:R-:W-:Y:S02]  /*0740*/  LOP3.LUT R26, R13, 0x1, RZ, 0xc, !PT ;  /* 0x000000010d1a7812 */ /* 0x000fe400078e0cff */
[----:B------:R-:W-:Y:S02]  /*0750*/  IADD3 R25, PT, PT, R24, R25, R38 ;  /* 0x0000001918197210 */ /* 0x000fe40007ffe026 */
[----:B------:R-:W-:-:S03]  /*0760*/  LOP3.LUT R44, R12, 0x1, RZ, 0xc, !PT ;  /* 0x000000010c2c7812 */ /* 0x000fc600078e0cff */
        /* <DEDUP_REMOVED lines=9> */
[----:B------:R-:W0:Y:S02]  /*0800*/  SHFL.UP P0, R40, R27, 0x10, RZ ;  /* 0x060000001b287989 */ /* 0x000e2400000000ff */
[----:B0-----:R-:W-:Y:S01]  /*0810*/  @P0 IMAD.IADD R40, R27, 0x1, R40 ;  /* 0x000000011b280824 */ /* 0x001fe200078e0228 */
[----:B------:R-:W-:-:S03]  /*0820*/  ISETP.NE.AND P0, PT, R2, 0x2, PT ;  /* 0x000000020200780c */ /* 0x000fc60003f05270 */
[----:B------:R-:W-:Y:S01]  /*0830*/  IMAD.IADD R39, R40, 0x1, -R39 ;  /* 0x0000000128277824 */ /* 0x000fe200078e0a27 */
[----:B------:R0:W-:Y:S01]  /*0840*/  @!P1 STS [R41], R40 ;  /* 0x0000002829009388 */ /* 0x0001e20000000800 */
[----:B------:R-:W-:Y:S01]  /*0850*/  BAR.SYNC.DEFER_BLOCKING 0x0 ;  /* 0x0000000000007b1d */ /* 0x000fe20000010000 */
[----:B------:R-:W-:Y:S02]  /*0860*/  ISETP.NE.AND P1, PT, R2, 0x11, PT ;  /* 0x000000110200780c */ /* 0x000fe40003f25270 */
[----:B0-----:R-:W-:-:S03]  /*0870*/  LOP3.LUT R40, R11, 0x1, RZ, 0xc, !PT ;  /* 0x000000010b287812 */ /* 0x001fc600078e0cff */
        /* <DEDUP_REMOVED lines=8> */
[----:B------:R-:W-:Y:S01]  /*0900*/  SEL R32, R34, R32, !P0 ;  /* 0x0000002022207207 */ /* 0x000fe20004000000 */
[----:B-1----:R-:W-:Y:S01]  /*0910*/  IMAD.IADD R28, R35, 0x1, R28 ;  /* 0x00000001231c7824 */ /* 0x002fe200078e021c */
[----:B------:R-:W-:-:S03]  /*0920*/  ISETP.NE.AND P0, PT, R2, 0x4, PT ;  /* 0x000000040200780c */ /* 0x000fc60003f05270 */
[----:B------:R-:W-:Y:S01]  /*0930*/  IMAD.IADD R29, R29, 0x1, R28 ;  /* 0x000000011d1d7824 */ /* 0x000fe200078e021c */
[----:B------:R-:W-:Y:S02]  /*0940*/  SEL R32, R35, R32, !P0 ;  /* 0x0000002023207207 */ /* 0x000fe40004000000 */
[----:B------:R-:W-:Y:S01]  /*0950*/  ISETP.NE.AND P0, PT, R2, 0x5, PT ;  /* 0x000000050200780c */ /* 0x000fe20003f05270 */
[----:B------:R-:W-:-:S03]  /*0960*/  IMAD.IADD R30, R30, 0x1, R29 ;  /* 0x000000011e1e7824 */ /* 0x000fc600078e021d */
[----:B------:R-:W-:Y:S01]  /*0970*/  SEL R41, R28, R32, !P0 ;  /* 0x000000201c297207 */ /* 0x000fe20004000000 */
[----:B------:R-:W-:Y:S01]  /*0980*/  IMAD.IADD R31, R31, 0x1, R30 ;  /* 0x000000011f1f7824 */ /* 0x000fe200078e021e */
[----:B------:R-:W0:Y:S01]  /*0990*/  LDS.128 R32, [UR4+0x30] ;  /* 0x00003004ff207984 */ /* 0x000e220008000c00 */
[C---:B------:R-:W-:Y:S02]  /*09a0*/  ISETP.NE.AND P0, PT, R2.reuse, 0x6, PT ;  /* 0x000000060200780c */ /* 0x040fe40003f05270 */
[----:B--2---:R-:W-:Y:S02]  /*09b0*/  IMAD.IADD R24, R31, 0x1, R24 ;  /* 0x000000011f187824 */ /* 0x004fe400078e0218 */
[----:B------:R-:W-:Y:S02]  /*09c0*/  SEL R41, R29, R41, !P0 ;  /* 0x000000291d297207 */ /* 0x000fe40004000000 */
[----:B------:R-:W-:Y:S01]  /*09d0*/  ISETP.NE.AND P0, PT, R2, 0x7, PT ;  /* 0x000000070200780c */ /* 0x000fe20003f05270 */
[----:B------:R-:W-:-:S03]  /*09e0*/  IMAD.IADD R25, R25, 0x1, R24 ;  /* 0x0000000119197824 */ /* 0x000fc600078e0218 */
[----:B------:R-:W-:Y:S01]  /*09f0*/  SEL R41, R30, R41, !P0 ;  /* 0x000000291e297207 */ /* 0x000fe20004000000 */
[----:B------:R-:W-:Y:S01]  /*0a00*/  IMAD.IADD R26, R26, 0x1, R25 ;  /* 0x000000011a1a7824 */ /* 0x000fe200078e0219 */
[----:B------:R-:W-:-:S03]  /*0a10*/  ISETP.NE.AND P0, PT, R2, 0x8, PT ;  /* 0x000000080200780c */ /* 0x000fc60003f05270 */
[----:B------:R-:W-:Y:S01]  /*0a20*/  IMAD.IADD R27, R27, 0x1, R26 ;  /* 0x000000011b1b7824 */ /* 0x000fe200078e021a */
[----:B------:R-:W-:Y:S02]  /*0a30*/  SEL R41, R31, R41, !P0 ;  /* 0x000000291f297207 */ /* 0x000fe40004000000 */
[----:B------:R-:W1:Y:S01]  /*0a40*/  LDS.128 R28, [UR4+0x40] ;  /* 0x00004004ff1c7984 */ /* 0x000e620008000c00 */
[----:B------:R-:W-:-:S04]  /*0a50*/  ISETP.NE.AND P0, PT, R2, 0x9, PT ;  /* 0x000000090200780c */ /* 0x000fc80003f05270 */
[----:B------:R-:W-:Y:S02]  /*0a60*/  SEL R41, R24, R41, !P0 ;  /* 0x0000002918297207 */ /* 0x000fe40004000000 */
[C---:B------:R-:W-:Y:S02]  /*0a70*/  ISETP.NE.AND P0, PT, R2.reuse, 0xa, PT ;  /* 0x0000000a0200780c */ /* 0x040fe40003f05270 */
[----:B------:R-:W-:Y:S02]  /*0a80*/  LOP3.LUT R24, R7, 0x1, RZ, 0xc0, !PT ;  /* 0x0000000107187812 */ /* 0x000fe400078ec0ff */
[----:B------:R-:W-:Y:S02]  /*0a90*/  SEL R41, R25, R41, !P0 ;  /* 0x0000002919297207 */ /* 0x000fe40004000000 */
[----:B------:R-:W-:-:S04]  /*0aa0*/  ISETP.NE.AND P0, PT, R2, 0xb, PT ;  /* 0x0000000b0200780c */ /* 0x000fc80003f05270 */
[----:B------:R-:W-:Y:S02]  /*0ab0*/  SEL R41, R26, R41, !P0 ;  /* 0x000000291a297207 */ /* 0x000fe40004000000 */
[----:B------:R-:W-:Y:S01]  /*0ac0*/  ISETP.NE.AND P0, PT, R2, 0xc, PT ;  /* 0x0000000c0200780c */ /* 0x000fe20003f05270 */
[C---:B0-----:R-:W-:Y:S01]  /*0ad0*/  IMAD.IADD R32, R27.reuse, 0x1, R32 ;  /* 0x000000011b207824 */ /* 0x041fe200078e0220 */
[----:B------:R-:W-:Y:S02]  /*0ae0*/  LOP3.LUT R26, R18, 0x1, RZ, 0xc, !PT ;  /* 0x00000001121a7812 */ /* 0x000fe400078e0cff */
[----:B------:R-:W-:Y:S01]  /*0af0*/  SEL R41, R27, R41, !P0 ;  /* 0x000000291b297207 */ /* 0x000fe20004000000 */
[----:B------:R-:W-:Y:S01]  /*0b00*/  IMAD.IADD R33, R33, 0x1, R32 ;  /* 0x0000000121217824 */ /* 0x000fe200078e0220 */
[----:B------:R-:W-:Y:S02]  /*0b10*/  ISETP.NE.AND P0, PT, R2, 0xd, PT ;  /* 0x0000000d0200780c */ /* 0x000fe40003f05270 */
[----:B------:R-:W-:Y:S01]  /*0b20*/  LOP3.LUT R27, R13, 0x1, RZ, 0xc0, !PT ;  /* 0x000000010d1b7812 */ /* 0x000fe200078ec0ff */
[----:B------:R-:W-:Y:S01]  /*0b30*/  IMAD.IADD R34, R34, 0x1, R33 ;  /* 0x0000000122227824 */ /* 0x000fe200078e0221 */
[----:B------:R-:W-:-:S02]  /*0b40*/  SEL R41, R32, R41, !P0 ;  /* 0x0000002920297207 */ /* 0x000fc40004000000 */
[----:B------:R-:W-:Y:S01]  /*0b50*/  ISETP.NE.AND P0, PT, R2, 0xe, PT ;  /* 0x0000000e0200780c */ /* 0x000fe20003f05270 */
[----:B------:R-:W-:-:S03]  /*0b60*/  IMAD.IADD R35, R35, 0x1, R34 ;  /* 0x0000000123237824 */ /* 0x000fc600078e0222 */
[----:B------:R-:W-:Y:S02]  /*0b70*/  SEL R41, R33, R41, !P0 ;  /* 0x0000002921297207 */ /* 0x000fe40004000000 */
[----:B------:R-:W-:Y:S01]  /*0b80*/  ISETP.NE.AND P0, PT, R2, 0xf, PT ;  /* 0x0000000f0200780c */ /* 0x000fe20003f05270 */
[----:B-1----:R-:W-:-:S03]  /*0b90*/  IMAD.IADD R28, R35, 0x1, R28 ;  /* 0x00000001231c7824 */ /* 0x002fc600078e021c */
[----:B------:R-:W-:Y:S02]  /*0ba0*/  SEL R41, R34, R41, !P0 ;  /* 0x0000002922297207 */ /* 0x000fe40004000000 */
[----:B------:R-:W-:Y:S01]  /*0bb0*/  ISETP.NE.AND P0, PT, R2, 0x10, PT ;  /* 0x000000100200780c */ /* 0x000fe20003f05270 */
[----:B------:R-:W-:Y:S01]  /*0bc0*/  IMAD.IADD R29, R29, 0x1, R28 ;  /* 0x000000011d1d7824 */ /* 0x000fe200078e021c */
[----:B------:R-:W-:Y:S02]  /*0bd0*/  SEL R2, R39, RZ, P3 ;  /* 0x000000ff27027207 */ /* 0x000fe40001800000 */
[----:B------:R-:W-:Y:S01]  /*0be0*/  SEL R41, R35, R41, !P0 ;  /* 0x0000002923297207 */ /* 0x000fe20004000000 */
[----:B------:R-:W-:Y:S01]  /*0bf0*/  IMAD.IADD R25, R30, 0x1, R29 ;  /* 0x000000011e197824 */ /* 0x000fe200078e021d */
[----:B------:R-:W-:Y:S02]  /*0c00*/  ISETP.NE.U32.AND P0, PT, R3, 0x1, PT ;  /* 0x000000010300780c */ /* 0x000fe40003f05070 */
[----:B------:R-:W-:-:S02]  /*0c10*/  SEL R41, R28, R41, !P1 ;  /* 0x000000291c297207 */ /* 0x000fc40004800000 */
[----:B------:R-:W-:Y:S02]  /*0c20*/  ISETP.GE.U32.AND P1, PT, R0, 0x20, PT ;  /* 0x000000200000780c */ /* 0x000fe40003f26070 */
[----:B------:R-:W-:Y:S02]  /*0c30*/  SEL R41, R29, R41, !P2 ;  /* 0x000000291d297207 */ /* 0x000fe40005000000 */
[----:B------:R-:W-:Y:S02]  /*0c40*/  LOP3.LUT R3, R16, 0x1, RZ, 0xc0, !PT ;  /* 0x0000000110037812 */ /* 0x000fe400078ec0ff */
[----:B------:R-:W-:Y:S02]  /*0c50*/  SEL R41, R41, RZ, P1 ;  /* 0x000000ff29297207 */ /* 0x000fe40000800000 */
[----:B------:R-:W-:Y:S02]  /*0c60*/  ISETP.NE.AND P5, PT, R3, RZ, PT ;  /* 0x000000ff0300720c */ /* 0x000fe40003fa5270 */
[----:B------:R-:W-:Y:S01]  /*0c70*/  IADD3 R3, PT, PT, -R25, 0x2ac0, RZ ;  /* 0x00002ac019037810 */ /* 0x000fe20007ffe1ff */
[----:B------:R-:W-:Y:S01]  /*0c80*/  IMAD.IADD R2, R41, 0x1, R2 ;  /* 0x0000000129027824 */ /* 0x000fe200078e0202 */
[----:B------:R-:W-:-:S02]  /*0c90*/  ISETP.NE.U32.AND P1, PT, R24, 0x1, PT ;  /* 0x000000011800780c */ /* 0x000fc40003f25070 */
[----:B------:R-:W-:Y:S01]  /*0ca0*/  ISETP.NE.U32.AND P2, PT, R27, 0x1, PT ;  /* 0x000000011b00780c */ /* 0x000fe20003f45070 */
[--C-:B------:R-:W-:Y:S01]  /*0cb0*/  IMAD.IADD R27, R2, 0x1, R26.reuse ;  /* 0x00000001021b7824 */ /* 0x100fe200078e021a */
[----:B------:R-:W-:Y:S01]  /*0cc0*/  LOP3.LUT R24, R4, 0x1, RZ, 0xc0, !PT ;  /* 0x0000000104187812 */ /* 0x000fe200078ec0ff */
[C---:B------:R-:W-:Y:S01]  /*0cd0*/  IMAD.IADD R29, R2.reuse, 0x1, R3 ;  /* 0x00000001021d7824 */ /* 0x040fe200078e0203 */
[----:B------:R-:W-:Y:S01]  /*0ce0*/  IADD3 R31, PT, PT, R2, R23, R26 ;  /* 0x00000017021f7210 */ /* 0x000fe20007ffe01a */
[----:B------:R-:W-:Y:S01]  /*0cf0*/  IMAD R28, R0, 0x12, -R27 ;  /* 0x00000012001c7824 */ /* 0x000fe200078e0a1b */
[----:B------:R-:W-:Y:S01]  /*0d00*/  ISETP.NE.AND P3, PT, R24, RZ, PT ;  /* 0x000000ff1800720c */ /* 0x000fe20003f65270 */
[----:B------:R-:W-:Y:S01]  /*0d10*/  IMAD R24, R0, 0x12, -R2 ;  /* 0x0000001200187824 */ /* 0x000fe200078e0a02 */
[----:B------:R-:W-:Y:S01]  /*0d20*/  LOP3.LUT R34, R20, 0x1, RZ, 0xc, !PT ;  /* 0x0000000114227812 */ /* 0x000fe200078e0cff */
[----:B------:R-:W-:Y:S02]  /*0d30*/  IMAD.IADD R30, R29, 0x1, R26 ;  /* 0x000000011d1e7824 */ /* 0x000fe400078e021a */
[----:B------:R-:W-:-:S02]  /*0d40*/  IMAD R32, R0, 0x12, -R31 ;  /* 0x0000001200207824 */ /* 0x000fc400078e0a1f */
[----:B------:R-:W-:Y:S01]  /*0d50*/  VIADD R26, R28, 0x1 ;  /* 0x000000011c1a7836 */ /* 0x000fe20000000000 */
[----:B------:R-:W-:Y:S01]  /*0d60*/  LOP3.LUT R28, R17, 0x1, RZ, 0xc, !PT ;  /* 0x00000001111c7812 */ /* 0x000fe200078e0cff */
[----:B------:R-:W-:Y:S01]  /*0d70*/  IMAD.IADD R27, R38, 0x1, R2 ;  /* 0x00000001261b7824 */ /* 0x000fe200078e0202 */
[----:B------:R-:W-:Y:S01]  /*0d80*/  SEL R2, R29, R24, !P4 ;  /* 0x000000181d027207 */ /* 0x000fe20006000000 */
[----:B------:R-:W-:Y:S01]  /*0d90*/  IMAD.IADD R31, R22, 0x1, R31 ;  /* 0x00000001161f7824 */ /* 0x000fe200078e021f */
[----:B------:R-:W-:Y:S01]  /*0da0*/  SEL R26, R26, R30, !P0 ;  /* 0x0000001e1a1a7207 */ /* 0x000fe20004000000 */
[----:B------:R-:W-:Y:S01]  /*0db0*/  IMAD.IADD R24, R23, 0x1, R30 ;  /* 0x0000000117187824 */ /* 0x000fe200078e021e */
[----:B------:R-:W-:Y:S01]  /*0dc0*/  LOP3.LUT R30, R14, 0x1, RZ, 0xc, !PT ;  /* 0x000000010e1e7812 */ /* 0x000fe200078e0cff */
[----:B------:R-:W-:Y:S01]  /*0dd0*/  VIADD R23, R32, 0x2 ;  /* 0x0000000220177836 */ /* 0x000fe20000000000 */
[----:B------:R-:W-:Y:S01]  /*0de0*/  LOP3.LUT R32, R15, 0x1, RZ, 0xc, !PT ;  /* 0x000000010f207812 */ /* 0x000fe200078e0cff */
[----:B------:R-:W-:Y:S01]  /*0df0*/  IMAD.IADD R33, R31, 0x1, R28 ;  /* 0x000000011f217824 */ /* 0x000fe200078e021c */
[----:B------:R-:W-:Y:S01]  /*0e00*/  LOP3.LUT P0, RZ, R17, 0x1, RZ, 0xc0, !PT ;  /* 0x0000000111ff7812 */ /* 0x000fe2000780c0ff */
[----:B------:R-:W-:Y:S01]  /*0e10*/  IMAD.IADD R29, R22, 0x1, R24 ;  /* 0x00000001161d7824 */ /* 0x000fe200078e0218 */
[----:B------:R-:W-:Y:S01]  /*0e20*/  SEL R23, R24, R23, !P5 ;  /* 0x0000001718177207 */ /* 0x000fe20006800000 */
[----:B------:R-:W-:Y:S01]  /*0e30*/  IMAD R31, R0, 0x12, -R31 ;  /* 0x00000012001f7824 */ /* 0x000fe200078e0a1f */
[----:B------:R-:W-:Y:S01]  /*0e40*/  LOP3.LUT P4, RZ, R14, 0x1, RZ, 0xc0, !PT ;  /* 0x000000010eff7812 */ /* 0x000fe2000788c0ff */
[----:B------:R-:W-:Y:S01]  /*0e50*/  IMAD R24, R0, 0x12, -R33 ;  /* 0x0000001200187824 */ /* 0x000fe200078e0a21 */
[----:B------:R-:W-:Y:S01]  /*0e60*/  LOP3.LUT P5, RZ, R11, 0x1, RZ, 0xc0, !PT ;  /* 0x000000010bff7812 */ /* 0x000fe200078ac0ff */
[----:B------:R-:W-:Y:S01]  /*0e70*/  IMAD.IADD R33, R33, 0x1, R30 ;  /* 0x0000000121217824 */ /* 0x000fe200078e021e */
[----:B------:R-:W-:Y:S01]  /*0e80*/  LEA R26, R26, UR4, 0x2 ;  /* 0x000000041a1a7c11 */ /* 0x000fe2000f8e10ff */
[----:B------:R-:W-:Y:S01]  /*0e90*/  VIADD R22, R31, 0x3 ;  /* 0x000000031f167836 */ /* 0x000fe20000000000 */
[----:B------:R-:W-:Y:S01]  /*0ea0*/  LEA R23, R23, UR4, 0x2 ;  /* 0x0000000417177c11 */ /* 0x000fe2000f8e10ff */
[----:B------:R-:W-:-:S02]  /*0eb0*/  IMAD.IADD R31, R29, 0x1, R28 ;  /* 0x000000011d1f7824 */ /* 0x000fc400078e021c */
[----:B------:R-:W-:Y:S01]  /*0ec0*/  VIADD R24, R24, 0x4 ;  /* 0x0000000418187836 */ /* 0x000fe20000000000 */
[----:B------:R-:W-:Y:S01]  /*0ed0*/  SEL R22, R29, R22, !P0 ;  /* 0x000000161d167207 */ /* 0x000fe20004000000 */
[----:B------:R-:W-:Y:S01]  /*0ee0*/  IMAD.IADD R35, R33, 0x1, R32 ;  /* 0x0000000121237824 */ /* 0x000fe200078e0220 */
[----:B------:R-:W-:Y:S01]  /*0ef0*/  LOP3.LUT P0, RZ, R15, 0x1, RZ, 0xc0, !PT ;  /* 0x000000010fff7812 */ /* 0x000fe2000780c0ff */
[----:B------:R-:W-:Y:S01]  /*0f00*/  IMAD R33, R0, 0x12, -R33 ;  /* 0x0000001200217824 */ /* 0x000fe200078e0a21 */
[C---:B------:R-:W-:Y:S01]  /*0f10*/  SEL R28, R31.reuse, R24, !P4 ;  /* 0x000000181f1c7207 */ /* 0x040fe20006000000 */
[----:B------:R-:W-:Y:S01]  /*0f20*/  IMAD.IADD R30, R31, 0x1, R30 ;  /* 0x000000011f1e7824 */ /* 0x000fe200078e021e */
[----:B------:R-:W-:Y:S01]  /*0f30*/  LOP3.LUT P4, RZ, R20, 0x1, RZ, 0xc0, !PT ;  /* 0x0000000114ff7812 */ /* 0x000fe2000788c0ff */
[----:B------:R-:W-:Y:S02]  /*0f40*/  IMAD R24, R0, 0x12, -R35 ;  /* 0x0000001200187824 */ /* 0x000fe400078e0a23 */
[----:B------:R-:W-:-:S02]  /*0f50*/  VIADD R29, R33, 0x5 ;  /* 0x00000005211d7836 */ /* 0x000fc40000000000 */
[----:B------:R-:W-:Y:S02]  /*0f60*/  IMAD.IADD R31, R30, 0x1, R32 ;  /* 0x000000011e1f7824 */ /* 0x000fe400078e0220 */
[----:B------:R-:W-:Y:S01]  /*0f70*/  VIADD R24, R24, 0x6 ;  /* 0x0000000618187836 */ /* 0x000fe20000000000 */
[----:B------:R-:W-:Y:S01]  /*0f80*/  SEL R29, R30, R29, !P0 ;  /* 0x0000001d1e1d7207 */ /* 0x000fe20004000000 */
[--C-:B------:R-:W-:Y:S01]  /*0f90*/  IMAD.IADD R35, R35, 0x1, R34.reuse ;  /* 0x0000000123237824 */ /* 0x100fe200078e0222 */
[----:B------:R-:W-:Y:S01]  /*0fa0*/  LOP3.LUT R30, R21, 0x1, RZ, 0xc, !PT ;  /* 0x00000001151e7812 */ /* 0x000fe200078e0cff */
[C---:B------:R-:W-:Y:S01]  /*0fb0*/  IMAD.IADD R34, R31.reuse, 0x1, R34 ;  /* 0x000000011f227824 */ /* 0x040fe200078e0222 */
[----:B------:R-:W-:Y:S02]  /*0fc0*/  SEL R32, R31, R24, !P4 ;  /* 0x000000181f207207 */ /* 0x000fe40006000000 */
[C---:B------:R-:W-:Y:S01]  /*0fd0*/  LOP3.LUT R24, R10.reuse, 0x1, RZ, 0xc, !PT ;  /* 0x000000010a187812 */ /* 0x040fe200078e0cff */
[----:B------:R-:W-:Y:S01]  /*0fe0*/  IMAD.IADD R31, R35, 0x1, R30 ;  /* 0x00000001231f7824 */ /* 0x000fe200078e021e */
[----:B------:R-:W-:Y:S01]  /*0ff0*/  LOP3.LUT P4, RZ, R10, 0x1, RZ, 0xc0, !PT ;  /* 0x000000010aff7812 */ /* 0x000fe2000788c0ff */
[----:B------:R-:W-:Y:S01]  /*1000*/  IMAD R35, R0, 0x12, -R35 ;  /* 0x0000001200237824 */ /* 0x000fe200078e0a23 */
[----:B------:R-:W-:Y:S01]  /*1010*/  LOP3.LUT P0, RZ, R21, 0x1, RZ, 0xc0, !PT ;  /* 0x0000000115ff7812 */ /* 0x000fe2000780c0ff */
[----:B------:R-:W-:-:S02]  /*1020*/  IMAD.IADD R33, R31, 0x1, R24 ;  /* 0x000000011f217824 */ /* 0x000fc400078e0218 */
[----:B------:R-:W-:Y:S02]  /*1030*/  IMAD R31, R0, 0x12, -R31 ;  /* 0x00000012001f7824 */ /* 0x000fe400078e0a1f */
[----:B------:R-:W-:Y:S02]  /*1040*/  IMAD.IADD R30, R34, 0x1, R30 ;  /* 0x00000001221e7824 */ /* 0x000fe400078e021e */
[----:B------:R-:W-:Y:S02]  /*1050*/  IMAD R38, R0, 0x12, -R33 ;  /* 0x0000001200267824 */ /* 0x000fe400078e0a21 */
[----:B------:R-:W-:Y:S02]  /*1060*/  VIADD R31, R31, 0x8 ;  /* 0x000000081f1f7836 */ /* 0x000fe40000000000 */
[----:B------:R-:W-:Y:S02]  /*1070*/  VIADD R35, R35, 0x7 ;  /* 0x0000000723237836 */ /* 0x000fe40000000000 */
[----:B------:R-:W-:Y:S01]  /*1080*/  IMAD.IADD R41, R33, 0x1, R40 ;  /* 0x0000000121297824 */ /* 0x000fe200078e0228 */
[C---:B------:R-:W-:Y:S01]  /*1090*/  SEL R33, R30.reuse, R31, !P4 ;  /* 0x0000001f1e217207 */ /* 0x040fe20006000000 */
[----:B------:R-:W-:Y:S01]  /*10a0*/  IMAD.IADD R39, R30, 0x1, R24 ;  /* 0x000000011e277824 */ /* 0x000fe200078e0218 */
[----:B------:R-:W-:Y:S01]  /*10b0*/  LOP3.LUT R30, R9, 0x1, RZ, 0xc, !PT ;  /* 0x00000001091e7812 */ /* 0x000fe200078e0cff */
[----:B------:R-:W-:Y:S01]  /*10c0*/  VIADD R24, R38, 0x9 ;  /* 0x0000000926187836 */ /* 0x000fe20000000000 */
[----:B------:R-:W-:Y:S01]  /*10d0*/  SEL R38, R34, R35, !P0 ;  /* 0x0000002322267207 */ /* 0x000fe20004000000 */
[----:B------:R-:W-:Y:S01]  /*10e0*/  IMAD.IADD R31, R41, 0x1, R42 ;  /* 0x00000001291f7824 */ /* 0x000fe200078e022a */
[C---:B------:R-:W-:Y:S01]  /*10f0*/  ISETP.NE.AND P0, PT, R0.reuse, RZ, PT ;  /* 0x000000ff0000720c */ /* 0x040fe20003f05270 */
[C---:B------:R-:W-:Y:S01]  /*1100*/  IMAD.IADD R40, R39.reuse, 0x1, R40 ;  /* 0x0000000127287824 */ /* 0x040fe200078e0228 */
[----:B------:R-:W-:Y:S01]  /*1110*/  SEL R34, R39, R24, !P5 ;  /* 0x0000001827227207 */ /* 0x000fe20006800000 */
[----:B------:R-:W-:Y:S01]  /*1120*/  IMAD R24, R0, 0x12, -R31 ;  /* 0x0000001200187824 */ /* 0x000fe200078e0a1f */
[----:B------:R-:W-:Y:S01]  /*1130*/  LOP3.LUT P5, RZ, R9, 0x1, RZ, 0xc0, !PT ;  /* 0x0000000109ff7812 */ /* 0x000fe200078ac0ff */
[----:B------:R-:W-:Y:S01]  /*1140*/  IMAD.IADD R35, R40, 0x1, R42 ;  /* 0x0000000128237824 */ /* 0x000fe200078e022a */
[----:B------:R-:W-:Y:S01]  /*1150*/  LOP3.LUT R42, R6, 0x1, RZ, 0xc, !PT ;  /* 0x00000001062a7812 */ /* 0x000fe200078e0cff */
[----:B------:R-:W-:Y:S01]  /*1160*/  VIADD R24, R24, 0xb ;  /* 0x0000000b18187836 */ /* 0x000fe20000000000 */
[----:B------:R-:W-:Y:S01]  /*1170*/  LOP3.LUT P4, RZ, R8, 0x1, RZ, 0xc0, !PT ;  /* 0x0000000108ff7812 */ /* 0x000fe2000788c0ff */
[--C-:B------:R-:W-:Y:S01]  /*1180*/  IMAD.IADD R43, R31, 0x1, R30.reuse ;  /* 0x000000011f2b7824 */ /* 0x100fe200078e021e */
[----:B------:R-:W-:Y:S01]  /*1190*/  LEA R38, R38, UR4, 0x2 ;  /* 0x0000000426267c11 */ /* 0x000fe2000f8e10ff */
[----:B------:R-:W-:Y:S01]  /*11a0*/  IMAD R41, R0, 0x12, -R41 ;  /* 0x0000001200297824 */ /* 0x000fe200078e0a29 */
[C---:B------:R-:W-:Y:S01]  /*11b0*/  SEL R39, R35.reuse, R24, !P5 ;  /* 0x0000001823277207 */ /* 0x040fe20006800000 */
[----:B------:R-:W-:Y:S01]  /*11c0*/  IMAD.IADD R24, R35, 0x1, R30 ;  /* 0x0000000123187824 */ /* 0x000fe200078e021e */
[----:B------:R-:W-:Y:S01]  /*11d0*/  LEA R33, R33, UR4, 0x2 ;  /* 0x0000000421217c11 */ /* 0x000fe2000f8e10ff */
[----:B------:R-:W0:Y:S01]  /*11e0*/  @!P0 LDC.64 R30, c[0x0][0x3a8] ;  /* 0x0000ea00ff1e8b82 */ /* 0x000e220000000a00 */
[----:B------:R-:W-:Y:S01]  /*11f0*/  VIADD R41, R41, 0xa ;  /* 0x0000000a29297836 */ /* 0x000fe20000000000 */
[----:B------:R-:W-:Y:S01]  /*1200*/  LEA R34, R34, UR4, 0x2 ;  /* 0x0000000422227c11 */ /* 0x000fe2000f8e10ff */
[----:B------:R-:W-:-:S02]  /*1210*/  IMAD.IADD R35, R43, 0x1, R42 ;  /* 0x000000012b237824 */ /* 0x000fc400078e022a */
[----:B------:R-:W-:Y:S01]  /*1220*/  IMAD R43, R0, 0x12, -R43 ;  /* 0x00000012002b7824 */ /* 0x000fe200078e0a2b */
[----:B------:R-:W-:Y:S01]  /*1230*/  SEL R41, R40, R41, !P4 ;  /* 0x0000002928297207 */ /* 0x000fe20006000000 */
[----:B------:R-:W-:Y:S01]  /*1240*/  IMAD.IADD R42, R24, 0x1, R42 ;  /* 0x00000001182a7824 */ /* 0x000fe200078e022a */
[----:B------:R-:W-:Y:S01]  /*1250*/  LOP3.LUT P4, RZ, R6, 0x1, RZ, 0xc0, !PT ;  /* 0x0000000106ff7812 */ /* 0x000fe2000788c0ff */
[----:B------:R-:W-:Y:S01]  /*1260*/  VIADD R43, R43, 0xc ;  /* 0x0000000c2b2b7836 */ /* 0x000fe20000000000 */
[----:B------:R-:W-:Y:S01]  /*1270*/  LOP3.LUT R40, R5, 0x1, RZ, 0xc, !PT ;  /* 0x0000000105287812 */ /* 0x000fe200078e0cff */
[--C-:B------:R-:W-:Y:S01]  /*1280*/  IMAD.IADD R45, R37, 0x1, R35.reuse ;  /* 0x00000001252d7824 */ /* 0x100fe200078e0223 */
[----:B------:R-:W-:Y:S01]  /*1290*/  LEA R41, R41, UR4, 0x2 ;  /* 0x0000000429297c11 */ /* 0x000fe2000f8e10ff */
[----:B------:R-:W-:Y:S01]  /*12a0*/  IMAD R35, R0, 0x12, -R35 ;  /* 0x0000001200237824 */ /* 0x000fe200078e0a23 */
[----:B------:R-:W-:Y:S01]  /*12b0*/  SEL R43, R24, R43, !P4 ;  /* 0x0000002b182b7207 */ /* 0x000fe20006000000 */
[----:B------:R-:W-:-:S02]  /*12c0*/  @!P0 IMAD.MOV.U32 R24, RZ, RZ, 0x65 ;  /* 0x00000065ff188424 */ /* 0x000fc400078e00ff */
[----:B------:R-:W-:Y:S01]  /*12d0*/  IMAD.IADD R47, R27, 0x1, R40 ;  /* 0x000000011b2f7824 */ /* 0x000fe200078e0228 */
[----:B------:R-:W-:Y:S01]  /*12e0*/  LEA R43, R43, UR4, 0x2 ;  /* 0x000000042b2b7c11 */ /* 0x000fe2000f8e10ff */
[----:B------:R-:W-:Y:S02]  /*12f0*/  VIADD R35, R35, 0xd ;  /* 0x0000000d23237836 */ /* 0x000fe40000000000 */
[----:B------:R-:W-:Y:S02]  /*1300*/  IMAD.IADD R37, R37, 0x1, R42 ;  /* 0x0000000125257824 */ /* 0x000fe400078e022a */
[----:B------:R-:W-:Y:S01]  /*1310*/  IMAD R27, R0, 0x12, -R27 ;  /* 0x00000012001b7824 */ /* 0x000fe200078e0a1b */
[----:B0-----:R0:W-:Y:S01]  /*1320*/  @!P0 ST.E.64.STRONG.GPU desc[UR6][R30.64+0x100], R24 ;  /* 0x000100181e008985 */ /* 0x0011e2000c10fb06 */
[----:B------:R-:W-:Y:S01]  /*1330*/  SEL R42, R35, R42, !P1 ;  /* 0x0000002a232a7207 */ /* 0x000fe20004800000 */
[----:B------:R-:W-:Y:S01]  /*1340*/  IMAD.IADD R36, R36, 0x1, R37 ;  /* 0x0000000124247824 */ /* 0x000fe200078e0225 */
[----:B------:R-:W-:Y:S01]  /*1350*/  LOP3.LUT P1, RZ, R5, 0x1, RZ, 0xc0, !PT ;  /* 0x0000000105ff7812 */ /* 0x000fe2000782c0ff */
[----:B------:R-:W-:Y:S01]  /*1360*/  VIADD R27, R27, 0xf ;  /* 0x0000000f1b1b7836 */ /* 0x000fe20000000000 */
[----:B------:R-:W-:Y:S01]  /*1370*/  LEA R35, R28, UR4, 0x2 ;  /* 0x000000041c237c11 */ /* 0x000fe2000f8e10ff */
[----:B------:R-:W-:Y:S01]  /*1380*/  IMAD R45, R0, 0x12, -R45 ;  /* 0x00000012002d7824 */ /* 0x000fe200078e0a2d */
[----:B------:R-:W-:Y:S01]  /*1390*/  LEA R28, R29, UR4, 0x2 ;  /* 0x000000041d1c7c11 */ /* 0x000fe2000f8e10ff */
[C---:B------:R-:W-:Y:S01]  /*13a0*/  IMAD.IADD R40, R36.reuse, 0x1, R40 ;  /* 0x0000000124287824 */ /* 0x040fe200078e0228 */
[----:B------:R-:W-:Y:S01]  /*13b0*/  SEL R36, R36, R27, !P1 ;  /* 0x0000001b24247207 */ /* 0x000fe20004800000 */
[----:B------:R-:W-:Y:S01]  /*13c0*/  VIADD R45, R45, 0xe ;  /* 0x0000000e2d2d7836 */ /* 0x000fe20000000000 */
[----:B------:R-:W-:Y:S01]  /*13d0*/  LEA R27, R2, UR4, 0x2 ;  /* 0x00000004021b7c11 */ /* 0x000fe2000f8e10ff */
[----:B------:R-:W-:Y:S01]  /*13e0*/  BAR.SYNC.DEFER_BLOCKING 0x0 ;  /* 0x0000000000007b1d */ /* 0x000fe20000010000 */
[--C-:B------:R-:W-:Y:S01]  /*13f0*/  IMAD.IADD R49, R47, 0x1, R44.reuse ;  /* 0x000000012f317824 */ /* 0x100fe200078e022c */
[----:B------:R-:W-:Y:S01]  /*1400*/  LEA R2, R22, UR4, 0x2 ;  /* 0x0000000416027c11 */ /* 0x000fe2000f8e10ff */
[----:B------:R-:W-:Y:S01]  /*1410*/  IMAD R47, R0, 0x12, -R47 ;  /* 0x00000012002f7824 */ /* 0x000fe200078e0a2f */
[----:B0-----:R-:W-:Y:S01]  /*1420*/  LEA R25, R32, UR4, 0x2 ;  /* 0x0000000420197c11 */ /* 0x001fe2000f8e10ff */
[----:B------:R-:W-:Y:S01]  /*1430*/  IMAD R49, R0, 0x12, -R49 ;  /* 0x0000001200317824 */ /* 0x000fe200078e0a31 */
[----:B------:R-:W-:Y:S01]  /*1440*/  SEL R45, R37, R45, !P3 ;  /* 0x0000002d252d7207 */ /* 0x000fe20005800000 */
[----:B------:R-:W-:Y:S01]  /*1450*/  VIADD R47, R47, 0x10 ;  /* 0x000000102f2f7836 */ /* 0x000fe20000000000 */
[----:B------:R-:W-:Y:S01]  /*1460*/  LOP3.LUT P3, RZ, R12, 0x1, RZ, 0xc0, !PT ;  /* 0x000000010cff7812 */ /* 0x000fe2000786c0ff */
[----:B------:R-:W-:Y:S01]  /*1470*/  VIADD R49, R49, 0x11 ;  /* 0x0000001131317836 */ /* 0x000fe20000000000 */
[----:B------:R-:W-:Y:S01]  /*1480*/  ISETP.NE.AND P0, PT, RZ, UR9, PT ;  /* 0x00000009ff007c0c */ /* 0x000fe2000bf05270 */
[C---:B------:R-:W-:Y:S01]  /*1490*/  @P2 IMAD.IADD R49, R40.reuse, 0x1, R44 ;  /* 0x0000000128312824 */ /* 0x040fe200078e022c */
[----:B------:R-:W-:-:S02]  /*14a0*/  SEL R47, R40, R47, !P3 ;  /* 0x0000002f282f7207 */ /* 0x000fc40005800000 */
[----:B------:R-:W-:Y:S02]  /*14b0*/  LEA R42, R42, UR4, 0x2 ;  /* 0x000000042a2a7c11 */ /* 0x000fe4000f8e10ff */
[----:B------:R-:W-:Y:S02]  /*14c0*/  LEA R45, R45, UR4, 0x2 ;  /* 0x000000042d2d7c11 */ /* 0x000fe4000f8e10ff */
[----:B------:R-:W-:Y:S02]  /*14d0*/  LEA R36, R36, UR4, 0x2 ;  /* 0x0000000424247c11 */ /* 0x000fe4000f8e10ff */
[----:B------:R-:W-:Y:S01]  /*14e0*/  LEA R47, R47, UR4, 0x2 ;  /* 0x000000042f2f7c11 */ /* 0x000fe2000f8e10ff */
[----:B------:R-:W-:Y:S04]  /*14f0*/  STS [R27], R18 ;  /* 0x000000121b007388 */ /* 0x000fe80000000800 */
[----:B------:R0:W-:Y:S04]  /*1500*/  STS [R26], R19 ;  /* 0x000000131a007388 */ /* 0x0001e80000000800 */
[----:B------:R1:W-:Y:S04]  /*1510*/  STS [R23], R16 ;  /* 0x0000001017007388 */ /* 0x0003e80000000800 */
[----:B------:R2:W-:Y:S01]  /*1520*/  STS [R2], R17 ;  /* 0x0000001102007388 */ /* 0x0005e20000000800 */
[----:B0-----:R-:W0:Y:S03]  /*1530*/  @!P0 LDC.64 R18, c[0x0][0x3d8] ;  /* 0x0000f600ff128b82 */ /* 0x001e260000000a00 */
[----:B------:R-:W-:Y:S01]  /*1540*/  STS [R35], R14 ;  /* 0x0000000e23007388 */ /* 0x000fe20000000800 */
[----:B-1----:R-:W-:-:S03]  /*1550*/  LEA R16, R39, UR4, 0x2 ;  /* 0x0000000427107c11 */ /* 0x002fc6000f8e10ff */
[----:B------:R-:W-:Y:S01]  /*1560*/  STS [R28], R15 ;  /* 0x0000000f1c007388 */ /* 0x000fe20000000800 */
[----:B--2---:R-:W-:Y:S01]  /*1570*/  LEA R2, R49, UR4, 0x2 ;  /* 0x0000000431027c11 */ /* 0x004fe2000f8e10ff */
[----:B------:R-:W1:Y:S02]  /*1580*/  @!P0 LDC.64 R22, c[0x0][0x3d8] ;  /* 0x0000f600ff168b82 */ /* 0x000e640000000a00 */
[----:B------:R-:W-:Y:S04]  /*1590*/  STS [R25], R20 ;  /* 0x0000001419007388 */ /* 0x000fe80000000800 */
[----:B------:R-:W-:Y:S04]  /*15a0*/  STS [R38], R21 ;  /* 0x0000001526007388 */ /* 0x000fe80000000800 */
[----:B------:R-:W-:Y:S04]  /*15b0*/  STS [R33], R10 ;  /* 0x0000000a21007388 */ /* 0x000fe80000000800 */
[----:B------:R-:W-:Y:S04]  /*15c0*/  STS [R34], R11 ;  /* 0x0000000b22007388 */ /* 0x000fe80000000800 */
[----:B------:R-:W-:Y:S04]  /*15d0*/  STS [R41], R8 ;  /* 0x0000000829007388 */ /* 0x000fe80000000800 */
[----:B------:R2:W-:Y:S04]  /*15e0*/  STS [R16], R9 ;  /* 0x0000000910007388 */ /* 0x0005e80000000800 */
[----:B------:R-:W-:Y:S04]  /*15f0*/  STS [R43], R6 ;  /* 0x000000062b007388 */ /* 0x000fe80000000800 */
[----:B------:R-:W-:Y:S01]  /*1600*/  STS [R42], R7 ;  /* 0x000000072a007388 */ /* 0x000fe20000000800 */
[----:B--2---:R-:W-:-:S03]  /*1610*/  CS2R R8, SRZ ;  /* 0x0000000000087805 */ /* 0x004fc6000001ff00 */
[----:B------:R-:W-:Y:S04]  /*1620*/  STS [R45], R4 ;  /* 0x000000042d007388 */ /* 0x000fe80000000800 */
[----:B------:R2:W-:Y:S04]  /*1630*/  STS [R36], R5 ;  /* 0x0000000524007388 */ /* 0x0005e80000000800 */
[----:B------:R-:W-:Y:S04]  /*1640*/  STS [R47], R12 ;  /* 0x0000000c2f007388 */ /* 0x000fe80000000800 */
[----:B------:R3:W-:Y:S01]  /*1650*/  STS [R2], R13 ;  /* 0x0000000d02007388 */ /* 0x0007e20000000800 */
[----:B------:R-:W-:Y:S06]  /*1660*/  BAR.SYNC.DEFER_BLOCKING 0x0 ;  /* 0x0000000000007b1d */ /* 0x000fec0000010000 */
[----:B-1----:R-:W4:Y:S04]  /*1670*/  @!P0 LDG.E.64 R22, desc[UR6][R22.64] ;  /* 0x0000000616168981 */ /* 0x002f28000c1e1b00 */
[----:B0-----:R-:W5:Y:S01]  /*1680*/  @!P0 LDG.E.64 R8, desc[UR6][R18.64] ;  /* 0x0000000612088981 */ /* 0x001f62000c1e1b00 */
[C---:B------:R-:W-:Y:S01]  /*1690*/  ISETP.GE.AND P1, PT, R0.reuse, R3, PT ;  /* 0x000000030000720c */ /* 0x040fe20003f26270 */
[----:B--2---:R-:W-:Y:S01]  /*16a0*/  IMAD.MOV.U32 R5, RZ, RZ, RZ ;  /* 0x000000ffff057224 */ /* 0x004fe200078e00ff */
[C---:B------:R-:W-:Y:S01]  /*16b0*/  LEA R6, R0.reuse, UR4, 0x2 ;  /* 0x0000000400067c11 */ /* 0x040fe2000f8e10ff */
[----:B---3--:R-:W-:Y:S01]  /*16c0*/  IMAD.MOV.U32 R2, RZ, RZ, RZ ;  /* 0x000000ffff027224 */ /* 0x008fe200078e00ff */
[----:B------:R-:W-:Y:S01]  /*16d0*/  SEL R7, R3, RZ, P1 ;  /* 0x000000ff03077207 */ /* 0x000fe20000800000 */
[----:B------:R-:W-:Y:S02]  /*16e0*/  BSSY.RECONVERGENT B0, `(.L_x_503) ;  /* 0x0000025000007945 */ /* 0x000fe40003800200 */
[----:B------:R-:W0:Y:S02]  /*16f0*/  LDS R15, [R6] ;  /* 0x00000000060f7984 */ /* 0x000e240000000800 */
[----:B------:R-:W-:-:S02]  /*1700*/  IMAD.IADD R7, R0, 0x1, -R7 ;  /* 0x0000000100077824 */ /* 0x000fc400078e0a07 */
[----:B------:R1:W2:Y:S02]  /*1710*/  LDS R17, [R6+0x980] ;  /* 0x0009800006117984 */ /* 0x0002a40000000800 */
[----:B------:R-:W3:Y:S08]  /*1720*/  @P1 LDC.64 R20, c[0x0][0x390] ;  /* 0x0000e400ff141b82 */ /* 0x000ef00000000a00 */
[----:B------:R-:W1:Y:S01]  /*1730*/  @!P1 LDC.64 R24, c[0x0][0x398] ;  /* 0x0000e600ff189b82 */ /* 0x000e620000000a00 */
[----:B----4-:R-:W-:-:S04]  /*1740*/  @!P0 IADD3 R5, P2, PT, -R22, UR10, RZ ;  /* 0x0000000a16058c10 */ /* 0x010fc8000ff5e1ff */
[----:B------:R-:W-:Y:S02]  /*1750*/  @!P0 IADD3.X R2, PT, PT, ~R23, UR11, RZ, P2, !PT ;  /* 0x0000000b17028c10 */ /* 0x000fe400097fe5ff */
[C---:B-----5:R-:W-:Y:S02]  /*1760*/  @P1 IADD3 R11, P0, PT, R7.reuse, R8, RZ ;  /* 0x00000008070b1210 */ /* 0x060fe40007f1e0ff */
[C---:B------:R-:W-:Y:S02]  /*1770*/  @!P1 IADD3 R4, P2, PT, R7.reuse, R5, RZ ;  /* 0x0000000507049210 */ /* 0x040fe40007f5e0ff */
[----:B------:R-:W-:Y:S02]  /*1780*/  @P1 LEA.HI.X.SX32 R14, R7, R9, 0x1, P0 ;  /* 0x00000009070e1211 */ /* 0x000fe400000f0eff */
[----:B---3--:R-:W-:Y:S02]  /*1790*/  @P1 LEA R10, P0, R11, R20, 0x2 ;  /* 0x000000140b0a1211 */ /* 0x008fe400078010ff */
[----:B------:R-:W-:-:S02]  /*17a0*/  @!P1 LEA.HI.X.SX32 R7, R7, R2, 0x1, P2 ;  /* 0x0000000207079211 */ /* 0x000fc400010f0eff */
[C---:B-1----:R-:W-:Y:S02]  /*17b0*/  @!P1 LEA R12, P2, R4.reuse, R24, 0x2 ;  /* 0x00000018040c9211 */ /* 0x042fe400078410ff */
[----:B------:R-:W-:Y:S02]  /*17c0*/  @P1 LEA.HI.X R11, R11, R21, R14, 0x2, P0 ;  /* 0x000000150b0b1211 */ /* 0x000fe400000f140e */
[----:B------:R-:W-:Y:S01]  /*17d0*/  @!P1 LEA.HI.X R13, R4, R25, R7, 0x2, P2 ;  /* 0x00000019040d9211 */ /* 0x000fe200010f1407 */
[----:B------:R-:W-:Y:S02]  /*17e0*/  VIADD R4, R0, 0x260 ;  /* 0x0000026000047836 */ /* 0x000fe40000000000 */
[----:B0-----:R0:W-:Y:S03]  /*17f0*/  @P1 STG.E desc[UR6][R10.64], R15 ;  /* 0x0000000f0a001986 */ /* 0x0011e6000c101906 */
[----:B------:R-:W-:Y:S01]  /*1800*/  ISETP.GE.AND P0, PT, R4, R3, PT ;  /* 0x000000030400720c */ /* 0x000fe20003f06270 */
[----:B------:R0:W-:Y:S03]  /*1810*/  @!P1 STG.E desc[UR6][R12.64], R15 ;  /* 0x0000000f0c009986 */ /* 0x0001e6000c101906 */
[----:B------:R-:W-:-:S09]  /*1820*/  SEL R7, R3, RZ, P0 ;  /* 0x000000ff03077207 */ /* 0x000fd20000000000 */
[----:B0-2---:R-:W-:Y:S05]  /*1830*/  @!P0 BRA `(.L_x_504) ;  /* 0x0000000000208947 */ /* 0x005fea0003800000 */
        /* <DEDUP_REMOVED lines=8> */
.L_x_504:
[----:B------:R-:W0:Y:S01]  /*18c0*/  LDCU.64 UR4, c[0x0][0x398] ;  /* 0x00007300ff0477ac */ /* 0x000e220008000a00 */
[--C-:B------:R-:W-:Y:S02]  /*18d0*/  SHF.R.S32.HI R11, RZ, 0x1f, R7.reuse ;  /* 0x0000001fff0b7819 */ /* 0x100fe40000011407 */
[----:B------:R-:W-:-:S04]  /*18e0*/  IADD3 R7, P0, P1, R5, R0, -R7 ;  /* 0x0000000005077210 */ /* 0x000fc8000791e807 */
[----:B------:R-:W-:Y:S02]  /*18f0*/  IADD3.X R4, PT, PT, R2, RZ, ~R11, P0, P1 ;  /* 0x000000ff02047210 */ /* 0x000fe400007e2c0b */
[----:B0-----:R-:W-:-:S04]  /*1900*/  LEA R10, P0, R7, UR4, 0x2 ;  /* 0x00000004070a7c11 */ /* 0x001fc8000f8010ff */
[----:B------:R-:W-:-:S05]  /*1910*/  LEA.HI.X R11, R7, UR5, R4, 0x2, P0 ;  /* 0x00000005070b7c11 */ /* 0x000fca00080f1404 */
[----:B------:R1:W-:Y:S04]  /*1920*/  STG.E desc[UR6][R10.64+0x980], R17 ;  /* 0x000980110a007986 */ /* 0x0003e8000c101906 */
.L_x_505:
[----:B------:R-:W-:Y:S05]  /*1930*/  BSYNC.RECONVERGENT B0 ;  /* 0x0000000000007941 */ /* 0x000fea0003800200 */
.L_x_503:
[----:B------:R2:W3:Y:S01]  /*1940*/  LDS R13, [R6+0x1300] ;  /* 0x00130000060d7984 */ /* 0x0004e20000000800 */
[----:B------:R-:W-:Y:S01]  /*1950*/  VIADD R4, R0, 0x4c0 ;  /* 0x000004c000047836 */ /* 0x000fe20000000000 */
[----:B------:R-:W-:Y:S04]  /*1960*/  BSSY.RECONVERGENT B0, `(.L_x_506) ;  /* 0x0000013000007945 */ /* 0x000fe80003800200 */
[----:B------:R-:W-:-:S04]  /*1970*/  ISETP.GE.AND P0, PT, R4, R3, PT ;  /* 0x000000030400720c */ /* 0x000fc80003f06270 */
[----:B------:R-:W-:-:S09]  /*1980*/  SEL R7, R3, RZ, P0 ;  /* 0x000000ff03077207 */ /* 0x000fd20000000000 */
[----:B--2---:R-:W-:Y:S05]  /*1990*/  @!P0 BRA `(.L_x_507) ;  /* 0x0000000000208947 */ /* 0x004fea0003800000 */
[----:B------:R-:W2:Y:S01]  /*19a0*/  LDCU.64 UR4, c[0x0][0x390] ;  /* 0x00007200ff0477ac */ /* 0x000ea20008000a00 */
[--C-:B01----:R-:W-:Y:S02]  /*19b0*/  SHF.R.S32.HI R11, RZ, 0x1f, R7.reuse ;  /* 0x0000001fff0b7819 */ /* 0x103fe40000011407 */
[----:B------:R-:W-:-:S04]  /*19c0*/  IADD3 R7, P0, P1, R8, R0, -R7 ;  /* 0x0000000008077210 */ /* 0x000fc8000791e807 */
[----:B------:R-:W-:Y:S02]  /*19d0*/  IADD3.X R4, PT, PT, R9, RZ, ~R11, P0, P1 ;  /* 0x000000ff09047210 */ /* 0x000fe400007e2c0b */
[----:B--2---:R-:W-:-:S04]  /*19e0*/  LEA R10, P0, R7, UR4, 0x2 ;  /* 0x00000004070a7c11 */ /* 0x004fc8000f8010ff */
[----:B------:R-:W-:-:S05]  /*19f0*/  LEA.HI.X R11, R7, UR5, R4, 0x2, P0 ;  /* 0x00000005070b7c11 */ /* 0x000fca00080f1404 */
[----:B---3--:R1:W-:Y:S01]  /*1a00*/  STG.E desc[UR6][R10.64+0x1300], R13 ;  /* 0x0013000d0a007986 */ /* 0x0083e2000c101906 */
[----:B------:R-:W-:Y:S05]  /*1a10*/  BRA `(.L_x_508) ;  /* 0x00000000001c7947 */ /* 0x000fea0003800000 */
.L_x_507:
[----:B------:R-:W2:Y:S01]  /*1a20*/  LDCU.64 UR4, c[0x0][0x398] ;  /* 0x00007300ff0477ac */ /* 0x000ea20008000a00 */
[--C-:B01----:R-:W-:Y:S02]  /*1a30*/  SHF.R.S32.HI R11, RZ, 0x1f, R7.reuse ;  /* 0x0000001fff0b7819 */ /* 0x103fe40000011407 */
[----:B------:R-:W-:-:S04]  /*1a40*/  IADD3 R7, P0, P1, R5, R0, -R7 ;  /* 0x0000000005077210 */ /* 0x000fc8000791e807 */
[----:B------:R-:W-:Y:S02]  /*1a50*/  IADD3.X R4, PT, PT, R2, RZ, ~R11, P0, P1 ;  /* 0x000000ff02047210 */ /* 0x000fe400007e2c0b */
[----:B--2---:R-:W-:-:S04]  /*1a60*/  LEA R10, P0, R7, UR4, 0x2 ;  /* 0x00000004070a7c11 */ /* 0x004fc8000f8010ff */
[----:B------:R-:W-:-:S05]  /*1a70*/  LEA.HI.X R11, R7, UR5, R4, 0x2, P0 ;  /* 0x00000005070b7c11 */ /* 0x000fca00080f1404 */
[----:B---3--:R0:W-:Y:S04]  /*1a80*/  STG.E desc[UR6][R10.64+0x1300], R13 ;  /* 0x0013000d0a007986 */ /* 0x0081e8000c101906 */
.L_x_508:
[----:B------:R-:W-:Y:S05]  /*1a90*/  BSYNC.RECONVERGENT B0 ;  /* 0x0000000000007941 */ /* 0x000fea0003800200 */
.L_x_506:
        /* <DEDUP_REMOVED lines=14> */
.L_x_510:
[----:B------:R-:W0:Y:S01]  /*1b80*/  LDCU.64 UR4, c[0x0][0x398] ;  /* 0x00007300ff0477ac */ /* 0x000e220008000a00 */
[--C-:B------:R-:W-:Y:S02]  /*1b90*/  SHF.R.S32.HI R11, RZ, 0x1f, R7.reuse ;  /* 0x0000001fff0b7819 */ /* 0x100fe40000011407 */
[----:B------:R-:W-:-:S04]  /*1ba0*/  IADD3 R7, P0, P1, R5, R0, -R7 ;  /* 0x0000000005077210 */ /* 0x000fc8000791e807 */
[----:B------:R-:W-:Y:S02]  /*1bb0*/  IADD3.X R4, PT, PT, R2, RZ, ~R11, P0, P1 ;  /* 0x000000ff02047210 */ /* 0x000fe400007e2c0b */
[----:B0-----:R-:W-:-:S04]  /*1bc0*/  LEA R10, P0, R7, UR4, 0x2 ;  /* 0x00000004070a7c11 */ /* 0x001fc8000f8010ff */
[----:B------:R-:W-:-:S05]  /*1bd0*/  LEA.HI.X R11, R7, UR5, R4, 0x2, P0 ;  /* 0x00000005070b7c11 */ /* 0x000fca00080f1404 */
[----:B-1----:R1:W-:Y:S04]  /*1be0*/  STG.E desc[UR6][R10.64+0x1c80], R13 ;  /* 0x001c800d0a007986 */ /* 0x0023e8000c101906 */
.L_x_511:
[----:B------:R-:W-:Y:S05]  /*1bf0*/  BSYNC.RECONVERGENT B0 ;  /* 0x0000000000007941 */ /* 0x000fea0003800200 */
.L_x_509:
        /* <DEDUP_REMOVED lines=14> */
.L_x_513:
[----:B------:R-:W0:Y:S01]  /*1ce0*/  LDCU.64 UR4, c[0x0][0x398] ;  /* 0x00007300ff0477ac */ /* 0x000e220008000a00 */
[--C-:B------:R-:W-:Y:S02]  /*1cf0*/  SHF.R.S32.HI R11, RZ, 0x1f, R7.reuse ;  /* 0x0000001fff0b7819 */ /* 0x100fe40000011407 */
[----:B------:R-:W-:-:S04]  /*1d00*/  IADD3 R7, P0, P1, R5, R0, -R7 ;  /* 0x0000000005077210 */ /* 0x000fc8000791e807 */
[----:B------:R-:W-:Y:S02]  /*1d10*/  IADD3.X R4, PT, PT, R2, RZ, ~R11, P0, P1 ;  /* 0x000000ff02047210 */ /* 0x000fe400007e2c0b */
[----:B0-----:R-:W-:-:S04]  /*1d20*/  LEA R10, P0, R7, UR4, 0x2 ;  /* 0x00000004070a7c11 */ /* 0x001fc8000f8010ff */
[----:B------:R-:W-:-:S05]  /*1d30*/  LEA.HI.X R11, R7, UR5, R4, 0x2, P0 ;  /* 0x00000005070b7c11 */ /* 0x000fca00080f1404 */
[----:B-1----:R0:W-:Y:S04]  /*1d40*/  STG.E desc[UR6][R10.64+0x2600], R13 ;  /* 0x0026000d0a007986 */ /* 0x0021e8000c101906 */
.L_x_514:
[----:B------:R-:W-:Y:S05]  /*1d50*/  BSYNC.RECONVERGENT B0 ;  /* 0x0000000000007941 */ /* 0x000fea0003800200 */
.L_x_512:
        /* <DEDUP_REMOVED lines=14> */
.L_x_516:
[----:B------:R-:W0:Y:S01]  /*1e40*/  LDCU.64 UR4, c[0x0][0x398] ;  /* 0x00007300ff0477ac */ /* 0x000e220008000a00 */
[--C-:B------:R-:W-:Y:S02]  /*1e50*/  SHF.R.S32.HI R11, RZ, 0x1f, R7.reuse ;  /* 0x0000001fff0b7819 */ /* 0x100fe40000011407 */
[----:B------:R-:W-:-:S04]  /*1e60*/  IADD3 R7, P0, P1, R5, R0, -R7 ;  /* 0x0000000005077210 */ /* 0x000fc8000791e807 */
[----:B------:R-:W-:Y:S02]  /*1e70*/  IADD3.X R4, PT, PT, R2, RZ, ~R11, P0, P1 ;  /* 0x000000ff02047210 */ /* 0x000fe400007e2c0b */
[----:B0-----:R-:W-:-:S04]  /*1e80*/  LEA R10, P0, R7, UR4, 0x2 ;  /* 0x00000004070a7c11 */ /* 0x001fc8000f8010ff */
[----:B------:R-:W-:-:S05]  /*1e90*/  LEA.HI.X R11, R7, UR5, R4, 0x2, P0 ;  /* 0x00000005070b7c11 */ /* 0x000fca00080f1404 */
[----:B-1----:R1:W-:Y:S04]  /*1ea0*/  STG.E desc[UR6][R10.64+0x2f80], R13 ;  /* 0x002f800d0a007986 */ /* 0x0023e8000c101906 */
.L_x_517:
[----:B------:R-:W-:Y:S05]  /*1eb0*/  BSYNC.RECONVERGENT B0 ;  /* 0x0000000000007941 */ /* 0x000fea0003800200 */
.L_x_515:
        /* <DEDUP_REMOVED lines=14> */
.L_x_519:
[----:B------:R-:W0:Y:S01]  /*1fa0*/  LDCU.64 UR4, c[0x0][0x398] ;  /* 0x00007300ff0477ac */ /* 0x000e220008000a00 */
[--C-:B------:R-:W-:Y:S02]  /*1fb0*/  SHF.R.S32.HI R11, RZ, 0x1f, R7.reuse ;  /* 0x0000001fff0b7819 */ /* 0x100fe40000011407 */
[----:B------:R-:W-:-:S04]  /*1fc0*/  IADD3 R7, P0, P1, R5, R0, -R7 ;  /* 0x0000000005077210 */ /* 0x000fc8000791e807 */
[----:B------:R-:W-:Y:S02]  /*1fd0*/  IADD3.X R4, PT, PT, R2, RZ, ~R11, P0, P1 ;  /* 0x000000ff02047210 */ /* 0x000fe400007e2c0b */
[----:B0-----:R-:W-:-:S04]  /*1fe0*/  LEA R10, P0, R7, UR4, 0x2 ;  /* 0x00000004070a7c11 */ /* 0x001fc8000f8010ff */
[----:B------:R-:W-:-:S05]  /*1ff0*/  LEA.HI.X R11, R7, UR5, R4, 0x2, P0 ;  /* 0x00000005070b7c11 */ /* 0x000fca00080f1404 */
[----:B-1----:R0:W-:Y:S04]  /*2000*/  STG.E desc[UR6][R10.64+0x3900], R13 ;  /* 0x0039000d0a007986 */ /* 0x0021e8000c101906 */
.L_x_520:
[----:B------:R-:W-:Y:S05]  /*2010*/  BSYNC.RECONVERGENT B0 ;  /* 0x0000000000007941 */ /* 0x000fea0003800200 */
.L_x_518:
        /* <DEDUP_REMOVED lines=14> */
.L_x_522:
[----:B------:R-:W0:Y:S01]  /*2100*/  LDCU.64 UR4, c[0x0][0x398] ;  /* 0x00007300ff0477ac */ /* 0x000e220008000a00 */
[--C-:B------:R-:W-:Y:S02]  /*2110*/  SHF.R.S32.HI R11, RZ, 0x1f, R7.reuse ;  /* 0x0000001fff0b7819 */ /* 0x100fe40000011407 */
[----:B------:R-:W-:-:S04]  /*2120*/  IADD3 R7, P0, P1, R5, R0, -R7 ;  /* 0x0000000005077210 */ /* 0x000fc8000791e807 */
[----:B------:R-:W-:Y:S02]  /*2130*/  IADD3.X R4, PT, PT, R2, RZ, ~R11, P0, P1 ;  /* 0x000000ff02047210 */ /* 0x000fe400007e2c0b */
[----:B0-----:R-:W-:-:S04]  /*2140*/  LEA R10, P0, R7, UR4, 0x2 ;  /* 0x00000004070a7c11 */ /* 0x001fc8000f8010ff */
[----:B------:R-:W-:-:S05]  /*2150*/  LEA.HI.X R11, R7, UR5, R4, 0x2, P0 ;  /* 0x00000005070b7c11 */ /* 0x000fca00080f1404 */
[----:B-1----:R1:W-:Y:S04]  /*2160*/  STG.E desc[UR6][R10.64+0x4280], R13 ;  /* 0x0042800d0a007986 */ /* 0x0023e8000c101906 */
.L_x_523:
[----:B------:R-:W-:Y:S05]  /*2170*/  BSYNC.RECONVERGENT B0 ;  /* 0x0000000000007941 */ /* 0x000fea0003800200 */
.L_x_521:
        /* <DEDUP_REMOVED lines=14> */
.L_x_525:
[----:B------:R-:W0:Y:S01]  /*2260*/  LDCU.64 UR4, c[0x0][0x398] ;  /* 0x00007300ff0477ac */ /* 0x000e220008000a00 */
[--C-:B------:R-:W-:Y:S02]  /*2270*/  SHF.R.S32.HI R11, RZ, 0x1f, R7.reuse ;  /* 0x0000001fff0b7819 */ /* 0x100fe40000011407 */
[----:B------:R-:W-:-:S04]  /*2280*/  IADD3 R7, P0, P1, R5, R0, -R7 ;  /* 0x0000000005077210 */ /* 0x000fc8000791e807 */
[----:B------:R-:W-:Y:S02]  /*2290*/  IADD3.X R4, PT, PT, R2, RZ, ~R11, P0, P1 ;  /* 0x000000ff02047210 */ /* 0x000fe400007e2c0b */
[----:B0-----:R-:W-:-:S04]  /*22a0*/  LEA R10, P0, R7, UR4, 0x2 ;  /* 0x00000004070a7c11 */ /* 0x001fc8000f8010ff */
[----:B------:R-:W-:-:S05]  /*22b0*/  LEA.HI.X R11, R7, UR5, R4, 0x2, P0 ;  /* 0x00000005070b7c11 */ /* 0x000fca00080f1404 */
[----:B-1----:R0:W-:Y:S04]  /*22c0*/  STG.E desc[UR6][R10.64+0x4c00], R13 ;  /* 0x004c000d0a007986 */ /* 0x0021e8000c101906 */
.L_x_526:
[----:B------:R-:W-:Y:S05]  /*22d0*/  BSYNC.RECONVERGENT B0 ;  /* 0x0000000000007941 */ /* 0x000fea0003800200 */
.L_x_524:
        /* <DEDUP_REMOVED lines=14> */
.L_x_528:
[----:B------:R-:W0:Y:S01]  /*23c0*/  LDCU.64 UR4, c[0x0][0x398] ;  /* 0x00007300ff0477ac */ /* 0x000e220008000a00 */
[--C-:B------:R-:W-:Y:S02]  /*23d0*/  SHF.R.S32.HI R11, RZ, 0x1f, R7.reuse ;  /* 0x0000001fff0b7819 */ /* 0x100fe40000011407 */
[----:B------:R-:W-:-:S04]  /*23e0*/  IADD3 R7, P0, P1, R5, R0, -R7 ;  /* 0x0000000005077210 */ /* 0x000fc8000791e807 */
[----:B------:R-:W-:Y:S02]  /*23f0*/  IADD3.X R4, PT, PT, R2, RZ, ~R11, P0, P1 ;  /* 0x000000ff02047210 */ /* 0x000fe400007e2c0b */
[----:B0-----:R-:W-:-:S04]  /*2400*/  LEA R10, P0, R7, UR4, 0x2 ;  /* 0x00000004070a7c11 */ /* 0x001fc8000f8010ff */
[----:B------:R-:W-:-:S05]  /*2410*/  LEA.HI.X R11, R7, UR5, R4, 0x2, P0 ;  /* 0x00000005070b7c11 */ /* 0x000fca00080f1404 */
[----:B-1----:R1:W-:Y:S04]  /*2420*/  STG.E desc[UR6][R10.64+0x5580], R13 ;  /* 0x0055800d0a007986 */ /* 0x0023e8000c101906 */
.L_x_529:
[----:B------:R-:W-:Y:S05]  /*2430*/  BSYNC.RECONVERGENT B0 ;  /* 0x0000000000007941 */ /* 0x000fea0003800200 */
.L_x_527:
        /* <DEDUP_REMOVED lines=14> */
.L_x_531:
[----:B------:R-:W0:Y:S01]  /*2520*/  LDCU.64 UR4, c[0x0][0x398] ;  /* 0x00007300ff0477ac */ /* 0x000e220008000a00 */
[--C-:B------:R-:W-:Y:S02]  /*2530*/  SHF.R.S32.HI R11, RZ, 0x1f, R7.reuse ;  /* 0x0000001fff0b7819 */ /* 0x100fe40000011407 */
[----:B------:R-:W-:-:S04]  /*2540*/  IADD3 R7, P0, P1, R5, R0, -R7 ;  /* 0x0000000005077210 */ /* 0x000fc8000791e807 */
[----:B------:R-:W-:Y:S02]  /*2550*/  IADD3.X R4, PT, PT, R2, RZ, ~R11, P0, P1 ;  /* 0x000000ff02047210 */ /* 0x000fe400007e2c0b */
[----:B0-----:R-:W-:-:S04]  /*2560*/  LEA R10, P0, R7, UR4, 0x2 ;  /* 0x00000004070a7c11 */ /* 0x001fc8000f8010ff */
[----:B------:R-:W-:-:S05]  /*2570*/  LEA.HI.X R11, R7, UR5, R4, 0x2, P0 ;  /* 0x00000005070b7c11 */ /* 0x000fca00080f1404 */
[----:B-1----:R0:W-:Y:S04]  /*2580*/  STG.E desc[UR6][R10.64+0x5f00], R13 ;  /* 0x005f000d0a007986 */ /* 0x0021e8000c101906 */
.L_x_532:
[----:B------:R-:W-:Y:S05]  /*2590*/  BSYNC.RECONVERGENT B0 ;  /* 0x0000000000007941 */ /* 0x000fea0003800200 */
.L_x_530:
        /* <DEDUP_REMOVED lines=14> */
.L_x_534:
[----:B------:R-:W0:Y:S01]  /*2680*/  LDCU.64 UR4, c[0x0][0x398] ;  /* 0x00007300ff0477ac */ /* 0x000e220008000a00 */
[--C-:B------:R-:W-:Y:S02]  /*2690*/  SHF.R.S32.HI R11, RZ, 0x1f, R7.reuse ;  /* 0x0000001fff0b7819 */ /* 0x100fe40000011407 */
[----:B------:R-:W-:-:S04]  /*26a0*/  IADD3 R7, P0, P1, R5, R0, -R7 ;  /* 0x0000000005077210 */ /* 0x000fc8000791e807 */
[----:B------:R-:W-:Y:S02]  /*26b0*/  IADD3.X R4, PT, PT, R2, RZ, ~R11, P0, P1 ;  /* 0x000000ff02047210 */ /* 0x000fe400007e2c0b */
[----:B0-----:R-:W-:-:S04]  /*26c0*/  LEA R10, P0, R7, UR4, 0x2 ;  /* 0x00000004070a7c11 */ /* 0x001fc8000f8010ff */
[----:B------:R-:W-:-:S05]  /*26d0*/  LEA.HI.X R11, R7, UR5, R4, 0x2, P0 ;  /* 0x00000005070b7c11 */ /* 0x000fca00080f1404 */
[----:B-1----:R1:W-:Y:S04]  /*26e0*/  STG.E desc[UR6][R10.64+0x6880], R13 ;  /* 0x0068800d0a007986 */ /* 0x0023e8000c101906 */
.L_x_535:
[----:B------:R-:W-:Y:S05]  /*26f0*/  BSYNC.RECONVERGENT B0 ;  /* 0x0000000000007941 */ /* 0x000fea0003800200 */
.L_x_533:
        /* <DEDUP_REMOVED lines=14> */
.L_x_537:
[----:B------:R-:W0:Y:S01]  /*27e0*/  LDCU.64 UR4, c[0x0][0x398] ;  /* 0x00007300ff0477ac */ /* 0x000e220008000a00 */
[--C-:B------:R-:W-:Y:S02]  /*27f0*/  SHF.R.S32.HI R11, RZ, 0x1f, R7.reuse ;  /* 0x0000001fff0b7819 */ /* 0x100fe40000011407 */
[----:B------:R-:W-:-:S04]  /*2800*/  IADD3 R7, P0, P1, R5, R0, -R7 ;  /* 0x0000000005077210 */ /* 0x000fc8000791e807 */
[----:B------:R-:W-:Y:S02]  /*2810*/  IADD3.X R4, PT, PT, R2, RZ, ~R11, P0, P1 ;  /* 0x000000ff02047210 */ /* 0x000fe400007e2c0b */
[----:B0-----:R-:W-:-:S04]  /*2820*/  LEA R10, P0, R7, UR4, 0x2 ;  /* 0x00000004070a7c11 */ /* 0x001fc8000f8010ff */
[----:B------:R-:W-:-:S05]  /*2830*/  LEA.HI.X R11, R7, UR5, R4, 0x2, P0 ;  /* 0x00000005070b7c11 */ /* 0x000fca00080f1404 */
[----:B-1----:R0:W-:Y:S04]  /*2840*/  STG.E desc[UR6][R10.64+0x7200], R13 ;  /* 0x0072000d0a007986 */ /* 0x0021e8000c101906 */
.L_x_538:
[----:B------:R-:W-:Y:S05]  /*2850*/  BSYNC.RECONVERGENT B0 ;  /* 0x0000000000007941 */ /* 0x000fea0003800200 */
.L_x_536:
        /* <DEDUP_REMOVED lines=14> */
.L_x_540:
[----:B------:R-:W0:Y:S01]  /*2940*/  LDCU.64 UR4, c[0x0][0x398] ;  /* 0x00007300ff0477ac */ /* 0x000e220008000a00 */
[--C-:B------:R-:W-:Y:S02]  /*2950*/  SHF.R.S32.HI R11, RZ, 0x1f, R7.reuse ;  /* 0x0000001fff0b7819 */ /* 0x100fe40000011407 */
[----:B------:R-:W-:-:S04]  /*2960*/  IADD3 R7, P0, P1, R5, R0, -R7 ;  /* 0x0000000005077210 */ /* 0x000fc8000791e807 */
[----:B------:R-:W-:Y:S02]  /*2970*/  IADD3.X R4, PT, PT, R2, RZ, ~R11, P0, P1 ;  /* 0x000000ff02047210 */ /* 0x000fe400007e2c0b */
[----:B0-----:R-:W-:-:S04]  /*2980*/  LEA R10, P0, R7, UR4, 0x2 ;  /* 0x00000004070a7c11 */ /* 0x001fc8000f8010ff */
[----:B------:R-:W-:-:S05]  /*2990*/  LEA.HI.X R11, R7, UR5, R4, 0x2, P0 ;  /* 0x00000005070b7c11 */ /* 0x000fca00080f1404 */
[----:B-1----:R1:W-:Y:S04]  /*29a0*/  STG.E desc[UR6][R10.64+0x7b80], R13 ;  /* 0x007b800d0a007986 */ /* 0x0023e8000c101906 */
.L_x_541:
[----:B------:R-:W-:Y:S05]  /*29b0*/  BSYNC.RECONVERGENT B0 ;  /* 0x0000000000007941 */ /* 0x000fea0003800200 */
.L_x_539:
        /* <DEDUP_REMOVED lines=14> */
.L_x_543:
[----:B------:R-:W0:Y:S01]  /*2aa0*/  LDCU.64 UR4, c[0x0][0x398] ;  /* 0x00007300ff0477ac */ /* 0x000e220008000a00 */
[--C-:B------:R-:W-:Y:S02]  /*2ab0*/  SHF.R.S32.HI R11, RZ, 0x1f, R7.reuse ;  /* 0x0000001fff0b7819 */ /* 0x100fe40000011407 */
[----:B------:R-:W-:-:S04]  /*2ac0*/  IADD3 R7, P0, P1, R5, R0, -R7 ;  /* 0x0000000005077210 */ /* 0x000fc8000791e807 */
[----:B------:R-:W-:Y:S02]  /*2ad0*/  IADD3.X R4, PT, PT, R2, RZ, ~R11, P0, P1 ;  /* 0x000000ff02047210 */ /* 0x000fe400007e2c0b */
[----:B0-----:R-:W-:-:S04]  /*2ae0*/  LEA R10, P0, R7, UR4, 0x2 ;  /* 0x00000004070a7c11 */ /* 0x001fc8000f8010ff */
[----:B------:R-:W-:-:S05]  /*2af0*/  LEA.HI.X R11, R7, UR5, R4, 0x2, P0 ;  /* 0x00000005070b7c11 */ /* 0x000fca00080f1404 */
[----:B-1----:R0:W-:Y:S04]  /*2b00*/  STG.E desc[UR6][R10.64+0x8500], R13 ;  /* 0x0085000d0a007986 */ /* 0x0021e8000c101906 */
.L_x_544:
[----:B------:R-:W-:Y:S05]  /*2b10*/  BSYNC.RECONVERGENT B0 ;  /* 0x0000000000007941 */ /* 0x000fea0003800200 */
.L_x_542:
        /* <DEDUP_REMOVED lines=14> */
.L_x_546:
[----:B------:R-:W0:Y:S01]  /*2c00*/  LDCU.64 UR4, c[0x0][0x398] ;  /* 0x00007300ff0477ac */ /* 0x000e220008000a00 */
[--C-:B------:R-:W-:Y:S02]  /*2c10*/  SHF.R.S32.HI R11, RZ, 0x1f, R7.reuse ;  /* 0x0000001fff0b7819 */ /* 0x100fe40000011407 */
[----:B------:R-:W-:-:S04]  /*2c20*/  IADD3 R7, P0, P1, R5, R0, -R7 ;  /* 0x0000000005077210 */ /* 0x000fc8000791e807 */
[----:B------:R-:W-:Y:S02]  /*2c30*/  IADD3.X R4, PT, PT, R2, RZ, ~R11, P0, P1 ;  /* 0x000000ff02047210 */ /* 0x000fe400007e2c0b */
[----:B0-----:R-:W-:-:S04]  /*2c40*/  LEA R10, P0, R7, UR4, 0x2 ;  /* 0x00000004070a7c11 */ /* 0x001fc8000f8010ff */
[----:B------:R-:W-:-:S05]  /*2c50*/  LEA.HI.X R11, R7, UR5, R4, 0x2, P0 ;  /* 0x00000005070b7c11 */ /* 0x000fca00080f1404 */
[----:B-1----:R1:W-:Y:S04]  /*2c60*/  STG.E desc[UR6][R10.64+0x8e80], R13 ;  /* 0x008e800d0a007986 */ /* 0x0023e8000c101906 */
.L_x_547:
[----:B------:R-:W-:Y:S05]  /*2c70*/  BSYNC.RECONVERGENT B0 ;  /* 0x0000000000007941 */ /* 0x000fea0003800200 */
.L_x_545:
        /* <DEDUP_REMOVED lines=14> */
.L_x_549:
[----:B------:R-:W0:Y:S01]  /*2d60*/  LDCU.64 UR4, c[0x0][0x398] ;  /* 0x00007300ff0477ac */ /* 0x000e220008000a00 */
[--C-:B------:R-:W-:Y:S02]  /*2d70*/  SHF.R.S32.HI R11, RZ, 0x1f, R7.reuse ;  /* 0x0000001fff0b7819 */ /* 0x100fe40000011407 */
[----:B------:R-:W-:-:S04]  /*2d80*/  IADD3 R7, P0, P1, R5, R0, -R7 ;  /* 0x0000000005077210 */ /* 0x000fc8000791e807 */
[----:B------:R-:W-:Y:S02]  /*2d90*/  IADD3.X R4, PT, PT, R2, RZ, ~R11, P0, P1 ;  /* 0x000000ff02047210 */ /* 0x000fe400007e2c0b */
[----:B0-----:R-:W-:-:S04]  /*2da0*/  LEA R10, P0, R7, UR4, 0x2 ;  /* 0x00000004070a7c11 */ /* 0x001fc8000f8010ff */
[----:B------:R-:W-:-:S05]  /*2db0*/  LEA.HI.X R11, R7, UR5, R4, 0x2, P0 ;  /* 0x00000005070b7c11 */ /* 0x000fca00080f1404 */
[----:B-1----:R0:W-:Y:S04]  /*2dc0*/  STG.E desc[UR6][R10.64+0x9800], R13 ;  /* 0x0098000d0a007986 */ /* 0x0021e8000c101906 */
.L_x_550:
[----:B------:R-:W-:Y:S05]  /*2dd0*/  BSYNC.RECONVERGENT B0 ;  /* 0x0000000000007941 */ /* 0x000fea0003800200 */
.L_x_548:
[----:B------:R2:W3:Y:S01]  /*2de0*/  LDS R7, [R6+0xa180] ;  /* 0x00a1800006077984 */ /* 0x0004e20000000800 */
[----:B------:R-:W-:-:S05]  /*2df0*/  VIADD R4, R0, 0x2860 ;  /* 0x0000286000047836 */ /* 0x000fca0000000000 */
[----:B------:R-:W-:-:S04]  /*2e00*/  ISETP.GE.AND P0, PT, R4, R3, PT ;  /* 0x000000030400720c */ /* 0x000fc80003f06270 */
[----:B------:R-:W-:-:S09]  /*2e10*/  SEL R3, R3, RZ, P0 ;  /* 0x000000ff03037207 */ /* 0x000fd20000000000 */
[----:B--2---:R-:W-:Y:S05]  /*2e20*/  @!P0 BRA `(.L_x_551) ;  /* 0x0000000000208947 */ /* 0x004fea0003800000 */
[----:B------:R-:W2:Y:S01]  /*2e30*/  LDCU.64 UR4, c[0x0][0x390] ;  /* 0x00007200ff0477ac */ /* 0x000ea20008000a00 */
[--C-:B------:R-:W-:Y:S02]  /*2e40*/  IADD3 R0, P0, P1, R8, R0, -R3.reuse ;  /* 0x0000000008007210 */ /* 0x100fe4000791e803 */
[----:B------:R-:W-:-:S04]  /*2e50*/  SHF.R.S32.HI R3, RZ, 0x1f, R3 ;  /* 0x0000001fff037819 */ /* 0x000fc80000011403 */
[----:B------:R-:W-:Y:S02]  /*2e60*/  IADD3.X R3, PT, PT, R9, RZ, ~R3, P0, P1 ;  /* 0x000000ff09037210 */ /* 0x000fe400007e2c03 */
[----:B--2---:R-:W-:-:S04]  /*2e70*/  LEA R2, P0, R0, UR4, 0x2 ;  /* 0x0000000400027c11 */ /* 0x004fc8000f8010ff */
[----:B------:R-:W-:-:S05]  /*2e80*/  LEA.HI.X R3, R0, UR5, R3, 0x2, P0 ;  /* 0x0000000500037c11 */ /* 0x000fca00080f1403 */
[----:B---3--:R-:W-:Y:S01]  /*2e90*/  STG.E desc[UR6][R2.64+0xa180], R7 ;  /* 0x00a1800702007986 */ /* 0x008fe2000c101906 */
[----:B------:R-:W-:Y:S05]  /*2ea0*/  EXIT ;  /* 0x000000000000794d */ /* 0x000fea0003800000 */
.L_x_551:
        /* <DEDUP_REMOVED lines=8> */
.L_x_502:
        /* <DEDUP_REMOVED lines=12> */
[----:B------:R-:W-:Y:S01]  /*2ff0*/  IMAD R3, R3, 0x12, R2 ;  /* 0x0000001203037824 */ /* 0x000fe200078e0202 */
[----:B------:R-:W-:-:S04]  /*3000*/  SHF.R.S32.HI R2, RZ, 0x1f, R20 ;  /* 0x0000001fff027819 */ /* 0x000fc80000011414 */
[----:B------:R-:W-:-:S04]  /*3010*/  IADD3 R3, P0, P1, R3, UR4, R20 ;  /* 0x0000000403037c10 */ /* 0x000fc8000f91e014 */
[----:B------:R-:W-:Y:S02]  /*3020*/  IADD3.X R4, PT, PT, RZ, UR5, R2, P0, P1 ;  /* 0x00000005ff047c10 */ /* 0x000fe400087e2402 */
        /* <DEDUP_REMOVED lines=23> */
[----:B------:R-:W1:Y:S01]  /*31a0*/  S2R R21, SR_LANEID ;  /* 0x0000000000157919 */ /* 0x000e620000000000 */
[----:B0-----:R-:W-:-:S02]  /*31b0*/  ULEA UR4, UR5, UR4, 0x18 ;  /* 0x0000000405047291 */ /* 0x001fc4000f8ec0ff */
[----:B-1----:R-:W-:Y:S01]  /*31c0*/  IMAD R26, R24, 0x240, R21 ;  /* 0x00000240181a7824 */ /* 0x002fe200078e0215 */
[C---:B------:R-:W-:Y:S02]  /*31d0*/  ISETP.NE.AND P1, PT, R21.reuse, 0x1f, PT ;  /* 0x0000001f1500780c */ /* 0x040fe40003f25270 */
        /* <DEDUP_REMOVED lines=28> */
[----:B------:R-:W5:Y:S04]  /*33a0*/  LDS.64 R12, [R27+0x28] ;  /* 0x000028001b0c7984 */ /* 0x000f680000000a00 */
[----:B------:R-:W-:Y:S04]  /*33b0*/  LDS.64 R14, [R27+0x30] ;  /* 0x000030001b0e7984 */ /* 0x000fe80000000a00 */
[----:B------:R-:W-:Y:S04]  /*33c0*/  LDS.64 R16, [R27+0x38] ;  /* 0x000038001b107984 */ /* 0x000fe80000000a00 */
[----:B------:R-:W5:Y:S01]  /*33d0*/  LDS.64 R18, [R27+0x40] ;  /* 0x000040001b127984 */ /* 0x000f620000000a00 */
[----:B0-----:R-:W-:-:S02]  /*33e0*/  LOP3.LUT R23, R2, 0x1, RZ, 0xc, !PT ;  /* 0x0000000102177812 */ /* 0x001fc400078e0cff */
[----:B------:R-:W-:Y:S02]  /*33f0*/  LOP3.LUT R26, R3, 0x1, RZ, 0xc, !PT ;  /* 0x00000001031a7812 */ /* 0x000fe400078e0cff */
[----:B-1----:R-:W-:-:S04]  /*3400*/  LOP3.LUT R25, R4, 0x1, RZ, 0xc, !PT ;  /* 0x0000000104197812 */ /* 0x002fc800078e0cff */
[----:B------:R-:W-:Y:S02]  /*3410*/  IADD3 R25, PT, PT, R25, R26, R23 ;  /* 0x0000001a19197210 */ /* 0x000fe40007ffe017 */
[----:B------:R-:W-:Y:S02]  /*3420*/  LOP3.LUT R23, R5, 0x1, RZ, 0xc, !PT ;  /* 0x0000000105177812 */ /* 0x000fe400078e0cff */
[----:B--2---:R-:W-:-:S04]  /*3430*/  LOP3.LUT R26, R6, 0x1, RZ, 0xc, !PT ;  /* 0x00000001061a7812 */ /* 0x004fc800078e0cff */
[----:B------:R-:W-:Y:S02]  /*3440*/  IADD3 R25, PT, PT, R26, R23, R25 ;  /* 0x000000171a197210 */ /* 0x000fe40007ffe019 */
[----:B------:R-:W-:Y:S02]  /*3450*/  LOP3.LUT R23, R7, 0x1, RZ, 0xc, !PT ;  /* 0x0000000107177812 */ /* 0x000fe400078e0cff */
[----:B---3--:R-:W-:-:S04]  /*3460*/  LOP3.LUT R26, R8, 0x1, RZ, 0xc, !PT ;  /* 0x00000001081a7812 */ /* 0x008fc800078e0cff */
[----:B------:R-:W-:Y:S02]  /*3470*/  IADD3 R25, PT, PT, R26, R23, R25 ;  /* 0x000000171a197210 */ /* 0x000fe40007ffe019 */
[----:B------:R-:W-:Y:S02]  /*3480*/  LOP3.LUT R23, R9, 0x1, RZ, 0xc, !PT ;  /* 0x0000000109177812 */ /* 0x000fe400078e0cff */
[----:B----4-:R-:W-:-:S04]  /*3490*/  LOP3.LUT R26, R10, 0x1, RZ, 0xc, !PT ;  /* 0x000000010a1a7812 */ /* 0x010fc800078e0cff */
[----:B------:R-:W-:Y:S02]  /*34a0*/  IADD3 R25, PT, PT, R26, R23, R25 ;  /* 0x000000171a197210 */ /* 0x000fe40007ffe019 */
[----:B------:R-:W-:Y:S02]  /*34b0*/  LOP3.LUT R23, R11, 0x1, RZ, 0xc, !PT ;  /* 0x000000010b177812 */ /* 0x000fe400078e0cff */
[----:B-----5:R-:W-:Y:S02]  /*34c0*/  LOP3.LUT R26, R12, 0x1, RZ, 0xc, !PT ;  /* 0x000000010c1a7812 */ /* 0x020fe400078e0cff */
[----:B------:R-:W-:Y:S02]  /*34d0*/  LOP3.LUT R28, R18, 0x1, RZ, 0xc, !PT ;  /* 0x00000001121c7812 */ /* 0x000fe400078e0cff */
[----:B------:R-:W-:Y:S02]  /*34e0*/  IADD3 R25, PT, PT, R26, R23, R25 ;  /* 0x000000171a197210 */ /* 0x000fe40007ffe019 */
[----:B------:R-:W-:-:S02]  /*34f0*/  LOP3.LUT R23, R13, 0x1, RZ, 0xc, !PT ;  /* 0x000000010d177812 */ /* 0x000fc400078e0cff */
[----:B------:R-:W-:-:S04]  /*3500*/  LOP3.LUT R26, R14, 0x1, RZ, 0xc, !PT ;  /* 0x000000010e1a7812 */ /* 0x000fc800078e0cff */
[----:B------:R-:W-:Y:S02]  /*3510*/  IADD3 R27, PT, PT, R26, R23, R25 ;  /* 0x000000171a1b7210 */ /* 0x000fe40007ffe019 */
[----:B------:R-:W-:Y:S02]  /*3520*/  LOP3.LUT R23, R15, 0x1, RZ, 0xc, !PT ;  /* 0x000000010f177812 */ /* 0x000fe400078e0cff */
[----:B------:R-:W-:Y:S02]  /*3530*/  LOP3.LUT R26, R16, 0x1, RZ, 0xc, !PT ;  /* 0x00000001101a7812 */ /* 0x000fe400078e0cff */
[----:B------:R-:W-:Y:S02]  /*3540*/  LOP3.LUT R25, R17, 0x1, RZ, 0xc, !PT ;  /* 0x0000000111197812 */ /* 0x000fe400078e0cff */
[----:B------:R-:W-:Y:S02]  /*3550*/  IADD3 R26, PT, PT, R26, R23, R27 ;  /* 0x000000171a1a7210 */ /* 0x000fe40007ffe01b */
[----:B------:R-:W-:-:S02]  /*3560*/  LOP3.LUT R23, R19, 0x1, RZ, 0xc, !PT ;  /* 0x0000000113177812 */ /* 0x000fc400078e0cff */
        /* <DEDUP_REMOVED lines=15> */
[----:B------:R-:W-:Y:S01]  /*3660*/  @!P1 STS [R41], R40 ;  /* 0x0000002829009388 */ /* 0x000fe20000000800 */
        /* <DEDUP_REMOVED lines=33> */
[----:B------:R-:W-:-:S04]  /*3880*/  ISETP.NE.AND P0, PT, R24, 0xa, PT ;  /* 0x0000000a1800780c */ /* 0x000fc80003f05270 */
[----:B------:R-:W-:Y:S02]  /*3890*/  SEL R25, R29, R25, !P0 ;  /* 0x000000191d197207 */ /* 0x000fe40004000000 */
[----:B------:R-:W-:-:S04]  /*38a0*/  ISETP.NE.AND P0, PT, R24, 0xb, PT ;  /* 0x0000000b1800780c */ /* 0x000fc80003f05270 */
[----:B------:R-:W-:Y:S02]  /*38b0*/  SEL R25, R30, R25, !P0 ;  /* 0x000000191e197207 */ /* 0x000fe40004000000 */
[----:B------:R-:W-:Y:S01]  /*38c0*/  ISETP.NE.AND P0, PT, R24, 0xc, PT ;  /* 0x0000000c1800780c */ /* 0x000fe20003f05270 */
[----:B0-----:R-:W-:-:S03]  /*38d0*/  IMAD.IADD R36, R31, 0x1, R36 ;  /* 0x000000011f247824 */ /* 0x001fc600078e0224 */
        /* <DEDUP_REMOVED lines=8> */
[----:B------:R-:W-:Y:S01]  /*3960*/  ISETP.NE.AND P0, PT, R24, 0xf, PT ;  /* 0x0000000f1800780c */ /* 0x000fe20003f05270 */
[----:B-1----:R-:W-:-:S03]  /*3970*/  IMAD.IADD R32, R39, 0x1, R32 ;  /* 0x0000000127207824 */ /* 0x002fc600078e0220 */
[----:B------:R-:W-:Y:S02]  /*3980*/  SEL R25, R38, R25, !P0 ;  /* 0x0000001926197207 */ /* 0x000fe40004000000 */
[----:B------:R-:W-:Y:S01]  /*3990*/  ISETP.NE.AND P0, PT, R24, 0x10, PT ;  /* 0x000000101800780c */ /* 0x000fe20003f05270 */
[----:B------:R-:W-:-:S03]  /*39a0*/  IMAD.IADD R33, R33, 0x1, R32 ;  /* 0x0000000121217824 */ /* 0x000fc600078e0220 */
[----:B------:R-:W-:Y:S01]  /*39b0*/  SEL R25, R39, R25, !P0 ;  /* 0x0000001927197207 */ /* 0x000fe20004000000 */
[----:B------:R-:W-:Y:S01]  /*39c0*/  IMAD.IADD R23, R34, 0x1, R33 ;  /* 0x0000000122177824 */ /* 0x000fe200078e0221 */
[----:B------:R-:W-:Y:S02]  /*39d0*/  ISETP.NE.AND P0, PT, R24, 0x12, PT ;  /* 0x000000121800780c */ /* 0x000fe40003f05270 */
[----:B------:R-:W-:Y:S02]  /*39e0*/  SEL R25, R32, R25, !P1 ;  /* 0x0000001920197207 */ /* 0x000fe40004800000 */
[----:B------:R-:W-:Y:S02]  /*39f0*/  SEL R24, R26, RZ, P2 ;  /* 0x000000ff1a187207 */ /* 0x000fe40001000000 */
[----:B------:R-:W-:Y:S02]  /*3a00*/  SEL R25, R33, R25, !P0 ;  /* 0x0000001921197207 */ /* 0x000fe40004000000 */
[----:B------:R-:W-:-:S02]  /*3a10*/  ISETP.GT.U32.AND P0, PT, R0, 0x1f, PT ;  /* 0x0000001f0000780c */ /* 0x000fc40003f04070 */
[----:B------:R-:W-:Y:S01]  /*3a20*/  ISETP.GE.U32.AND P1, PT, R0, 0x20, PT ;  /* 0x000000200000780c */ /* 0x000fe20003f26070 */
[----:B------:R-:W-:-:S05]  /*3a30*/  IMAD.IADD R27, R25, 0x1, R24 ;  /* 0x00000001191b7824 */ /* 0x000fca00078e0218 */
[----:B------:R-:W-:-:S05]  /*3a40*/  SEL R26, R26, R27, !P1 ;  /* 0x0000001b1a1a7207 */ /* 0x000fca0004800000 */
[----:B------:R-:W-:Y:S05]  /*3a50*/  @P0 BRA `(.L_x_552) ;  /* 0x0000000800cc0947 */ /* 0x000fea0003800000 */
        /* <DEDUP_REMOVED lines=16> */
.L_x_737:
[----:B------:R-:W-:Y:S05]  /*3b60*/  @!P0 BRA `(.L_x_554) ;  /* 0x00000000007c8947 */ /* 0x000fea0003800000 */
[----:B------:R-:W-:-:S07]  /*3b70*/  IMAD.MOV.U32 R29, RZ, RZ, 0x358 ;  /* 0x00000358ff1d7424 */ /* 0x000fce00078e00ff */
.L_x_556:
        /* <DEDUP_REMOVED lines=29> */
.L_x_740:
[----:B------:R-:W-:Y:S05]  /*3d50*/  @P0 BRA `(.L_x_556) ;  /* 0xfffffffc00880947 */ /* 0x000fea000383ffff */
.L_x_554:
[----:B------:R-:W-:Y:S01]  /*3d60*/  UMOV UR5, 0xffffffff ;  /* 0xffffffff00057882 */ /* 0x000fe20000000000 */
[----:B------:R-:W-:Y:S02]  /*3d70*/  ISETP.NE.AND P0, PT, R30, 0x65, PT ;  /* 0x000000651e00780c */ /* 0x000fe40003f05270 */
[----:B------:R-:W-:Y:S11]  /*3d80*/  BRA.DIV UR5, `(.L_x_557) ;  /* 0x0000009a05dc7947 */ /* 0x000ff6000b800000 */
[----:B------:R-:W0:Y:S01]  /*3d90*/  S2R R29, SR_GEMASK ;  /* 0x00000000001d7919 */ /* 0x000e220000003c00 */
[----:B------:R-:W-:Y:S01]  /*3da0*/  VOTE.ANY R22, PT, !P0 ;  /* 0x0000000000167806 */ /* 0x000fe200040e0100 */
[C---:B------:R-:W-:Y:S02]  /*3db0*/  VIADD R32, R21.reuse, 0x2 ;  /* 0x0000000215207836 */ /* 0x040fe40000000000 */
[----:B------:R-:W-:Y:S01]  /*3dc0*/  VIADD R36, R21, 0x4 ;  /* 0x0000000415247836 */ /* 0x000fe20000000000 */
[----:B0-----:R-:W-:-:S05]  /*3dd0*/  LOP3.LUT R22, R22, 0x80000000, R29, 0xec, !PT ;  /* 0x8000000016167812 */ /* 0x001fca00078eec1d */
[----:B------:R-:W-:-:S05]  /*3de0*/  VIADD R33, R22, 0xffffffff ;  /* 0xffffffff16217836 */ /* 0x000fca0000000000 */
[----:B------:R-:W-:Y:S01]  /*3df0*/  LOP3.LUT R33, R22, R33, RZ, 0xc, !PT ;  /* 0x0000002116217212 */ /* 0x000fe200078e0cff */
[----:B------:R-:W-:-:S03]  /*3e00*/  VIADD R22, R21, 0x10 ;  /* 0x0000001015167836 */ /* 0x000fc60000000000 */
        /* <DEDUP_REMOVED lines=10> */
[----:B------:R-:W-:Y:S02]  /*3eb0*/  IMAD.IADD R40, R38, 0x1, R37 ;  /* 0x0000000126287824 */ /* 0x000fe400078e0225 */
[----:B------:R-:W-:Y:S01]  /*3ec0*/  VIADD R37, R21, 0x8 ;  /* 0x0000000815257836 */ /* 0x000fe20000000000 */
[----:B------:R-:W0:Y:S02]  /*3ed0*/  LDC.64 R38, c[0x0][0x3a8] ;  /* 0x0000ea00ff267b82 */ /* 0x000e240000000a00 */
[----:B------:R-:W1:Y:S02]  /*3ee0*/  SHFL.DOWN PT, R34, R40, 0x4, R35 ;  /* 0x0880000028227989 */ /* 0x000e6400000e0023 */
[----:B-1----:R-:W-:Y:S02]  /*3ef0*/  SEL R31, R34, RZ, !P0 ;  /* 0x000000ff221f7207 */ /* 0x002fe40004000000 */
[----:B------:R-:W-:-:S03]  /*3f00*/  ISETP.GT.AND P0, PT, R37, R35, PT ;  /* 0x000000232500720c */ /* 0x000fc60003f04270 */
[----:B------:R-:W-:Y:S01]  /*3f10*/  IMAD.IADD R42, R40, 0x1, R31 ;  /* 0x00000001282a7824 */ /* 0x000fe200078e021f */
[----:B0-----:R-:W-:-:S04]  /*3f20*/  IADD3 R40, P2, PT, R38, 0x100, RZ ;  /* 0x0000010026287810 */ /* 0x001fc80007f5e0ff */
[----:B------:R-:W0:Y:S01]  /*3f30*/  SHFL.DOWN PT, R34, R42, 0x8, R35 ;  /* 0x090000002a227989 */ /* 0x000e2200000e0023 */
[----:B------:R-:W-:Y:S01]  /*3f40*/  IMAD.X R41, RZ, RZ, R39, P2 ;  /* 0x000000ffff297224 */ /* 0x000fe200010e0627 */
[----:B0-----:R-:W-:Y:S02]  /*3f50*/  SEL R31, R34, RZ, !P0 ;  /* 0x000000ff221f7207 */ /* 0x001fe40004000000 */
[----:B------:R-:W-:-:S03]  /*3f60*/  ISETP.NE.AND P0, PT, R30, 0x65, PT ;  /* 0x000000651e00780c */ /* 0x000fc60003f05270 */
[----:B------:R-:W-:-:S05]  /*3f70*/  IMAD.IADD R44, R42, 0x1, R31 ;  /* 0x000000012a2c7824 */ /* 0x000fca00078e021f */
[----:B------:R-:W0:Y:S05]  /*3f80*/  SHFL.DOWN PT, R34, R44, 0x10, R35 ;  /* 0x0a0000002c227989 */ /* 0x000e2a00000e0023 */
[----:B------:R-:W-:Y:S02]  /*3f90*/  VOTE.ALL P0, P0 ;  /* 0x0000000000ff7806 */ /* 0x000fe40000000000 */
[----:B0-----:R-:W-:-:S05]  /*3fa0*/  SEL R31, R34, RZ, !P1 ;  /* 0x000000ff221f7207 */ /* 0x001fca0004800000 */
[----:B------:R-:W-:-:S07]  /*3fb0*/  IMAD.IADD R38, R44, 0x1, R31 ;  /* 0x000000012c267824 */ /* 0x000fce00078e021f */
.L_x_749:
[----:B------:R-:W-:Y:S05]  /*3fc0*/  @!P0 BRA `(.L_x_558) ;  /* 0x0000000400308947 */ /* 0x000fea0003800000 */
[----:B------:R-:W-:-:S07]  /*3fd0*/  IMAD.MOV.U32 R39, RZ, RZ, 0x358 ;  /* 0x00000358ff277424 */ /* 0x000fce00078e00ff */
.L_x_564:
        /* <DEDUP_REMOVED lines=8> */
.L_x_752:
[----:B------:R-:W-:Y:S05]  /*4060*/  @!P0 BRA `(.L_x_560) ;  /* 0x0000000000848947 */ /* 0x000fea0003800000 */
[----:B------:R-:W-:-:S07]  /*4070*/  IMAD.MOV.U32 R30, RZ, RZ, R39 ;  /* 0x000000ffff1e7224 */ /* 0x000fce00078e0027 */
.L_x_562:
[----:B------:R-:W-:Y:S01]  /*4080*/  SHF.R.U32.HI R33, RZ, 0x1, R30 ;  /* 0x00000001ff217819 */ /* 0x000fe2000001161e */
[----:B------:R-:W-:-:S03]  /*4090*/  IMAD R43, R27, 0x41a7, RZ ;  /* 0x000041a71b2b7824 */ /* 0x000fc600078e02ff */
[----:B------:R-:W-:-:S04]  /*40a0*/  IADD3 R22, PT, PT, R30, 0x1, -R33 ;  /* 0x000000011e167810 */ /* 0x000fc80007ffe821 */
        /* <DEDUP_REMOVED lines=8> */
[----:B------:R-:W-:Y:S01]  /*4130*/  IMAD.HI.U32 R44, R31, R27, R30 ;  /* 0x0000001b1f2c7227 */ /* 0x000fe200078e001e */
[----:B------:R-:W-:-:S05]  /*4140*/  LOP3.LUT R27, R43, 0x7fffffff, RZ, 0xc0, !PT ;  /* 0x7fffffff2b1b7812 */ /* 0x000fca00078ec0ff */
        /* <DEDUP_REMOVED lines=16> */
.L_x_755:
[----:B------:R-:W-:Y:S05]  /*4250*/  @P0 BRA `(.L_x_562) ;  /* 0xfffffffc00880947 */ /* 0x000fea000383ffff */
[----:B------:R-:W-:Y:S02]  /*4260*/  IMAD.MOV.U32 R30, RZ, RZ, R42 ;  /* 0x000000ffff1e7224 */ /* 0x000fe400078e002a */
[----:B------:R-:W-:-:S07]  /*4270*/  IMAD.MOV.U32 R31, RZ, RZ, R43 ;  /* 0x000000ffff1f7224 */ /* 0x000fce00078e002b */
.L_x_560:
        /* <DEDUP_REMOVED lines=32> */
.L_x_764:
[----:B------:R-:W-:Y:S05]  /*4480*/  @P0 BRA `(.L_x_564) ;  /* 0xfffffff800d40947 */ /* 0x000fea000383ffff */
.L_x_558:
        /* <DEDUP_REMOVED lines=16> */
.L_x_552:
[----:B------:R-:W-:Y:S05]  /*4590*/  WARPSYNC.ALL ;  /* 0x0000000000007948 */ /* 0x000fea0003800000 */
[----:B------:R-:W0:Y:S08]  /*45a0*/  S2UR UR5, SR_CgaCtaId ;  /* 0x00000000000579c3 */ /* 0x000e300000008800 */
[----:B------:R-:W-:Y:S01]  /*45b0*/  BAR.SYNC.DEFER_BLOCKING 0x0 ;  /* 0x0000000000007b1d */ /* 0x000fe20000010000 */
[----:B------:R-:W-:-:S02]  /*45c0*/  ISETP.NE.AND P0, PT, R0, RZ, PT ;  /* 0x000000ff0000720c */ /* 0x000fc40003f05270 */
[----:B------:R-:W-:Y:S02]  /*45d0*/  LOP3.LUT P1, RZ, R2, 0x1, RZ, 0xc0, !PT ;  /* 0x0000000102ff7812 */ /* 0x000fe4000782c0ff */
[----:B------:R-:W-:Y:S01]  /*45e0*/  LOP3.LUT P2, RZ, R14, 0x1, RZ, 0xc0, !PT ;  /* 0x000000010eff7812 */ /* 0x000fe2000784c0ff */
[----:B------:R-:W-:Y:S01]  /*45f0*/  UMOV UR4, 0x400 ;  /* 0x0000040000047882 */ /* 0x000fe20000000000 */
[----:B------:R-:W-:Y:S02]  /*4600*/  LOP3.LUT R30, R19, 0x1, RZ, 0xc0, !PT ;  /* 0x00000001131e7812 */ /* 0x000fe400078ec0ff */
[----:B------:R-:W-:Y:S02]  /*4610*/  LOP3.LUT P3, RZ, R17, 0x1, RZ, 0xc0, !PT ;  /* 0x0000000111ff7812 */ /* 0x000fe4000786c0ff */
[----:B------:R-:W-:Y:S01]  /*4620*/  LOP3.LUT P4, RZ, R18, 0x1, RZ, 0xc0, !PT ;  /* 0x0000000112ff7812 */ /* 0x000fe2000788c0ff */
[----:B0-----:R-:W-:Y:S01]  /*4630*/  ULEA UR4, UR5, UR4, 0x18 ;  /* 0x0000000405047291 */ /* 0x001fe2000f8ec0ff */
[----:B------:R-:W0:Y:S08]  /*4640*/  LDCU.U8 UR5, c[0x0][0x3c0] ;  /* 0x00007800ff0577ac */ /* 0x000e300008000000 */
[----:B--2---:R-:W1:Y:S04]  /*4650*/  @P0 LDS R24, [UR4+0x60] ;  /* 0x00006004ff180984 */ /* 0x004e680008000800 */
[----:B------:R-:W2:Y:S04]  /*4660*/  LDS R22, [UR4+0x8c] ;  /* 0x00008c04ff167984 */ /* 0x000ea80008000800 */
[----:B------:R-:W3:Y:S01]  /*4670*/  LDS R23, [UR4+0x84] ;  /* 0x00008404ff177984 */ /* 0x000ee20008000800 */
[----:B-1----:R-:W-:Y:S01]  /*4680*/  @P0 IMAD.IADD R27, R27, 0x1, R24 ;  /* 0x000000011b1b0824 */ /* 0x002fe200078e0218 */
[----:B------:R-:W-:Y:S01]  /*4690*/  LOP3.LUT R24, R2, 0x1, RZ, 0xc, !PT ;  /* 0x0000000102187812 */ /* 0x000fe200078e0cff */
[----:B------:R-:W-:Y:S01]  /*46a0*/  BAR.SYNC.DEFER_BLOCKING 0x0 ;  /* 0x0000000000007b1d */ /* 0x000fe20000010000 */
[----:B------:R-:W-:-:S02]  /*46b0*/  ISETP.NE.U32.AND P0, PT, R30, 0x1, PT ;  /* 0x000000011e00780c */ /* 0x000fc40003f05070 */
[----:B--2---:R-:W-:Y:S01]  /*46c0*/  IADD3 R21, PT, PT, -R22, 0x2ac0, RZ ;  /* 0x00002ac016157810 */ /* 0x004fe20007ffe1ff */
[----:B------:R-:W-:Y:S02]  /*46d0*/  IMAD.IADD R26, R24, 0x1, R27 ;  /* 0x00000001181a7824 */ /* 0x000fe400078e021b */
[----:B---3--:R-:W-:Y:S01]  /*46e0*/  IMAD.IADD R25, R27, 0x1, -R23 ;  /* 0x000000011b197824 */ /* 0x008fe200078e0a17 */
[----:B------:R-:W-:Y:S01]  /*46f0*/  LOP3.LUT R27, R4, 0x1, RZ, 0xc, !PT ;  /* 0x00000001041b7812 */ /* 0x000fe200078e0cff */
[----:B------:R-:W-:Y:S02]  /*4700*/  IMAD.IADD R31, R23, 0x1, -R26 ;  /* 0x00000001171f7824 */ /* 0x000fe400078e0a1a */
[C-C-:B------:R-:W-:Y:S02]  /*4710*/  IMAD R28, R0.reuse, 0x12, -R25.reuse ;  /* 0x00000012001c7824 */ /* 0x140fe400078e0a19 */
[----:B------:R-:W-:Y:S01]  /*4720*/  IMAD.IADD R29, R21, 0x1, R25 ;  /* 0x00000001151d7824 */ /* 0x000fe200078e0219 */
[----:B------:R-:W-:Y:S01]  /*4730*/  LOP3.LUT R25, R3, 0x1, RZ, 0xc, !PT ;  /* 0x0000000103197812 */ /* 0x000fe200078e0cff */
[----:B------:R-:W-:-:S02]  /*4740*/  IMAD R31, R0, 0x12, R31 ;  /* 0x00000012001f7824 */ /* 0x000fc400078e021f */
[----:B------:R-:W-:Y:S01]  /*4750*/  IMAD.IADD R24, R24, 0x1, R29 ;  /* 0x0000000118187824 */ /* 0x000fe200078e021d */
[----:B------:R-:W-:Y:S01]  /*4760*/  SEL R28, R29, R28, !P1 ;  /* 0x0000001c1d1c7207 */ /* 0x000fe20004800000 */
[----:B------:R-:W-:Y:S01]  /*4770*/  IMAD.IADD R26, R26, 0x1, R25 ;  /* 0x000000011a1a7824 */ /* 0x000fe200078e0219 */
[----:B------:R-:W-:Y:S01]  /*4780*/  LOP3.LUT P1, RZ, R3, 0x1, RZ, 0xc0, !PT ;  /* 0x0000000103ff7812 */ /* 0x000fe2000782c0ff */
[----:B------:R-:W-:Y:S01]  /*4790*/  VIADD R31, R31, 0x1 ;  /* 0x000000011f1f7836 */ /* 0x000fe20000000000 */
[----:B------:R-:W-:Y:S01]  /*47a0*/  LEA R29, R28, UR4, 0x2 ;  /* 0x000000041c1d7c11 */ /* 0x000fe2000f8e10ff */
[----:B------:R-:W-:Y:S02]  /*47b0*/  IMAD.IADD R33, R23, 0x1, -R26 ;  /* 0x0000000117217824 */ /* 0x000fe400078e0a1a */
[----:B------:R-:W-:Y:S01]  /*47c0*/  IMAD.IADD R28, R25, 0x1, R24 ;  /* 0x00000001191c7824 */ /* 0x000fe200078e0218 */
[----:B------:R-:W-:Y:S01]  /*47d0*/  LOP3.LUT R25, R5, 0x1, RZ, 0xc, !PT ;  /* 0x0000000105197812 */ /* 0x000fe200078e0cff */
[----:B------:R-:W-:Y:S01]  /*47e0*/  IMAD.IADD R26, R26, 0x1, R27 ;  /* 0x000000011a1a7824 */ /* 0x000fe200078e021b */
[----:B------:R1:W-:Y:S01]  /*47f0*/  STS [R29], R2 ;  /* 0x000000021d007388 */ /* 0x0003e20000000800 */
[----:B------:R-:W-:Y:S01]  /*4800*/  IMAD R33, R0, 0x12, R33 ;  /* 0x0000001200217824 */ /* 0x000fe200078e0221 */
[----:B------:R-:W-:Y:S01]  /*4810*/  SEL R31, R24, R31, !P1 ;  /* 0x0000001f181f7207 */ /* 0x000fe20004800000 */
[----:B------:R-:W-:Y:S01]  /*4820*/  IMAD.IADD R35, R23, 0x1, -R26 ;  /* 0x0000000117237824 */ /* 0x000fe200078e0a1a */
[----:B------:R-:W-:Y:S01]  /*4830*/  LOP3.LUT P1, RZ, R4, 0x1, RZ, 0xc0, !PT ;  /* 0x0000000104ff7812 */ /* 0x000fe2000782c0ff */
[----:B------:R-:W-:Y:S01]  /*4840*/  IMAD.IADD R26, R26, 0x1, R25 ;  /* 0x000000011a1a7824 */ /* 0x000fe200078e0219 */
[----:B------:R-:W-:Y:S01]  /*4850*/  LEA R24, R31, UR4, 0x2 ;  /* 0x000000041f187c11 */ /* 0x000fe2000f8e10ff */
[----:B------:R-:W-:-:S02]  /*4860*/  VIADD R33, R33, 0x2 ;  /* 0x0000000221217836 */ /* 0x000fc40000000000 */
[----:B------:R-:W-:Y:S02]  /*4870*/  IMAD R35, R0, 0x12, R35 ;  /* 0x0000001200237824 */ /* 0x000fe400078e0223 */
[----:B-1----:R-:W-:Y:S01]  /*4880*/  IMAD.IADD R2, R27, 0x1, R28 ;  /* 0x000000011b027824 */ /* 0x002fe200078e021c */
[----:B------:R-:W-:Y:S01]  /*4890*/  LOP3.LUT R27, R6, 0x1, RZ, 0xc, !PT ;  /* 0x00000001061b7812 */ /* 0x000fe200078e0cff */
[----:B------:R-:W-:Y:S01]  /*48a0*/  IMAD.IADD R29, R23, 0x1, -R26 ;  /* 0x00000001171d7824 */ /* 0x000fe200078e0a1a */
[----:B------:R-:W-:Y:S01]  /*48b0*/  SEL R33, R28, R33, !P1 ;  /* 0x000000211c217207 */ /* 0x000fe20004800000 */
[----:B------:R-:W-:Y:S01]  /*48c0*/  IMAD.IADD R28, R25, 0x1, R2 ;  /* 0x00000001191c7824 */ /* 0x000fe200078e0202 */
[----:B------:R1:W-:Y:S01]  /*48d0*/  STS [R24], R3 ;  /* 0x0000000318007388 */ /* 0x0003e20000000800 */
[----:B------:R-:W-:Y:S01]  /*48e0*/  IMAD.IADD R26, R26, 0x1, R27 ;  /* 0x000000011a1a7824 */ /* 0x000fe200078e021b */
[----:B------:R-:W-:Y:S01]  /*48f0*/  LEA R33, R33, UR4, 0x2 ;  /* 0x0000000421217c11 */ /* 0x000fe2000f8e10ff */
[----:B------:R-:W-:Y:S01]  /*4900*/  VIADD R35, R35, 0x3 ;  /* 0x0000000323237836 */ /* 0x000fe20000000000 */
[----:B------:R-:W-:Y:S01]  /*4910*/  LOP3.LUT P1, RZ, R5, 0x1, RZ, 0xc0, !PT ;  /* 0x0000000105ff7812 */ /* 0x000fe2000782c0ff */
[----:B------:R-:W-:-:S02]  /*4920*/  IMAD.IADD R25, R23, 0x1, -R26 ;  /* 0x0000000117197824 */ /* 0x000fc400078e0a1a */
[----:B------:R2:W-:Y:S01]  /*4930*/  STS [R33], R4 ;  /* 0x0000000421007388 */ /* 0x0005e20000000800 */
[----:B------:R-:W-:Y:S01]  /*4940*/  SEL R35, R2, R35, !P1 ;  /* 0x0000002302237207 */ /* 0x000fe20004800000 */
[C---:B------:R-:W-:Y:S01]  /*4950*/  IMAD R25, R0.reuse, 0x12, R25 ;  /* 0x0000001200197824 */ /* 0x040fe200078e0219 */
[----:B-1----:R-:W-:Y:S01]  /*4960*/  LOP3.LUT R3, R7, 0x1, RZ, 0xc, !PT ;  /* 0x0000000107037812 */ /* 0x002fe200078e0cff */
[----:B------:R-:W-:Y:S01]  /*4970*/  IMAD R29, R0, 0x12, R29 ;  /* 0x00000012001d7824 */ /* 0x000fe200078e021d */
[----:B------:R-:W-:Y:S01]  /*4980*/  LEA R2, R35, UR4, 0x2 ;  /* 0x0000000423027c11 */ /* 0x000fe2000f8e10ff */
[----:B------:R-:W-:Y:S01]  /*4990*/  IMAD.IADD R27, R27, 0x1, R28 ;  /* 0x000000011b1b7824 */ /* 0x000fe200078e021c */
[----:B------:R-:W-:Y:S01]  /*49a0*/  LOP3.LUT P1, RZ, R6, 0x1, RZ, 0xc0, !PT ;  /* 0x0000000106ff7812 */ /* 0x000fe2000782c0ff */
[----:B------:R-:W-:Y:S02]  /*49b0*/  IMAD.IADD R26, R26, 0x1, R3 ;  /* 0x000000011a1a7824 */ /* 0x000fe400078e0203 */
[----:B--2---:R-:W-:Y:S01]  /*49c0*/  VIADD R4, R25, 0x5 ;  /* 0x0000000519047836 */ /* 0x004fe20000000000 */
[----:B------:R-:W-:Y:S01]  /*49d0*/  LOP3.LUT R25, R8, 0x1, RZ, 0xc, !PT ;  /* 0x0000000108197812 */ /* 0x000fe200078e0cff */
[----:B------:R-:W-:Y:S01]  /*49e0*/  VIADD R29, R29, 0x4 ;  /* 0x000000041d1d7836 */ /* 0x000fe20000000000 */
[----:B------:R1:W-:Y:S01]  /*49f0*/  STS [R2], R5 ;  /* 0x0000000502007388 */ /* 0x0003e20000000800 */
[----:B------:R-:W-:-:S02]  /*4a00*/  IMAD.IADD R31, R23, 0x1, -R26 ;  /* 0x00000001171f7824 */ /* 0x000fc400078e0a1a */
[----:B------:R-:W-:Y:S01]  /*4a10*/  IMAD.IADD R26, R26, 0x1, R25 ;  /* 0x000000011a1a7824 */ /* 0x000fe200078e0219 */
[----:B------:R-:W-:Y:S01]  /*4a20*/  SEL R29, R28, R29, !P1 ;  /* 0x0000001d1c1d7207 */ /* 0x000fe20004800000 */
[----:B------:R-:W-:Y:S01]  /*4a30*/  IMAD.IADD R24, R3, 0x1, R27 ;  /* 0x0000000103187824 */ /* 0x000fe200078e021b */
[----:B------:R-:W-:Y:S01]  /*4a40*/  LOP3.LUT P1, RZ, R7, 0x1, RZ, 0xc0, !PT ;  /* 0x0000000107ff7812 */ /* 0x000fe2000782c0ff */
[----:B------:R-:W-:Y:S01]  /*4a50*/  IMAD R31, R0, 0x12, R31 ;  /* 0x00000012001f7824 */ /* 0x000fe200078e021f */
[----:B------:R-:W-:Y:S01]  /*4a60*/  LOP3.LUT R3, R9, 0x1, RZ, 0xc, !PT ;  /* 0x0000000109037812 */ /* 0x000fe200078e0cff */
[----:B------:R-:W-:Y:S01]  /*4a70*/  IMAD.IADD R25, R25, 0x1, R24 ;  /* 0x0000000119197824 */ /* 0x000fe200078e0218 */
[----:B------:R-:W-:Y:S01]  /*4a80*/  SEL R4, R27, R4, !P1 ;  /* 0x000000041b047207 */ /* 0x000fe20004800000 */
[----:B-1----:R-:W-:Y:S01]  /*4a90*/  IMAD.IADD R5, R23, 0x1, -R26 ;  /* 0x0000000117057824 */ /* 0x002fe200078e0a1a */
[----:B------:R-:W-:Y:S01]  /*4aa0*/  LEA R29, R29, UR4, 0x2 ;  /* 0x000000041d1d7c11 */ /* 0x000fe2000f8e10ff */
[----:B------:R-:W-:Y:S01]  /*4ab0*/  IMAD.IADD R26, R26, 0x1, R3 ;  /* 0x000000011a1a7824 */ /* 0x000fe200078e0203 */
[----:B------:R-:W-:Y:S01]  /*4ac0*/  LOP3.LUT P1, RZ, R8, 0x1, RZ, 0xc0, !PT ;  /* 0x0000000108ff7812 */ /* 0x000fe2000782c0ff */
[----:B------:R-:W-:Y:S01]  /*4ad0*/  IMAD R2, R0, 0x12, R5 ;  /* 0x0000001200027824 */ /* 0x000fe200078e0205 */
[----:B------:R-:W-:Y:S01]  /*4ae0*/  LOP3.LUT R5, R10, 0x1, RZ, 0xc, !PT ;  /* 0x000000010a057812 */ /* 0x000fe200078e0cff */
[----:B------:R-:W-:Y:S01]  /*4af0*/  VIADD R31, R31, 0x6 ;  /* 0x000000061f1f7836 */ /* 0x000fe20000000000 */
[----:B------:R-:W-:Y:S01]  /*4b00*/  LEA R4, R4, UR4, 0x2 ;  /* 0x0000000404047c11 */ /* 0x000fe2000f8e10ff */
[----:B------:R-:W-:Y:S01]  /*4b10*/  IMAD.IADD R27, R23, 0x1, -R26 ;  /* 0x00000001171b7824 */ /* 0x000fe200078e0a1a */
[----:B------:R1:W-:Y:S01]  /*4b20*/  STS [R29], R6 ;  /* 0x000000061d007388 */ /* 0x0003e20000000800 */
[----:B------:R-:W-:Y:S01]  /*4b30*/  IMAD.IADD R26, R26, 0x1, R5 ;  /* 0x000000011a1a7824 */ /* 0x000fe200078e0205 */
[----:B------:R-:W-:Y:S01]  /*4b40*/  SEL R31, R24, R31, !P1 ;  /* 0x0000001f181f7207 */ /* 0x000fe20004800000 */
[----:B------:R-:W-:Y:S01]  /*4b50*/  VIADD R2, R2, 0x7 ;  /* 0x0000000702027836 */ /* 0x000fe20000000000 */
[----:B------:R2:W-:Y:S01]  /*4b60*/  STS [R4], R7 ;  /* 0x0000000704007388 */ /* 0x0005e20000000800 */
[----:B------:R-:W-:Y:S01]  /*4b70*/  LOP3.LUT P1, RZ, R9, 0x1, RZ, 0xc0, !PT ;  /* 0x0000000109ff7812 */ /* 0x000fe2000782c0ff */
[----:B------:R-:W-:Y:S01]  /*4b80*/  IMAD R27, R0, 0x12, R27 ;  /* 0x00000012001b7824 */ /* 0x000fe200078e021b */
[----:B------:R-:W-:-:S02]  /*4b90*/  LEA R31, R31, UR4, 0x2 ;  /* 0x000000041f1f7c11 */ /* 0x000fc4000f8e10ff */
[----:B------:R-:W-:Y:S01]  /*4ba0*/  SEL R2, R25, R2, !P1 ;  /* 0x0000000219027207 */ /* 0x000fe20004800000 */
[----:B-1----:R-:W-:Y:S01]  /*4bb0*/  IMAD.IADD R6, R3, 0x1, R25 ;  /* 0x0000000103067824 */ /* 0x002fe200078e0219 */
[----:B------:R-:W-:Y:S01]  /*4bc0*/  LOP3.LUT R3, R11, 0x1, RZ, 0xc, !PT ;  /* 0x000000010b037812 */ /* 0x000fe200078e0cff */
[----:B------:R-:W-:Y:S01]  /*4bd0*/  VIADD R27, R27, 0x8 ;  /* 0x000000081b1b7836 */ /* 0x000fe20000000000 */
[----:B------:R-:W-:Y:S01]  /*4be0*/  LOP3.LUT P1, RZ, R10, 0x1, RZ, 0xc0, !PT ;  /* 0x000000010aff7812 */ /* 0x000fe2000782c0ff */
[----:B--2---:R-:W-:Y:S01]  /*4bf0*/  IMAD.IADD R7, R23, 0x1, -R26 ;  /* 0x0000000117077824 */ /* 0x004fe200078e0a1a */
[----:B------:R1:W-:Y:S01]  /*4c00*/  STS [R31], R8 ;  /* 0x000000081f007388 */ /* 0x0003e20000000800 */
[----:B------:R-:W-:Y:S01]  /*4c10*/  IMAD.IADD R26, R26, 0x1, R3 ;  /* 0x000000011a1a7824 */ /* 0x000fe200078e0203 */
[----:B------:R-:W-:Y:S01]  /*4c20*/  SEL R27, R6, R27, !P1 ;  /* 0x0000001b061b7207 */ /* 0x000fe20004800000 */
[----:B------:R-:W-:Y:S01]  /*4c30*/  IMAD R7, R0, 0x12, R7 ;  /* 0x0000001200077824 */ /* 0x000fe200078e0207 */
[----:B------:R-:W-:Y:S01]  /*4c40*/  LOP3.LUT P1, RZ, R11, 0x1, RZ, 0xc0, !PT ;  /* 0x000000010bff7812 */ /* 0x000fe2000782c0ff */
[----:B------:R-:W-:Y:S01]  /*4c50*/  IMAD.IADD R4, R5, 0x1, R6 ;  /* 0x0000000105047824 */ /* 0x000fe200078e0206 */
[----:B------:R-:W-:Y:S01]  /*4c60*/  LEA R2, R2, UR4, 0x2 ;  /* 0x0000000402027c11 */ /* 0x000fe2000f8e10ff */
[----:B------:R-:W-:Y:S01]  /*4c70*/  VIADD R7, R7, 0x9 ;  /* 0x0000000907077836 */ /* 0x000fe20000000000 */
[----:B------:R-:W-:Y:S01]  /*4c80*/  LEA R27, R27, UR4, 0x2 ;  /* 0x000000041b1b7c11 */ /* 0x000fe2000f8e10ff */
[----:B------:R-:W-:-:S02]  /*4c90*/  IMAD.IADD R5, R23, 0x1, -R26 ;  /* 0x0000000117057824 */ /* 0x000fc400078e0a1a */
[----:B-1----:R-:W-:Y:S01]  /*4ca0*/  IMAD.IADD R8, R3, 0x1, R4 ;  /* 0x0000000103087824 */ /* 0x002fe200078e0204 */
[----:B------:R-:W-:Y:S01]  /*4cb0*/  LOP3.LUT R3, R12, 0x1, RZ, 0xc, !PT ;  /* 0x000000010c037812 */ /* 0x000fe200078e0cff */
[----:B------:R1:W-:Y:S01]  /*4cc0*/  STS [R2], R9 ;  /* 0x0000000902007388 */ /* 0x0003e20000000800 */
[----:B------:R-:W-:Y:S01]  /*4cd0*/  SEL R7, R4, R7, !P1 ;  /* 0x0000000704077207 */ /* 0x000fe20004800000 */
[----:B------:R-:W-:Y:S01]  /*4ce0*/  IMAD R4, R0, 0x12, R5 ;  /* 0x0000001200047824 */ /* 0x000fe200078e0205 */
[----:B------:R-:W-:Y:S01]  /*4cf0*/  LOP3.LUT R5, R13, 0x1, RZ, 0xc, !PT ;  /* 0x000000010d057812 */ /* 0x000fe200078e0cff */
[----:B------:R-:W-:Y:S01]  /*4d00*/  IMAD.IADD R26, R26, 0x1, R3 ;  /* 0x000000011a1a7824 */ /* 0x000fe200078e0203 */
[----:B------:R-:W-:Y:S01]  /*4d10*/  LOP3.LUT P1, RZ, R12, 0x1, RZ, 0xc0, !PT ;  /* 0x000000010cff7812 */ /* 0x000fe2000782c0ff */
[----:B------:R-:W-:Y:S01]  /*4d20*/  VIADD R6, R4, 0xa ;  /* 0x0000000a04067836 */ /* 0x000fe20000000000 */
[----:B------:R-:W-:Y:S01]  /*4d30*/  LEA R4, R7, UR4, 0x2 ;  /* 0x0000000407047c11 */ /* 0x000fe2000f8e10ff */
[----:B------:R-:W-:Y:S01]  /*4d40*/  IMAD.IADD R7, R23, 0x1, -R26 ;  /* 0x0000000117077824 */ /* 0x000fe200078e0a1a */
[----:B------:R-:W-:Y:S01]  /*4d50*/  STS [R27], R10 ;  /* 0x0000000a1b007388 */ /* 0x000fe20000000800 */
[----:B-1----:R-:W-:Y:S01]  /*4d60*/  IMAD.IADD R9, R3, 0x1, R8 ;  /* 0x0000000103097824 */ /* 0x002fe200078e0208 */
[----:B------:R-:W-:Y:S01]  /*4d70*/  LOP3.LUT R3, R14, 0x1, RZ, 0xc, !PT ;  /* 0x000000010e037812 */ /* 0x000fe200078e0cff */
[----:B------:R-:W-:Y:S01]  /*4d80*/  IMAD.IADD R2, R26, 0x1, R5 ;  /* 0x000000011a027824 */ /* 0x000fe200078e0205 */
[----:B------:R-:W-:Y:S01]  /*4d90*/  SEL R6, R8, R6, !P1 ;  /* 0x0000000608067207 */ /* 0x000fe20004800000 */
[----:B------:R-:W-:Y:S01]  /*4da0*/  IMAD R7, R0, 0x12, R7 ;  /* 0x0000001200077824 */ /* 0x000fe200078e0207 */
[----:B------:R1:W-:Y:S01]  /*4db0*/  STS [R4], R11 ;  /* 0x0000000b04007388 */ /* 0x0003e20000000800 */
[----:B------:R-:W-:Y:S01]  /*4dc0*/  IMAD.IADD R25, R23, 0x1, -R2 ;  /* 0x0000000117197824 */ /* 0x000fe200078e0a02 */
[----:B------:R-:W-:Y:S01]  /*4dd0*/  LOP3.LUT P1, RZ, R13, 0x1, RZ, 0xc0, !PT ;  /* 0x000000010dff7812 */ /* 0x000fe2000782c0ff */
[----:B------:R-:W-:-:S02]  /*4de0*/  IMAD.IADD R2, R2, 0x1, R3 ;  /* 0x0000000102027824 */ /* 0x000fc400078e0203 */
[----:B------:R-:W-:Y:S02]  /*4df0*/  IMAD R25, R0, 0x12, R25 ;  /* 0x0000001200197824 */ /* 0x000fe400078e0219 */
[----:B------:R-:W-:Y:S01]  /*4e00*/  VIADD R8, R7, 0xb ;  /* 0x0000000b07087836 */ /* 0x000fe20000000000 */
[----:B------:R-:W-:Y:S01]  /*4e10*/  LEA R7, R6, UR4, 0x2 ;  /* 0x0000000406077c11 */ /* 0x000fe2000f8e10ff */
[----:B------:R-:W-:Y:S02]  /*4e20*/  VIADD R25, R25, 0xc ;  /* 0x0000000c19197836 */ /* 0x000fe40000000000 */
[----:B-1----:R-:W-:Y:S01]  /*4e30*/  IMAD.IADD R4, R5, 0x1, R9 ;  /* 0x0000000105047824 */ /* 0x002fe200078e0209 */
[----:B------:R-:W-:Y:S01]  /*4e40*/  SEL R8, R9, R8, !P1 ;  /* 0x0000000809087207 */ /* 0x000fe20004800000 */
[----:B------:R-:W-:Y:S01]  /*4e50*/  IMAD.IADD R11, R23, 0x1, -R2 ;  /* 0x00000001170b7824 */ /* 0x000fe200078e0a02 */
[----:B------:R1:W-:Y:S01]  /*4e60*/  STS [R7], R12 ;  /* 0x0000000c07007388 */ /* 0x0003e20000000800 */
[----:B------:R-:W-:Y:S01]  /*4e70*/  IMAD.IADD R6, R3, 0x1, R4 ;  /* 0x0000000103067824 */ /* 0x000fe200078e0204 */
[----:B------:R-:W-:Y:S01]  /*4e80*/  LOP3.LUT R3, R15, 0x1, RZ, 0xc, !PT ;  /* 0x000000010f037812 */ /* 0x000fe200078e0cff */
[----:B------:R-:W-:Y:S01]  /*4e90*/  IMAD R11, R0, 0x12, R11 ;  /* 0x00000012000b7824 */ /* 0x000fe200078e020b */
[----:B------:R-:W-:-:S02]  /*4ea0*/  SEL R25, R4, R25, !P2 ;  /* 0x0000001904197207 */ /* 0x000fc40005000000 */
[----:B------:R-:W-:Y:S01]  /*4eb0*/  LOP3.LUT P2, RZ, R15, 0x1, RZ, 0xc0, !PT ;  /* 0x000000010fff7812 */ /* 0x000fe2000784c0ff */
[----:B------:R-:W-:Y:S01]  /*4ec0*/  VIADD R11, R11, 0xd ;  /* 0x0000000d0b0b7836 */ /* 0x000fe20000000000 */
[----:B------:R-:W-:Y:S01]  /*4ed0*/  LEA R8, R8, UR4, 0x2 ;  /* 0x0000000408087c11 */ /* 0x000fe2000f8e10ff */
[----:B------:R-:W-:Y:S01]  /*4ee0*/  IMAD.IADD R2, R2, 0x1, R3 ;  /* 0x0000000102027824 */ /* 0x000fe200078e0203 */
[----:B-1----:R-:W-:Y:S01]  /*4ef0*/  LOP3.LUT R7, R17, 0x1, RZ, 0xc, !PT ;  /* 0x0000000111077812 */ /* 0x002fe200078e0cff */
[----:B------:R-:W-:Y:S01]  /*4f00*/  IMAD.IADD R24, R3, 0x1, R6 ;  /* 0x0000000103187824 */ /* 0x000fe200078e0206 */
[----:B------:R-:W-:Y:S01]  /*4f10*/  LOP3.LUT R3, R16, 0x1, RZ, 0xc, !PT ;  /* 0x0000000110037812 */ /* 0x000fe200078e0cff */
[----:B------:R1:W-:Y:S01]  /*4f20*/  STS [R8], R13 ;  /* 0x0000000d08007388 */ /* 0x0003e20000000800 */
[----:B------:R-:W-:Y:S02]  /*4f30*/  SEL R12, R6, R11, !P2 ;  /* 0x0000000b060c7207 */ /* 0x000fe40005000000 */
[----:B------:R-:W-:Y:S01]  /*4f40*/  LEA R25, R25, UR4, 0x2 ;  /* 0x0000000419197c11 */ /* 0x000fe2000f8e10ff */
[----:B------:R-:W-:Y:S01]  /*4f50*/  IMAD.IADD R6, R2, 0x1, R3 ;  /* 0x0000000102067824 */ /* 0x000fe200078e0203 */
[----:B------:R-:W-:-:S02]  /*4f60*/  LOP3.LUT R11, R18, 0x1, RZ, 0xc, !PT ;  /* 0x00000001120b7812 */ /* 0x000fc400078e0cff */
[----:B------:R-:W-:Y:S01]  /*4f70*/  LOP3.LUT P2, RZ, R16, 0x1, RZ, 0xc0, !PT ;  /* 0x0000000110ff7812 */ /* 0x000fe2000784c0ff */
[----:B------:R-:W-:Y:S01]  /*4f80*/  IMAD.IADD R10, R6, 0x1, R7 ;  /* 0x00000001060a7824 */ /* 0x000fe200078e0207 */
[----:B------:R2:W-:Y:S01]  /*4f90*/  STS [R25], R14 ;  /* 0x0000000e19007388 */ /* 0x0005e20000000800 */
[C---:B-1----:R-:W-:Y:S01]  /*4fa0*/  IMAD.IADD R13, R23.reuse, 0x1, -R2 ;  /* 0x00000001170d7824 */ /* 0x042fe200078e0a02 */
[----:B0-----:R-:W-:Y:S01]  /*4fb0*/  ISETP.NE.AND P1, PT, RZ, UR5, PT ;  /* 0x00000005ff007c0c */ /* 0x001fe2000bf25270 */
[C---:B------:R-:W-:Y:S01]  /*4fc0*/  IMAD.IADD R27, R23.reuse, 0x1, -R10 ;  /* 0x00000001171b7824 */ /* 0x040fe200078e0a0a */
[----:B------:R-:W-:Y:S01]  /*4fd0*/  IADD3 R29, PT, PT, R23, -R10, -R11 ;  /* 0x8000000a171d7210 */ /* 0x000fe20007ffe80b */
[----:B------:R-:W-:Y:S01]  /*4fe0*/  IMAD R13, R0, 0x12, R13 ;  /* 0x00000012000d7824 */ /* 0x000fe200078e020d */
[----:B------:R-:W-:Y:S01]  /*4ff0*/  LEA R12, R12, UR4, 0x2 ;  /* 0x000000040c0c7c11 */ /* 0x000fe2000f8e10ff */
[----:B------:R-:W-:Y:S02]  /*5000*/  IMAD.IADD R2, R3, 0x1, R24 ;  /* 0x0000000103027824 */ /* 0x000fe400078e0218 */
[----:B------:R-:W-:-:S02]  /*5010*/  IMAD R27, R0, 0x12, R27 ;  /* 0x00000012001b7824 */ /* 0x000fc400078e021b */
[----:B--2---:R-:W-:Y:S01]  /*5020*/  IMAD.IADD R25, R23, 0x1, -R6 ;  /* 0x0000000117197824 */ /* 0x004fe200078e0a06 */
[----:B------:R-:W-:Y:S01]  /*5030*/  STS [R12], R15 ;  /* 0x0000000f0c007388 */ /* 0x000fe20000000800 */
[----:B------:R-:W-:Y:S02]  /*5040*/  VIADD R13, R13, 0xe ;  /* 0x0000000e0d0d7836 */ /* 0x000fe40000000000 */
[C---:B------:R-:W-:Y:S01]  /*5050*/  IMAD R25, R0.reuse, 0x12, R25 ;  /* 0x0000001200197824 */ /* 0x040fe200078e0219 */
[----:B------:R-:W0:Y:S01]  /*5060*/  @!P1 LDC.64 R8, c[0x0][0x3d8] ;  /* 0x0000f600ff089b82 */ /* 0x000e220000000a00 */
[----:B------:R-:W-:Y:S01]  /*5070*/  IMAD R29, R0, 0x12, R29 ;  /* 0x00000012001d7824 */ /* 0x000fe200078e021d */
[----:B------:R-:W-:Y:S01]  /*5080*/  SEL R13, R24, R13, !P2 ;  /* 0x0000000d180d7207 */ /* 0x000fe20005000000 */
[----:B------:R-:W-:Y:S02]  /*5090*/  VIADD R25, R25, 0xf ;  /* 0x0000000f19197836 */ /* 0x000fe40000000000 */
[----:B------:R-:W-:Y:S01]  /*50a0*/  IMAD.IADD R6, R7, 0x1, R2 ;  /* 0x0000000107067824 */ /* 0x000fe200078e0202 */
[----:B------:R-:W-:Y:S01]  /*50b0*/  LEA R13, R13, UR4, 0x2 ;  /* 0x000000040d0d7c11 */ /* 0x000fe2000f8e10ff */
[----:B------:R-:W-:Y:S01]  /*50c0*/  VIADD R27, R27, 0x10 ;  /* 0x000000101b1b7836 */ /* 0x000fe20000000000 */
[----:B------:R-:W-:Y:S01]  /*50d0*/  SEL R25, R2, R25, !P3 ;  /* 0x0000001902197207 */ /* 0x000fe20005800000 */
[----:B------:R-:W-:Y:S01]  /*50e0*/  VIADD R29, R29, 0x11 ;  /* 0x000000111d1d7836 */ /* 0x000fe20000000000 */
[----:B------:R-:W1:Y:S01]  /*50f0*/  @!P1 LDC.64 R4, c[0x0][0x3d8] ;  /* 0x0000f600ff049b82 */ /* 0x000e620000000a00 */
[----:B------:R-:W-:Y:S01]  /*5100*/  @P0 IMAD.IADD R29, R11, 0x1, R6 ;  /* 0x000000010b1d0824 */ /* 0x000fe200078e0206 */
[----:B------:R-:W-:Y:S01]  /*5110*/  SEL R27, R6, R27, !P4 ;  /* 0x0000001b061b7207 */ /* 0x000fe20006000000 */
[----:B------:R-:W-:Y:S01]  /*5120*/  STS [R13], R16 ;  /* 0x000000100d007388 */ /* 0x000fe20000000800 */
[----:B------:R-:W-:-:S02]  /*5130*/  LEA R10, R25, UR4, 0x2 ;  /* 0x00000004190a7c11 */ /* 0x000fc4000f8e10ff */
[----:B------:R-:W-:Y:S02]  /*5140*/  LEA R27, R27, UR4, 0x2 ;  /* 0x000000041b1b7c11 */ /* 0x000fe4000f8e10ff */
[----:B------:R-:W-:Y:S01]  /*5150*/  LEA R14, R29, UR4, 0x2 ;  /* 0x000000041d0e7c11 */ /* 0x000fe2000f8e10ff */
[----:B------:R2:W-:Y:S01]  /*5160*/  STS [R10], R17 ;  /* 0x000000110a007388 */ /* 0x0005e20000000800 */
[----:B------:R-:W-:Y:S02]  /*5170*/  CS2R R2, SRZ ;  /* 0x0000000000027805 */ /* 0x000fe4000001ff00 */
[C---:B------:R-:W-:Y:S01]  /*5180*/  ISETP.GE.AND P0, PT, R0.reuse, R21, PT ;  /* 0x000000150000720c */ /* 0x040fe20003f06270 */
[----:B------:R-:W3:Y:S01]  /*5190*/  @!P1 LDC.64 R24, c[0x0][0x3d0] ;  /* 0x0000f400ff189b82 */ /* 0x000ee20000000a00 */
[----:B------:R-:W-:Y:S04]  /*51a0*/  STS [R27], R18 ;  /* 0x000000121b007388 */ /* 0x000fe80000000800 */
[----:B------:R4:W-:Y:S03]  /*51b0*/  STS [R14], R19 ;  /* 0x000000130e007388 */ /* 0x0009e60000000800 */
[----:B------:R-:W-:Y:S01]  /*51c0*/  BAR.SYNC.DEFER_BLOCKING 0x0 ;  /* 0x0000000000007b1d */ /* 0x000fe20000010000 */
[----:B------:R-:W-:-:S07]  /*51d0*/  LEA R6, R0, UR4, 0x2 ;  /* 0x0000000400067c11 */ /* 0x000fce000f8e10ff */
[----:B--2---:R-:W2:Y:S01]  /*51e0*/  @P0 LDC.64 R16, c[0x0][0x390] ;  /* 0x0000e400ff100b82 */ /* 0x004ea20000000a00 */
[----:B------:R-:W5:Y:S01]  /*51f0*/  LDCU.64 UR4, c[0x0][0x398] ;  /* 0x00007300ff0477ac */ /* 0x000f620008000a00 */
[----:B0-----:R-:W3:Y:S04]  /*5200*/  @!P1 LDG.E.64 R8, desc[UR6][R8.64] ;  /* 0x0000000608089981 */ /* 0x001ee8000c1e1b00 */
[----:B-1----:R0:W5:Y:S01]  /*5210*/  @!P1 LDG.E.64 R2, desc[UR6][R4.64] ;  /* 0x0000000604029981 */ /* 0x002162000c1e1b00 */
[--C-:B------:R-:W-:Y:S02]  /*5220*/  IADD3 R22, PT, PT, R0, R22, R23.reuse ;  /* 0x0000001600167210 */ /* 0x100fe40007ffe017 */
[----:B----4-:R-:W-:Y:S01]  /*5230*/  CS2R R14, SRZ ;  /* 0x00000000000e7805 */ /* 0x010fe2000001ff00 */
[----:B------:R-:W-:Y:S01]  /*5240*/  IMAD.IADD R23, R20, 0x1, -R23 ;  /* 0x0000000114177824 */ /* 0x000fe200078e0a17 */
[----:B------:R-:W1:Y:S01]  /*5250*/  LDS R7, [R6] ;  /* 0x0000000006077984 */ /* 0x000e620000000800 */
[----:B------:R-:W-:Y:S03]  /*5260*/  BSSY.RECONVERGENT B0, `(.L_x_565) ;  /* 0x0000021000007945 */ /* 0x000fe60003800200 */
[----:B------:R4:W1:Y:S01]  /*5270*/  LDS R13, [R6+0x980] ;  /* 0x00098000060d7984 */ /* 0x0008620000000800 */
[----:B0-----:R-:W-:-:S02]  /*5280*/  VIADD R5, R22, 0xffffd540 ;  /* 0xffffd54016057836 */ /* 0x001fc40000000000 */
[----:B------:R-:W-:Y:S01]  /*5290*/  @!P0 IMAD.IADD R4, R23, 0x1, R0 ;  /* 0x0000000117048824 */ /* 0x000fe200078e0200 */
[----:B---3--:R-:W-:-:S05]  /*52a0*/  @!P1 IADD3 R15, P2, PT, -R8, R24, RZ ;  /* 0x00000018080f9210 */ /* 0x008fca0007f5e1ff */
[----:B------:R-:W-:Y:S01]  /*52b0*/  @!P1 IMAD.X R14, R25, 0x1, ~R9, P2 ;  /* 0x00000001190e9824 */ /* 0x000fe200010e0e09 */
[C---:B-----5:R-:W-:Y:S02]  /*52c0*/  @P0 IADD3 R9, P1, PT, R5.reuse, R2, RZ ;  /* 0x0000000205090210 */ /* 0x060fe40007f3e0ff */
[----:B------:R-:W-:Y:S02]  /*52d0*/  @!P0 IADD3 R11, P2, PT, R4, R15, RZ ;  /* 0x0000000f040b8210 */ /* 0x000fe40007f5e0ff */
[----:B------:R-:W-:Y:S02]  /*52e0*/  @P0 LEA.HI.X.SX32 R12, R5, R3, 0x1, P1 ;  /* 0x00000003050c0211 */ /* 0x000fe400008f0eff */
[----:B--2---:R-:W-:Y:S01]  /*52f0*/  @P0 LEA R8, P1, R9, R16, 0x2 ;  /* 0x0000001009080211 */ /* 0x004fe200078210ff */
[----:B------:R-:W-:Y:S01]  /*5300*/  VIADD R16, R0, 0x260 ;  /* 0x0000026000107836 */ /* 0x000fe20000000000 */
[----:B------:R-:W-:Y:S02]  /*5310*/  @!P0 LEA.HI.X.SX32 R4, R4, R14, 0x1, P2 ;  /* 0x0000000e04048211 */ /* 0x000fe400010f0eff */
[----:B------:R-:W-:-:S02]  /*5320*/  @!P0 LEA R10, P2, R11, UR4, 0x2 ;  /* 0x000000040b0a8c11 */ /* 0x000fc4000f8410ff */
[----:B------:R-:W-:Y:S02]  /*5330*/  @P0 LEA.HI.X R9, R9, R17, R12, 0x2, P1 ;  /* 0x0000001109090211 */ /* 0x000fe400008f140c */
[----:B------:R-:W-:-:S03]  /*5340*/  @!P0 LEA.HI.X R11, R11, UR5, R4, 0x2, P2 ;  /* 0x000000050b0b8c11 */ /* 0x000fc600090f1404 */
[----:B-1----:R4:W-:Y:S04]  /*5350*/  @P0 STG.E desc[UR6][R8.64], R7 ;  /* 0x0000000708000986 */ /* 0x0029e8000c101906 */
[----:B------:R4:W-:Y:S01]  /*5360*/  @!P0 STG.E desc[UR6][R10.64], R7 ;  /* 0x000000070a008986 */ /* 0x0009e2000c101906 */
[----:B------:R-:W-:Y:S02]  /*5370*/  IADD3 R5, P0, P1, R15, R23, R0 ;  /* 0x000000170f057210 */ /* 0x000fe4000791e000 */
[----:B------:R-:W-:-:S04]  /*5380*/  SHF.R.S32.HI R23, RZ, 0x1f, R23 ;  /* 0x0000001fff177819 */ /* 0x000fc80000011417 */
[----:B------:R-:W-:Y:S02]  /*5390*/  IADD3.X R12, PT, PT, R14, R23, RZ, P0, P1 ;  /* 0x000000170e0c7210 */ /* 0x000fe400007e24ff */
[----:B------:R-:W-:Y:S02]  /*53a0*/  ISETP.GE.AND P0, PT, R16, R21, PT ;  /* 0x000000151000720c */ /* 0x000fe40003f06270 */
[----:B------:R-:W-:-:S04]  /*53b0*/  LEA R4, P1, R5, UR4, 0x2 ;  /* 0x0000000405047c11 */ /* 0x000fc8000f8210ff */
[----:B------:R-:W-:-:S07]  /*53c0*/  LEA.HI.X R5, R5, UR5, R12, 0x2, P1 ;  /* 0x0000000505057c11 */ /* 0x000fce00088f140c */
[----:B----4-:R-:W-:Y:S05]  /*53d0*/  @!P0 BRA `(.L_x_566) ;  /* 0x0000000000208947 */ /* 0x010fea0003800000 */
        /* <DEDUP_REMOVED lines=8> */
.L_x_566:
[----:B------:R1:W-:Y:S02]  /*5460*/  STG.E desc[UR6][R4.64+0x980], R13 ;  /* 0x0009800d04007986 */ /* 0x0003e4000c101906 */
.L_x_567:
[----:B------:R-:W-:Y:S05]  /*5470*/  BSYNC.RECONVERGENT B0 ;  /* 0x0000000000007941 */ /* 0x000fea0003800200 */
.L_x_565:
[----:B------:R2:W3:Y:S01]  /*5480*/  LDS R7, [R6+0x1300] ;  /* 0x0013000006077984 */ /* 0x0004e20000000800 */
[----:B0-----:R-:W-:Y:S01]  /*5490*/  VIADD R8, R0, 0x4c0 ;  /* 0x000004c000087836 */ /* 0x001fe20000000000 */
[----:B------:R-:W-:Y:S04]  /*54a0*/  BSSY.RECONVERGENT B0, `(.L_x_568) ;  /* 0x000000c000007945 */ /* 0x000fe80003800200 */
[----:B------:R-:W-:-:S13]  /*54b0*/  ISETP.GE.AND P0, PT, R8, R21, PT ;  /* 0x000000150800720c */ /* 0x000fda0003f06270 */
[----:B--2---:R-:W-:Y:S05]  /*54c0*/  @!P0 BRA `(.L_x_569) ;  /* 0x0000000000208947 */ /* 0x004fea0003800000 */
[----:B------:R-:W0:Y:S01]  /*54d0*/  LDCU.64 UR4, c[0x0][0x390] ;  /* 0x00007200ff0477ac */ /* 0x000e220008000a00 */
[----:B------:R-:W-:-:S05]  /*54e0*/  VIADD R9, R22, 0xffffda00 ;  /* 0xffffda0016097836 */ /* 0x000fca0000000000 */
[----:B------:R-:W-:-:S04]  /*54f0*/  IADD3 R10, P0, PT, R9, R2, RZ ;  /* 0x00000002090a7210 */ /* 0x000fc80007f1e0ff */
[----:B------:R-:W-:Y:S02]  /*5500*/  LEA.HI.X.SX32 R9, R9, R3, 0x1, P0 ;  /* 0x0000000309097211 */ /* 0x000fe400000f0eff */
[----:B0-----:R-:W-:-:S04]  /*5510*/  LEA R8, P0, R10, UR4, 0x2 ;  /* 0x000000040a087c11 */ /* 0x001fc8000f8010ff */
[----:B------:R-:W-:-:S05]  /*5520*/  LEA.HI.X R9, R10, UR5, R9, 0x2, P0 ;  /* 0x000000050a097c11 */ /* 0x000fca00080f1409 */
[----:B---3--:R0:W-:Y:S01]  /*5530*/  STG.E desc[UR6][R8.64], R7 ;  /* 0x0000000708007986 */ /* 0x0081e2000c101906 */
[----:B------:R-:W-:Y:S05]  /*5540*/  BRA `(.L_x_570) ;  /* 0x0000000000047947 */ /* 0x000fea0003800000 */
.L_x_569:
[----:B---3--:R2:W-:Y:S02]  /*5550*/  STG.E desc[UR6][R4.64+0x1300], R7 ;  /* 0x0013000704007986 */ /* 0x0085e4000c101906 */
.L_x_570:
[----:B------:R-:W-:Y:S05]  /*5560*/  BSYNC.RECONVERGENT B0 ;  /* 0x0000000000007941 */ /* 0x000fea0003800200 */
.L_x_568:
[----:B0-2---:R0:W2:Y:S01]  /*5570*/  LDS R7, [R6+0x1c80] ;  /* 0x001c800006077984 */ /* 0x0050a20000000800 */
[----:B------:R-:W-:Y:S01]  /*5580*/  VIADD R8, R0, 0x720 ;  /* 0x0000072000087836 */ /* 0x000fe20000000000 */
[----:B------:R-:W-:Y:S04]  /*5590*/  BSSY.RECONVERGENT B0, `(.L_x_571) ;  /* 0x000000c000007945 */ /* 0x000fe80003800200 */
[----:B------:R-:W-:-:S13]  /*55a0*/  ISETP.GE.AND P0, PT, R8, R21, PT ;  /* 0x000000150800720c */ /* 0x000fda0003f06270 */
[----:B0-----:R-:W-:Y:S05]  /*55b0*/  @!P0 BRA `(.L_x_572) ;  /* 0x0000000000208947 */ /* 0x001fea0003800000 */
[----:B------:R-:W0:Y:S01]  /*55c0*/  LDCU.64 UR4, c[0x0][0x390] ;  /* 0x00007200ff0477ac */ /* 0x000e220008000a00 */
[----:B------:R-:W-:-:S05]  /*55d0*/  VIADD R9, R22, 0xffffdc60 ;  /* 0xffffdc6016097836 */ /* 0x000fca0000000000 */
[----:B------:R-:W-:-:S04]  /*55e0*/  IADD3 R10, P0, PT, R9, R2, RZ ;  /* 0x00000002090a7210 */ /* 0x000fc80007f1e0ff */
[----:B------:R-:W-:Y:S02]  /*55f0*/  LEA.HI.X.SX32 R9, R9, R3, 0x1, P0 ;  /* 0x0000000309097211 */ /* 0x000fe400000f0eff */
[----:B0-----:R-:W-:-:S04]  /*5600*/  LEA R8, P0, R10, UR4, 0x2 ;  /* 0x000000040a087c11 */ /* 0x001fc8000f8010ff */
[----:B------:R-:W-:-:S05]  /*5610*/  LEA.HI.X R9, R10, UR5, R9, 0x2, P0 ;  /* 0x000000050a097c11 */ /* 0x000fca00080f1409 */
[----:B--2---:R0:W-:Y:S01]  /*5620*/  STG.E desc[UR6][R8.64], R7 ;  /* 0x0000000708007986 */ /* 0x0041e2000c101906 */
[----:B------:R-:W-:Y:S05]  /*5630*/  BRA `(.L_x_573) ;  /* 0x0000000000047947 */ /* 0x000fea0003800000 */
.L_x_572:
[----:B--2---:R2:W-:Y:S02]  /*5640*/  STG.E desc[UR6][R4.64+0x1c80], R7 ;  /* 0x001c800704007986 */ /* 0x0045e4000c101906 */
.L_x_573:
[----:B------:R-:W-:Y:S05]  /*5650*/  BSYNC.RECONVERGENT B0 ;  /* 0x0000000000007941 */ /* 0x000fea0003800200 */
.L_x_571:
        /* <DEDUP_REMOVED lines=13> */
.L_x_575:
[----:B--2---:R2:W-:Y:S02]  /*5730*/  STG.E desc[UR6][R4.64+0x2600], R7 ;  /* 0x0026000704007986 */ /* 0x0045e4000c101906 */
.L_x_576:
[----:B------:R-:W-:Y:S05]  /*5740*/  BSYNC.RECONVERGENT B0 ;  /* 0x0000000000007941 */ /* 0x000fea0003800200 */
.L_x_574:
        /* <DEDUP_REMOVED lines=13> */
.L_x_578:
[----:B--2---:R2:W-:Y:S02]  /*5820*/  STG.E desc[UR6][R4.64+0x2f80], R7 ;  /* 0x002f800704007986 */ /* 0x0045e4000c101906 */
.L_x_579:
[----:B------:R-:W-:Y:S05]  /*5830*/  BSYNC.RECONVERGENT B0 ;  /* 0x0000000000007941 */ /* 0x000fea0003800200 */
.L_x_577:
        /* <DEDUP_REMOVED lines=13> */
.L_x_581:
[----:B--2---:R2:W-:Y:S02]  /*5910*/  STG.E desc[UR6][R4.64+0x3900], R7 ;  /* 0x0039000704007986 */ /* 0x0045e4000c101906 */
.L_x_582:
[----:B------:R-:W-:Y:S05]  /*5920*/  BSYNC.RECONVERGENT B0 ;  /* 0x0000000000007941 */ /* 0x000fea0003800200 */
.L_x_580:
        /* <DEDUP_REMOVED lines=13> */
.L_x_584:
[----:B--2---:R2:W-:Y:S02]  /*5a00*/  STG.E desc[UR6][R4.64+0x4280], R7 ;  /* 0x0042800704007986 */ /* 0x0045e4000c101906 */
.L_x_585:
[----:B------:R-:W-:Y:S05]  /*5a10*/  BSYNC.RECONVERGENT B0 ;  /* 0x0000000000007941 */ /* 0x000fea0003800200 */
.L_x_583:
        /* <DEDUP_REMOVED lines=13> */
.L_x_587:
[----:B--2---:R2:W-:Y:S02]  /*5af0*/  STG.E desc[UR6][R4.64+0x4c00], R7 ;  /* 0x004c000704007986 */ /* 0x0045e4000c101906 */
.L_x_588:
[----:B------:R-:W-:Y:S05]  /*5b00*/  BSYNC.RECONVERGENT B0 ;  /* 0x0000000000007941 */ /* 0x000fea0003800200 */
.L_x_586:
        /* <DEDUP_REMOVED lines=13> */
.L_x_590:
[----:B--2---:R2:W-:Y:S02]  /*5be0*/  STG.E desc[UR6][R4.64+0x5580], R7 ;  /* 0x0055800704007986 */ /* 0x0045e4000c101906 */
.L_x_591:
[----:B------:R-:W-:Y:S05]  /*5bf0*/  BSYNC.RECONVERGENT B0 ;  /* 0x0000000000007941 */ /* 0x000fea0003800200 */
.L_x_589:
        /* <DEDUP_REMOVED lines=13> */
.L_x_593:
[----:B--2---:R2:W-:Y:S02]  /*5cd0*/  STG.E desc[UR6][R4.64+0x5f00], R7 ;  /* 0x005f000704007986 */ /* 0x0045e4000c101906 */
.L_x_594:
[----:B------:R-:W-:Y:S05]  /*5ce0*/  BSYNC.RECONVERGENT B0 ;  /* 0x0000000000007941 */ /* 0x000fea0003800200 */
.L_x_592:
        /* <DEDUP_REMOVED lines=13> */
.L_x_596:
[----:B--2---:R2:W-:Y:S02]  /*5dc0*/  STG.E desc[UR6][R4.64+0x6880], R7 ;  /* 0x0068800704007986 */ /* 0x0045e4000c101906 */
.L_x_597:
[----:B------:R-:W-:Y:S05]  /*5dd0*/  BSYNC.RECONVERGENT B0 ;  /* 0x0000000000007941 */ /* 0x000fea0003800200 */
.L_x_595:
        /* <DEDUP_REMOVED lines=13> */
.L_x_599:
[----:B--2---:R2:W-:Y:S02]  /*5eb0*/  STG.E desc[UR6][R4.64+0x7200], R7 ;  /* 0x0072000704007986 */ /* 0x0045e4000c101906 */
.L_x_600:
[----:B------:R-:W-:Y:S05]  /*5ec0*/  BSYNC.RECONVERGENT B0 ;  /* 0x0000000000007941 */ /* 0x000fea0003800200 */
.L_x_598:
        /* <DEDUP_REMOVED lines=13> */
.L_x_602:
[----:B--2---:R2:W-:Y:S02]  /*5fa0*/  STG.E desc[UR6][R4.64+0x7b80], R7 ;  /* 0x007b800704007986 */ /* 0x0045e4000c101906 */
.L_x_603:
[----:B------:R-:W-:Y:S05]  /*5fb0*/  BSYNC.RECONVERGENT B0 ;  /* 0x0000000000007941 */ /* 0x000fea0003800200 */
.L_x_601:
        /* <DEDUP_REMOVED lines=13> */
.L_x_605:
[----:B--2---:R2:W-:Y:S02]  /*6090*/  STG.E desc[UR6][R4.64+0x8500], R7 ;  /* 0x0085000704007986 */ /* 0x0045e4000c101906 */
.L_x_606:
[----:B------:R-:W-:Y:S05]  /*60a0*/  BSYNC.RECONVERGENT B0 ;  /* 0x0000000000007941 */ /* 0x000fea0003800200 */
.L_x_604:
        /* <DEDUP_REMOVED lines=13> */
.L_x_608:
[----:B--2---:R2:W-:Y:S02]  /*6180*/  STG.E desc[UR6][R4.64+0x8e80], R7 ;  /* 0x008e800704007986 */ /* 0x0045e4000c101906 */
.L_x_609:
[----:B------:R-:W-:Y:S05]  /*6190*/  BSYNC.RECONVERGENT B0 ;  /* 0x0000000000007941 */ /* 0x000fea0003800200 */
.L_x_607:
        /* <DEDUP_REMOVED lines=13> */
.L_x_611:
[----:B--2---:R2:W-:Y:S02]  /*6270*/  STG.E desc[UR6][R4.64+0x9800], R7 ;  /* 0x0098000704007986 */ /* 0x0045e4000c101906 */
.L_x_612:
[----:B------:R-:W-:Y:S05]  /*6280*/  BSYNC.RECONVERGENT B0 ;  /* 0x0000000000007941 */ /* 0x000fea0003800200 */
.L_x_610:
[----:B0-2---:R0:W2:Y:S01]  /*6290*/  LDS R7, [R6+0xa180] ;  /* 0x00a1800006077984 */ /* 0x0050a20000000800 */
[----:B------:R-:W-:-:S05]  /*62a0*/  VIADD R0, R0, 0x2860 ;  /* 0x0000286000007836 */ /* 0x000fca0000000000 */
[----:B------:R-:W-:-:S13]  /*62b0*/  ISETP.GE.AND P0, PT, R0, R21, PT ;  /* 0x000000150000720c */ /* 0x000fda0003f06270 */
[----:B0-----:R-:W-:Y:S05]  /*62c0*/  @!P0 BRA `(.L_x_613) ;  /* 0x0000000000208947 */ /* 0x001fea0003800000 */
[----:B------:R-:W0:Y:S01]  /*62d0*/  LDCU.64 UR4, c[0x0][0x390] ;  /* 0x00007200ff0477ac */ /* 0x000e220008000a00 */
[----:B-1----:R-:W-:-:S05]  /*62e0*/  VIADD R5, R22, 0xfffffda0 ;  /* 0xfffffda016057836 */ /* 0x002fca0000000000 */
[----:B------:R-:W-:-:S04]  /*62f0*/  IADD3 R0, P0, PT, R5, R2, RZ ;  /* 0x0000000205007210 */ /* 0x000fc80007f1e0ff */
[----:B------:R-:W-:Y:S02]  /*6300*/  LEA.HI.X.SX32 R3, R5, R3, 0x1, P0 ;  /* 0x0000000305037211 */ /* 0x000fe400000f0eff */
[----:B0-----:R-:W-:-:S04]  /*6310*/  LEA R2, P0, R0, UR4, 0x2 ;  /* 0x0000000400027c11 */ /* 0x001fc8000f8010ff */
[----:B------:R-:W-:-:S05]  /*6320*/  LEA.HI.X R3, R0, UR5, R3, 0x2, P0 ;  /* 0x0000000500037c11 */ /* 0x000fca00080f1403 */
[----:B--2---:R-:W-:Y:S01]  /*6330*/  STG.E desc[UR6][R2.64], R7 ;  /* 0x0000000702007986 */ /* 0x004fe2000c101906 */
[----:B------:R-:W-:Y:S05]  /*6340*/  EXIT ;  /* 0x000000000000794d */ /* 0x000fea0003800000 */
.L_x_613:
[----:B--2---:R-:W-:Y:S01]  /*6350*/  STG.E desc[UR6][R4.64+0xa180], R7 ;  /* 0x00a1800704007986 */ /* 0x004fe2000c101906 */
[----:B------:R-:W-:Y:S05]  /*6360*/  EXIT ;  /* 0x000000000000794d */ /* 0x000fea0003800000 */
.L_x_501:
[----:B------:R-:W0:Y:S01]  /*6370*/  LDC R8, c[0x0][0x3b4] ;  /* 0x0000ed00ff087b82 */ /* 0x000e220000000800 */
[----:B------:R-:W-:Y:S01]  /*6380*/  ISETP.NE.AND P0, PT, R0, RZ, PT ;  /* 0x000000ff0000720c */ /* 0x000fe20003f05270 */
[----:B------:R-:W-:Y:S01]  /*6390*/  BSSY.RECONVERGENT B0, `(.L_x_614) ;  /* 0x000072e000007945 */ /* 0x000fe20003800200 */
[----:B0-----:R-:W-:-:S11]  /*63a0*/  IMAD.IADD R4, R8, 0x1, -R3 ;  /* 0x0000000108047824 */ /* 0x001fd600078e0a03 */
[----:B------:R-:W-:Y:S05]  /*63b0*/  @P0 BRA `(.L_x_615) ;  /* 0x0000003400380947 */ /* 0x000fea0003800000 */
[----:B------:R-:W0:Y:S01]  /*63c0*/  S2R R0, SR_TID.X ;  /* 0x0000000000007919 */ /* 0x000e220000002100 */
[----:B------:R-:W1:Y:S01]  /*63d0*/  LDCU.U8 UR4, c[0x0][0x3c0] ;  /* 0x00007800ff0477ac */ /* 0x000e620008000000 */
[----:B------:R-:W2:Y:S01]  /*63e0*/  LDCU.64 UR10, c[0x0][0x3d0] ;  /* 0x00007a00ff0a77ac */ /* 0x000ea20008000a00 */
[----:B------:R-:W3:Y:S01]  /*63f0*/  LDCU.64 UR12, c[0x0][0x380] ;  /* 0x00007000ff0c77ac */ /* 0x000ee20008000a00 */
[----:B-1----:R-:W-:-:S04]  /*6400*/  UISETP.NE.AND UP0, UPT, UR4, URZ, UPT ;  /* 0x000000ff0400728c */ /* 0x002fc8000bf05270 */
[----:B--2---:R-:W-:Y:S02]  /*6410*/  USEL UR4, UR10, URZ, !UP0 ;  /* 0x000000ff0a047287 */ /* 0x004fe4000c000000 */
[----:B------:R-:W-:Y:S01]  /*6420*/  USEL UR5, UR11, URZ, !UP0 ;  /* 0x000000ff0b057287 */ /* 0x000fe2000c000000 */
[C---:B0-----:R-:W-:Y:S02]  /*6430*/  LOP3.LUT R2, R0.reuse, 0x1f, RZ, 0xc0, !PT ;  /* 0x0000001f00027812 */ /* 0x041fe400078ec0ff */
[----:B------:R-:W-:-:S05]  /*6440*/  LOP3.LUT R7, R0, 0x3e0, RZ, 0xc0, !PT ;  /* 0x000003e000077812 */ /* 0x000fca00078ec0ff */
[----:B------:R-:W-:-:S04]  /*6450*/  IMAD R27, R7, 0x12, R2 ;  /* 0x00000012071b7824 */ /* 0x000fc800078e0202 */
[C---:B------:R-:W-:Y:S01]  /*6460*/  VIADD R7, R27.reuse, 0x20 ;  /* 0x000000201b077836 */ /* 0x040fe20000000000 */
[C---:B------:R-:W-:Y:S01]  /*6470*/  IADD3 R19, P0, P5, R27.reuse, UR4, R3 ;  /* 0x000000041b137c10 */ /* 0x040fe2000fd1e003 */
[C---:B------:R-:W-:Y:S01]  /*6480*/  VIADD R9, R27.reuse, 0x40 ;  /* 0x000000401b097836 */ /* 0x040fe20000000000 */
[CC--:B------:R-:W-:Y:S01]  /*6490*/  ISETP.GE.AND P4, PT, R27.reuse, R4.reuse, PT ;  /* 0x000000041b00720c */ /* 0x0c0fe20003f86270 */
[----:B------:R-:W-:Y:S01]  /*64a0*/  VIADD R3, R27, 0x80 ;  /* 0x000000801b037836 */ /* 0x000fe20000000000 */
[-C--:B------:R-:W-:Y:S01]  /*64b0*/  ISETP.GE.AND P3, PT, R7, R4.reuse, PT ;  /* 0x000000040700720c */ /* 0x080fe20003f66270 */
[----:B------:R-:W-:Y:S01]  /*64c0*/  VIADD R7, R27, 0x60 ;  /* 0x000000601b077836 */ /* 0x000fe20000000000 */
[----:B------:R-:W-:Y:S02]  /*64d0*/  IADD3.X R26, PT, PT, RZ, UR5, RZ, P0, P5 ;  /* 0x00000005ff1a7c10 */ /* 0x000fe400087ea4ff */
[----:B---3--:R-:W-:Y:S02]  /*64e0*/  LEA R2, P5, R19, UR12, 0x2 ;  /* 0x0000000c13027c11 */ /* 0x008fe4000f8a10ff */
[-C--:B------:R-:W-:Y:S01]  /*64f0*/  ISETP.GE.AND P1, PT, R7, R4.reuse, PT ;  /* 0x000000040700720c */ /* 0x080fe20003f26270 */
[----:B------:R-:W-:Y:S01]  /*6500*/  VIADD R7, R27, 0xa0 ;  /* 0x000000a01b077836 */ /* 0x000fe20000000000 */
[-C--:B------:R-:W-:Y:S01]  /*6510*/  ISETP.GE.AND P2, PT, R9, R4.reuse, PT ;  /* 0x000000040900720c */ /* 0x080fe20003f46270 */
[----:B------:R-:W-:Y:S01]  /*6520*/  VIADD R9, R27, 0xc0 ;  /* 0x000000c01b097836 */ /* 0x000fe20000000000 */
[----:B------:R-:W-:-:S02]  /*6530*/  ISETP.GE.AND P0, PT, R3, R4, PT ;  /* 0x000000040300720c */ /* 0x000fc40003f06270 */
[----:B------:R-:W-:Y:S02]  /*6540*/  LEA.HI.X R3, R19, UR13, R26, 0x2, P5 ;  /* 0x0000000d13037c11 */ /* 0x000fe4000a8f141a */
[-C--:B------:R-:W-:Y:S01]  /*6550*/  ISETP.GE.AND P6, PT, R7, R4.reuse, PT ;  /* 0x000000040700720c */ /* 0x080fe20003fc6270 */
[----:B------:R-:W-:Y:S01]  /*6560*/  VIADD R7, R27, 0xe0 ;  /* 0x000000e01b077836 */ /* 0x000fe20000000000 */
[-C--:B------:R-:W-:Y:S01]  /*6570*/  ISETP.GE.AND P5, PT, R9, R4.reuse, PT ;  /* 0x000000040900720c */ /* 0x080fe20003fa6270 */
[----:B------:R-:W2:Y:S01]  /*6580*/  @!P4 LDG.E R5, desc[UR6][R2.64] ;  /* 0x000000060205c981 */ /* 0x000ea2000c1e1900 */
[----:B------:R-:W-:Y:S02]  /*6590*/  VIADD R9, R27, 0x100 ;  /* 0x000001001b097836 */ /* 0x000fe40000000000 */
[-C--:B------:R-:W-:Y:S01]  /*65a0*/  ISETP.GE.AND P4, PT, R7, R4.reuse, PT ;  /* 0x000000040700720c */ /* 0x080fe20003f86270 */
[----:B------:R-:W-:Y:S01]  /*65b0*/  VIADD R7, R27, 0x120 ;  /* 0x000001201b077836 */ /* 0x000fe20000000000 */
[----:B------:R-:W3:Y:S01]  /*65c0*/  @!P3 LDG.E R6, desc[UR6][R2.64+0x80] ;  /* 0x000080060206b981 */ /* 0x000ee2000c1e1900 */
[----:B------:R-:W-:Y:S01]  /*65d0*/  ISETP.GE.AND P3, PT, R9, R4, PT ;  /* 0x000000040900720c */ /* 0x000fe20003f66270 */
[----:B------:R-:W-:-:S02]  /*65e0*/  VIADD R9, R27, 0x140 ;  /* 0x000001401b097836 */ /* 0x000fc40000000000 */
[----:B------:R-:W4:Y:S01]  /*65f0*/  @!P2 LDG.E R10, desc[UR6][R2.64+0x100] ;  /* 0x00010006020aa981 */ /* 0x000f22000c1e1900 */
[-C--:B------:R-:W-:Y:S01]  /*6600*/  ISETP.GE.AND P2, PT, R7, R4.reuse, PT ;  /* 0x000000040700720c */ /* 0x080fe20003f46270 */
[----:B------:R-:W-:Y:S02]  /*6610*/  VIADD R7, R27, 0x160 ;  /* 0x000001601b077836 */ /* 0x000fe40000000000 */
[----:B------:R-:W4:Y:S01]  /*6620*/  @!P1 LDG.E R11, desc[UR6][R2.64+0x180] ;  /* 0x00018006020b9981 */ /* 0x000f22000c1e1900 */
[-C--:B------:R-:W-:Y:S01]  /*6630*/  ISETP.GE.AND P1, PT, R9, R4.reuse, PT ;  /* 0x000000040900720c */ /* 0x080fe20003f26270 */
[----:B------:R-:W-:Y:S02]  /*6640*/  VIADD R9, R27, 0x180 ;  /* 0x000001801b097836 */ /* 0x000fe40000000000 */
[----:B------:R-:W4:Y:S01]  /*6650*/  @!P0 LDG.E R12, desc[UR6][R2.64+0x200] ;  /* 0x00020006020c8981 */ /* 0x000f22000c1e1900 */
        /* <DEDUP_REMOVED lines=15> */
[----:B------:R-:W-:-:S03]  /*6750*/  ISETP.GE.AND P2, PT, R9, R4, PT ;  /* 0x000000040900720c */ /* 0x000fc60003f46270 */
        /* <DEDUP_REMOVED lines=8> */
[----:B------:R0:W4:Y:S01]  /*67e0*/  @!P1 LDG.E R28, desc[UR6][R2.64+0x880] ;  /* 0x00088006021c9981 */ /* 0x000122000c1e1900 */
[----:B------:R-:W1:Y:S01]  /*67f0*/  S2R R32, SR_LANEID ;  /* 0x0000000000207919 */ /* 0x000e620000000000 */
[----:B------:R-:W0:Y:S01]  /*6800*/  S2UR UR5, SR_CgaCtaId ;  /* 0x00000000000579c3 */ /* 0x000e220000008800 */
[----:B------:R-:W-:Y:S01]  /*6810*/  SHF.R.U32.HI R35, RZ, 0x5, R0 ;  /* 0x00000005ff237819 */ /* 0x000fe20000011600 */
[----:B------:R-:W-:-:S02]  /*6820*/  UMOV UR4, 0x400 ;  /* 0x0000040000047882 */ /* 0x000fc40000000000 */
[----:B0-----:R-:W-:-:S04]  /*6830*/  ULEA UR4, UR5, UR4, 0x18 ;  /* 0x0000000405047291 */ /* 0x001fc8000f8ec0ff */
[----:B------:R-:W0:Y:S01]  /*6840*/  LDC R2, c[0x0][0x374] ;  /* 0x0000dd00ff027b82 */ /* 0x000e220000000800 */
[----:B------:R-:W-:Y:S01]  /*6850*/  IMAD R34, R0, 0x12, RZ ;  /* 0x0000001200227824 */ /* 0x000fe200078e02ff */
[----:B------:R-:W4:Y:S01]  /*6860*/  LDCU.U8 UR5, c[0x0][0x3c0] ;  /* 0x00007800ff0577ac */ /* 0x000f220008000000 */
[----:B-1----:R-:W-:-:S05]  /*6870*/  IMAD R7, R35, 0x240, R32 ;  /* 0x0000024023077824 */ /* 0x002fca00078e0220 */
[----:B------:R-:W-:Y:S01]  /*6880*/  LEA R7, R7, UR4, 0x2 ;  /* 0x0000000407077c11 */ /* 0x000fe2000f8e10ff */
[----:B0-----:R-:W-:Y:S02]  /*6890*/  IMAD R33, R2, UR8, R23 ;  /* 0x0000000802217c24 */ /* 0x001fe4000f8e0217 */
[----:B------:R-:W-:Y:S02]  /*68a0*/  VIADD R2, R34, 0x1 ;  /* 0x0000000122027836 */ /* 0x000fe40000000000 */
[----:B------:R-:W-:-:S05]  /*68b0*/  IMAD R33, R33, -0x2ac0, R8 ;  /* 0xffffd54021217824 */ /* 0x000fca00078e0208 */
[----:B------:R-:W-:Y:S01]  /*68c0*/  ISETP.GE.AND P4, PT, R2, R33, PT ;  /* 0x000000210200720c */ /* 0x000fe20003f86270 */
[----:B------:R-:W-:-:S05]  /*68d0*/  VIADD R2, R34, 0x7 ;  /* 0x0000000722027836 */ /* 0x000fca0000000000 */
[-C--:B------:R-:W-:Y:S01]  /*68e0*/  ISETP.GE.AND P0, PT, R2, R33.reuse, PT ;  /* 0x000000210200720c */ /* 0x080fe20003f06270 */
[C---:B------:R-:W-:Y:S02]  /*68f0*/  VIADD R2, R34.reuse, 0xb ;  /* 0x0000000b22027836 */ /* 0x040fe40000000000 */
[C---:B------:R-:W-:Y:S02]  /*6900*/  VIADD R46, R34.reuse, 0x3 ;  /* 0x00000003222e7836 */ /* 0x040fe40000000000 */
[C---:B------:R-:W-:Y:S02]  /*6910*/  VIADD R48, R34.reuse, 0x4 ;  /* 0x0000000422307836 */ /* 0x040fe40000000000 */
[C---:B------:R-:W-:Y:S01]  /*6920*/  VIADD R8, R34.reuse, 0x6 ;  /* 0x0000000622087836 */ /* 0x040fe20000000000 */
[----:B------:R-:W-:-:S04]  /*6930*/  ISETP.GE.AND P2, PT, R34, R33, PT ;  /* 0x000000212200720c */ /* 0x000fc80003f46270 */
[----:B------:R-:W-:Y:S01]  /*6940*/  ISETP.GE.AND P6, PT, R8, R33, PT ;  /* 0x000000210800720c */ /* 0x000fe20003fc6270 */
[C---:B------:R-:W-:Y:S02]  /*6950*/  VIADD R60, R34.reuse, 0xa ;  /* 0x0000000a223c7836 */ /* 0x040fe40000000000 */
[C---:B------:R-:W-:Y:S02]  /*6960*/  VIADD R58, R34.reuse, 0xf ;  /* 0x0000000f223a7836 */ /* 0x040fe40000000000 */
[----:B------:R-:W-:Y:S01]  /*6970*/  VIADD R56, R34, 0x10 ;  /* 0x0000001022387836 */ /* 0x000fe20000000000 */
[----:B--2---:R0:W-:Y:S04]  /*6980*/  STS [R7], R5 ;  /* 0x0000000507007388 */ /* 0x0041e80000000800 */
[----:B---3--:R-:W-:Y:S01]  /*6990*/  STS [R7+0x80], R6 ;  /* 0x0000800607007388 */ /* 0x008fe20000000800 */
[----:B0-----:R-:W-:-:S03]  /*69a0*/  IMAD R5, R32, 0x44, R7 ;  /* 0x0000004420057824 */ /* 0x001fc600078e0207 */
[----:B----4-:R-:W-:Y:S04]  /*69b0*/  STS [R7+0x100], R10 ;  /* 0x0001000a07007388 */ /* 0x010fe80000000800 */
        /* <DEDUP_REMOVED lines=8> */
[----:B------:R0:W-:Y:S04]  /*6a40*/  STS [R7+0x580], R4 ;  /* 0x0005800407007388 */ /* 0x0001e80000000800 */
[----:B------:R-:W-:Y:S04]  /*6a50*/  STS [R7+0x600], R20 ;  /* 0x0006001407007388 */ /* 0x000fe80000000800 */
[----:B------:R-:W-:Y:S04]  /*6a60*/  STS [R7+0x680], R21 ;  /* 0x0006801507007388 */ /* 0x000fe80000000800 */
[----:B------:R-:W-:Y:S04]  /*6a70*/  STS [R7+0x700], R22 ;  /* 0x0007001607007388 */ /* 0x000fe80000000800 */
[----:B------:R-:W-:Y:S04]  /*6a80*/  STS [R7+0x780], R24 ;  /* 0x0007801807007388 */ /* 0x000fe80000000800 */
[----:B------:R-:W-:Y:S04]  /*6a90*/  STS [R7+0x800], R25 ;  /* 0x0008001907007388 */ /* 0x000fe80000000800 */
[----:B------:R-:W-:Y:S01]  /*6aa0*/  STS [R7+0x880], R28 ;  /* 0x0008801c07007388 */ /* 0x000fe20000000800 */
[----:B------:R-:W-:-:S03]  /*6ab0*/  NOP ;  /* 0x0000000000007918 */ /* 0x000fc60000000000 */
[----:B------:R-:W1:Y:S04]  /*6ac0*/  LDS.64 R18, [R5+0x8] ;  /* 0x0000080005127984 */ /* 0x000e680000000a00 */
[----:B------:R-:W2:Y:S04]  /*6ad0*/  LDS.64 R26, [R5] ;  /* 0x00000000051a7984 */ /* 0x000ea80000000a00 */
[----:B------:R-:W3:Y:S04]  /*6ae0*/  LDS.64 R20, [R5+0x10] ;  /* 0x0000100005147984 */ /* 0x000ee80000000a00 */
[----:B------:R-:W4:Y:S04]  /*6af0*/  LDS.64 R30, [R5+0x18] ;  /* 0x00001800051e7984 */ /* 0x000f280000000a00 */
[----:B------:R-:W4:Y:S01]  /*6b00*/  LDS.64 R28, [R5+0x20] ;  /* 0x00002000051c7984 */ /* 0x000f220000000a00 */
[----:B0-----:R-:W-:-:S03]  /*6b10*/  VIADD R4, R34, 0x2 ;  /* 0x0000000222047836 */ /* 0x001fc60000000000 */
[----:B------:R-:W0:Y:S02]  /*6b20*/  LDS.64 R24, [R5+0x28] ;  /* 0x0000280005187984 */ /* 0x000e240000000a00 */
[----:B------:R-:W-:Y:S02]  /*6b30*/  ISETP.GE.AND P3, PT, R4, R33, PT ;  /* 0x000000210400720c */ /* 0x000fe40003f66270 */
[----:B------:R-:W0:Y:S04]  /*6b40*/  LDS.64 R22, [R5+0x30] ;  /* 0x0000300005167984 */ /* 0x000e280000000a00 */
[----:B------:R-:W0:Y:S01]  /*6b50*/  LDS.64 R16, [R5+0x38] ;  /* 0x0000380005107984 */ /* 0x000e220000000a00 */
[----:B------:R-:W-:Y:S01]  /*6b60*/  VIADD R4, R34, 0x8 ;  /* 0x0000000822047836 */ /* 0x000fe20000000000 */
[----:B-1----:R-:W-:-:S02]  /*6b70*/  LOP3.LUT R38, R18, 0x1, RZ, 0xc, !PT ;  /* 0x0000000112267812 */ /* 0x002fc400078e0cff */
[----:B--2---:R-:W-:Y:S02]  /*6b80*/  LOP3.LUT R36, R27, 0x1, RZ, 0xc, !PT ;  /* 0x000000011b247812 */ /* 0x004fe400078e0cff */
[----:B------:R-:W-:Y:S02]  /*6b90*/  SEL R38, R38, 0x1, !P3 ;  /* 0x0000000126267807 */ /* 0x000fe40005800000 */
[-C--:B------:R-:W-:Y:S02]  /*6ba0*/  ISETP.GE.AND P3, PT, R2, R33.reuse, PT ;  /* 0x000000210200720c */ /* 0x080fe40003f66270 */
[----:B------:R1:W2:Y:S01]  /*6bb0*/  LDS.64 R2, [R5+0x40] ;  /* 0x0000400005027984 */ /* 0x0002a20000000a00 */
[----:B------:R-:W-:Y:S02]  /*6bc0*/  SEL R36, R36, 0x1, !P4 ;  /* 0x0000000124247807 */ /* 0x000fe40006000000 */
[----:B------:R-:W-:Y:S02]  /*6bd0*/  ISETP.GE.AND P4, PT, R46, R33, PT ;  /* 0x000000212e00720c */ /* 0x000fe40003f86270 */
[----:B------:R-:W-:-:S02]  /*6be0*/  LOP3.LUT R39, R19, 0x1, RZ, 0xc, !PT ;  /* 0x0000000113277812 */ /* 0x000fc400078e0cff */
[-C--:B------:R-:W-:Y:S01]  /*6bf0*/  ISETP.GE.AND P1, PT, R4, R33.reuse, PT ;  /* 0x000000210400720c */ /* 0x080fe20003f26270 */
[----:B------:R-:W-:Y:S01]  /*6c00*/  VIADD R4, R34, 0xc ;  /* 0x0000000c22047836 */ /* 0x000fe20000000000 */
[----:B------:R-:W-:Y:S02]  /*6c10*/  SEL R39, R39, 0x1, !P4 ;  /* 0x0000000127277807 */ /* 0x000fe40006000000 */
[----:B------:R-:W-:Y:S02]  /*6c20*/  ISETP.GE.AND P4, PT, R48, R33, PT ;  /* 0x000000213000720c */ /* 0x000fe40003f86270 */
[----:B---3--:R-:W-:Y:S02]  /*6c30*/  LOP3.LUT R40, R20, 0x1, RZ, 0xc, !PT ;  /* 0x0000000114287812 */ /* 0x008fe400078e0cff */
[----:B------:R-:W-:Y:S02]  /*6c40*/  LOP3.LUT R37, R26, 0x1, RZ, 0xc, !PT ;  /* 0x000000011a257812 */ /* 0x000fe400078e0cff */
[----:B------:R-:W-:-:S02]  /*6c50*/  SEL R40, R40, 0x1, !P4 ;  /* 0x0000000128287807 */ /* 0x000fc40006000000 */
[-C--:B------:R-:W-:Y:S01]  /*6c60*/  ISETP.GE.AND P4, PT, R4, R33.reuse, PT ;  /* 0x000000210400720c */ /* 0x080fe20003f86270 */
[----:B------:R-:W-:Y:S01]  /*6c70*/  VIADD R4, R34, 0xe ;  /* 0x0000000e22047836 */ /* 0x000fe20000000000 */
[----:B----4-:R-:W-:Y:S01]  /*6c80*/  LOP3.LUT R42, R30, 0x1, RZ, 0xc, !PT ;  /* 0x000000011e2a7812 */ /* 0x010fe200078e0cff */
[----:B------:R-:W-:Y:S01]  /*6c90*/  VIADD R6, R34, 0x5 ;  /* 0x0000000522067836 */ /* 0x000fe20000000000 */
[----:B------:R-:W-:Y:S02]  /*6ca0*/  SEL R37, R37, 0x1, !P2 ;  /* 0x0000000125257807 */ /* 0x000fe40005000000 */
[----:B------:R-:W-:Y:S02]  /*6cb0*/  SEL R42, R42, 0x1, !P6 ;  /* 0x000000012a2a7807 */ /* 0x000fe40007000000 */
[-C--:B------:R-:W-:Y:S02]  /*6cc0*/  ISETP.GE.AND P6, PT, R4, R33.reuse, PT ;  /* 0x000000210400720c */ /* 0x080fe40003fc6270 */
[----:B------:R-:W-:-:S02]  /*6cd0*/  ISETP.GE.AND P5, PT, R6, R33, PT ;  /* 0x000000210600720c */ /* 0x000fc40003fa6270 */
[----:B------:R-:W-:Y:S02]  /*6ce0*/  LOP3.LUT R41, R21, 0x1, RZ, 0xc, !PT ;  /* 0x0000000115297812 */ /* 0x000fe400078e0cff */
[----:B------:R-:W-:Y:S01]  /*6cf0*/  IADD3 R4, PT, PT, R38, R36, R37 ;  /* 0x0000002426047210 */ /* 0x000fe20007ffe025 */
[----:B------:R-:W-:Y:S01]  /*6d00*/  VIADD R6, R34, 0x9 ;  /* 0x0000000922067836 */ /* 0x000fe20000000000 */
[----:B------:R-:W-:Y:S02]  /*6d10*/  LOP3.LUT R44, R28, 0x1, RZ, 0xc, !PT ;  /* 0x000000011c2c7812 */ /* 0x000fe400078e0cff */
[----:B------:R-:W-:Y:S02]  /*6d20*/  SEL R41, R41, 0x1, !P5 ;  /* 0x0000000129297807 */ /* 0x000fe40006800000 */
[----:B------:R-:W-:Y:S02]  /*6d30*/  LOP3.LUT R43, R31, 0x1, RZ, 0xc, !PT ;  /* 0x000000011f2b7812 */ /* 0x000fe400078e0cff */
[----:B------:R-:W-:-:S02]  /*6d40*/  IADD3 R4, PT, PT, R40, R39, R4 ;  /* 0x0000002728047210 */ /* 0x000fc40007ffe004 */
[----:B------:R-:W-:Y:S02]  /*6d50*/  SEL R44, R44, 0x1, !P1 ;  /* 0x000000012c2c7807 */ /* 0x000fe40004800000 */
[-C--:B------:R-:W-:Y:S02]  /*6d60*/  ISETP.GE.AND P2, PT, R6, R33.reuse, PT ;  /* 0x000000210600720c */ /* 0x080fe40003f46270 */
[----:B------:R-:W-:Y:S02]  /*6d70*/  SEL R43, R43, 0x1, !P0 ;  /* 0x000000012b2b7807 */ /* 0x000fe40004000000 */
[----:B------:R-:W-:Y:S02]  /*6d80*/  LOP3.LUT R45, R29, 0x1, RZ, 0xc, !PT ;  /* 0x000000011d2d7812 */ /* 0x000fe400078e0cff */
[----:B------:R-:W-:Y:S02]  /*6d90*/  ISETP.GE.AND P1, PT, R60, R33, PT ;  /* 0x000000213c00720c */ /* 0x000fe40003f26270 */
[----:B0-----:R-:W-:-:S02]  /*6da0*/  LOP3.LUT R50, R24, 0x1, RZ, 0xc, !PT ;  /* 0x0000000118327812 */ /* 0x001fc400078e0cff */
[----:B------:R-:W-:Y:S01]  /*6db0*/  IADD3 R4, PT, PT, R42, R41, R4 ;  /* 0x000000292a047210 */ /* 0x000fe20007ffe004 */
[----:B------:R-:W-:Y:S01]  /*6dc0*/  VIADD R6, R34, 0xd ;  /* 0x0000000d22067836 */ /* 0x000fe20000000000 */
[----:B------:R-:W-:Y:S02]  /*6dd0*/  SEL R45, R45, 0x1, !P2 ;  /* 0x000000012d2d7807 */ /* 0x000fe40005000000 */
[----:B------:R-:W-:Y:S02]  /*6de0*/  SEL R50, R50, 0x1, !P1 ;  /* 0x0000000132327807 */ /* 0x000fe40004800000 */
[----:B------:R-:W-:Y:S02]  /*6df0*/  LOP3.LUT R47, R25, 0x1, RZ, 0xc, !PT ;  /* 0x00000001192f7812 */ /* 0x000fe400078e0cff */
[----:B------:R-:W-:Y:S02]  /*6e00*/  LOP3.LUT R54, R22, 0x1, RZ, 0xc, !PT ;  /* 0x0000000116367812 */ /* 0x000fe400078e0cff */
[----:B------:R-:W-:-:S02]  /*6e10*/  IADD3 R4, PT, PT, R44, R43, R4 ;  /* 0x0000002b2c047210 */ /* 0x000fc40007ffe004 */
[----:B------:R-:W-:Y:S02]  /*6e20*/  ISETP.GE.AND P5, PT, R6, R33, PT ;  /* 0x000000210600720c */ /* 0x000fe40003fa6270 */
[----:B------:R-:W-:Y:S02]  /*6e30*/  LOP3.LUT R49, R23, 0x1, RZ, 0xc, !PT ;  /* 0x0000000117317812 */ /* 0x000fe400078e0cff */
[----:B------:R-:W-:Y:S02]  /*6e40*/  LOP3.LUT R52, R16, 0x1, RZ, 0xc, !PT ;  /* 0x0000000110347812 */ /* 0x000fe400078e0cff */
[----:B------:R-:W-:Y:S02]  /*6e50*/  SEL R47, R47, 0x1, !P3 ;  /* 0x000000012f2f7807 */ /* 0x000fe40005800000 */
[----:B------:R-:W-:Y:S02]  /*6e60*/  SEL R54, R54, 0x1, !P4 ;  /* 0x0000000136367807 */ /* 0x000fe40006000000 */
[----:B-1----:R-:W-:Y:S01]  /*6e70*/  IADD3 R5, PT, PT, R50, R45, R4 ;  /* 0x0000002d32057210 */ /* 0x002fe20007ffe004 */
[----:B------:R-:W-:Y:S01]  /*6e80*/  VIADD R6, R34, 0x11 ;  /* 0x0000001122067836 */ /* 0x000fe20000000000 */
[----:B------:R-:W-:-:S02]  /*6e90*/  ISETP.GE.AND P2, PT, R58, R33, PT ;  /* 0x000000213a00720c */ /* 0x000fc40003f46270 */
[----:B------:R-:W-:Y:S02]  /*6ea0*/  ISETP.GE.AND P1, PT, R56, R33, PT ;  /* 0x000000213800720c */ /* 0x000fe40003f26270 */
[----:B------:R-:W-:Y:S02]  /*6eb0*/  LOP3.LUT R51, R17, 0x1, RZ, 0xc, !PT ;  /* 0x0000000111337812 */ /* 0x000fe400078e0cff */
[----:B--2---:R-:W-:Y:S02]  /*6ec0*/  LOP3.LUT R4, R2, 0x1, RZ, 0xc, !PT ;  /* 0x0000000102047812 */ /* 0x004fe400078e0cff */
[----:B------:R-:W-:Y:S02]  /*6ed0*/  SEL R49, R49, 0x1, !P5 ;  /* 0x0000000131317807 */ /* 0x000fe40006800000 */
[----:B------:R-:W-:Y:S02]  /*6ee0*/  SEL R52, R52, 0x1, !P6 ;  /* 0x0000000134347807 */ /* 0x000fe40007000000 */
[----:B------:R-:W-:-:S02]  /*6ef0*/  IADD3 R5, PT, PT, R54, R47, R5 ;  /* 0x0000002f36057210 */ /* 0x000fc40007ffe005 */
[----:B------:R-:W-:Y:S02]  /*6f00*/  ISETP.GE.AND P0, PT, R6, R33, PT ;  /* 0x000000210600720c */ /* 0x000fe40003f06270 */
[----:B------:R-:W-:Y:S02]  /*6f10*/  LOP3.LUT R53, R3, 0x1, RZ, 0xc, !PT ;  /* 0x0000000103357812 */ /* 0x000fe400078e0cff */
[----:B------:R-:W-:Y:S02]  /*6f20*/  SEL R51, R51, 0x1, !P2 ;  /* 0x0000000133337807 */ /* 0x000fe40005000000 */
[----:B------:R-:W-:Y:S02]  /*6f30*/  SEL R4, R4, 0x1, !P1 ;  /* 0x0000000104047807 */ /* 0x000fe40004800000 */
[----:B------:R-:W-:Y:S02]  /*6f40*/  IADD3 R5, PT, PT, R52, R49, R5 ;  /* 0x0000003134057210 */ /* 0x000fe40007ffe005 */
[----:B------:R-:W-:-:S02]  /*6f50*/  SEL R53, R53, 0x1, !P0 ;  /* 0x0000000135357807 */ /* 0x000fc40004000000 */
        /* <DEDUP_REMOVED lines=12> */
[----:B------:R-:W0:Y:S07]  /*7020*/  SHFL.UP P0, R62, R55, 0x10, RZ ;  /* 0x06000000373e7989 */ /* 0x000e2e00000000ff */
        /* <DEDUP_REMOVED lines=17> */
[----:B------:R-:W-:Y:S02]  /*7140*/  SEL R12, R15, R12, !P0 ;  /* 0x0000000c0f0c7207 */ /* 0x000fe40004000000 */
[----:B------:R-:W-:Y:S01]  /*7150*/  ISETP.NE.AND P0, PT, R35, 0x5, PT ;  /* 0x000000052300780c */ /* 0x000fe20003f05270 */
[----:B------:R-:W-:-:S03]  /*7160*/  IMAD.IADD R9, R9, 0x1, R8 ;  /* 0x0000000109097824 */ /* 0x000fc600078e0208 */
        /* <DEDUP_REMOVED lines=16> */
[----:B------:R-:W-:Y:S01]  /*7270*/  SEL R57, R5, R8, !P0 ;  /* 0x0000000805397207 */ /* 0x000fe20004000000 */
[----:B------:R-:W-:Y:S01]  /*7280*/  IMAD.IADD R4, R38, 0x1, R55 ;  /* 0x0000000126047824 */ /* 0x000fe200078e0237 */
[----:B------:R-:W1:Y:S01]  /*7290*/  LDS.128 R8, [UR4+0x40] ;  /* 0x00004004ff087984 */ /* 0x000e620008000c00 */
[----:B------:R-:W-:Y:S01]  /*72a0*/  IMAD.IADD R6, R6, 0x1, R5 ;  /* 0x0000000106067824 */ /* 0x000fe200078e0205 */
[----:B------:R-:W-:Y:S01]  /*72b0*/  BAR.SYNC.DEFER_BLOCKING 0x0 ;  /* 0x0000000000007b1d */ /* 0x000fe20000010000 */
[----:B------:R-:W-:Y:S01]  /*72c0*/  ISETP.NE.AND P0, PT, R35, 0xb, PT ;  /* 0x0000000b2300780c */ /* 0x000fe20003f05270 */
[----:B------:R-:W-:Y:S02]  /*72d0*/  IMAD.IADD R5, R39, 0x1, R4 ;  /* 0x0000000127057824 */ /* 0x000fe400078e0204 */
[----:B------:R-:W-:Y:S01]  /*72e0*/  IMAD.IADD R7, R7, 0x1, R6 ;  /* 0x0000000107077824 */ /* 0x000fe200078e0206 */
[----:B------:R-:W-:Y:S01]  /*72f0*/  SEL R57, R6, R57, !P0 ;  /* 0x0000003906397207 */ /* 0x000fe20004000000 */
[----:B------:R-:W-:Y:S01]  /*7300*/  IMAD.IADD R6, R40, 0x1, R5 ;  /* 0x0000000128067824 */ /* 0x000fe200078e0205 */
[----:B------:R-:W-:Y:S01]  /*7310*/  ISETP.NE.AND P0, PT, R35, 0xc, PT ;  /* 0x0000000c2300780c */ /* 0x000fe20003f05270 */
[----:B0-----:R-:W-:-:S03]  /*7320*/  IMAD.IADD R64, R7, 0x1, R12 ;  /* 0x0000000107407824 */ /* 0x001fc600078e020c */
[----:B------:R-:W-:Y:S01]  /*7330*/  SEL R59, R7, R57, !P0 ;  /* 0x00000039073b7207 */ /* 0x000fe20004000000 */
[----:B------:R-:W-:Y:S01]  /*7340*/  IMAD.IADD R57, R41, 0x1, R6 ;  /* 0x0000000129397824 */ /* 0x000fe200078e0206 */
[----:B------:R-:W-:-:S03]  /*7350*/  ISETP.NE.AND P0, PT, R35, 0xd, PT ;  /* 0x0000000d2300780c */ /* 0x000fc60003f05270 */
[----:B------:R-:W-:Y:S01]  /*7360*/  IMAD.IADD R12, R42, 0x1, R57 ;  /* 0x000000012a0c7824 */ /* 0x000fe200078e0239 */
[----:B------:R-:W-:Y:S01]  /*7370*/  SEL R59, R64, R59, !P0 ;  /* 0x0000003b403b7207 */ /* 0x000fe20004000000 */
[----:B------:R-:W-:Y:S01]  /*7380*/  IMAD.IADD R64, R13, 0x1, R64 ;  /* 0x000000010d407824 */ /* 0x000fe200078e0240 */
[----:B------:R-:W-:Y:S01]  /*7390*/  ISETP.NE.AND P0, PT, R35, 0xe, PT ;  /* 0x0000000e2300780c */ /* 0x000fe20003f05270 */
[----:B------:R-:W-:-:S03]  /*73a0*/  IMAD.IADD R13, R43, 0x1, R12 ;  /* 0x000000012b0d7824 */ /* 0x000fc600078e020c */
[----:B------:R-:W-:Y:S01]  /*73b0*/  SEL R59, R64, R59, !P0 ;  /* 0x0000003b403b7207 */ /* 0x000fe20004000000 */
[----:B------:R-:W-:Y:S02]  /*73c0*/  IMAD.IADD R64, R14, 0x1, R64 ;  /* 0x000000010e407824 */ /* 0x000fe400078e0240 */
[----:B------:R-:W-:Y:S01]  /*73d0*/  IMAD.IADD R14, R44, 0x1, R13 ;  /* 0x000000012c0e7824 */ /* 0x000fe200078e020d */
[----:B------:R-:W-:-:S03]  /*73e0*/  ISETP.NE.AND P0, PT, R35, 0xf, PT ;  /* 0x0000000f2300780c */ /* 0x000fc60003f05270 */
[----:B------:R-:W-:Y:S01]  /*73f0*/  IMAD.IADD R61, R45, 0x1, R14 ;  /* 0x000000012d3d7824 */ /* 0x000fe200078e020e */
[----:B------:R-:W-:Y:S01]  /*7400*/  ISETP.NE.AND P3, PT, R32, RZ, PT ;  /* 0x000000ff2000720c */ /* 0x000fe20003f65270 */
[----:B------:R-:W-:Y:S02]  /*7410*/  IMAD.IADD R15, R15, 0x1, R64 ;  /* 0x000000010f0f7824 */ /* 0x000fe400078e0240 */
[----:B------:R-:W-:Y:S01]  /*7420*/  IMAD.IADD R32, R50, 0x1, R61 ;  /* 0x0000000132207824 */ /* 0x000fe200078e023d */
[----:B------:R-:W-:Y:S02]  /*7430*/  SEL R59, R64, R59, !P0 ;  /* 0x0000003b403b7207 */ /* 0x000fe40004000000 */
[----:B------:R-:W-:Y:S01]  /*7440*/  ISETP.NE.AND P0, PT, R35, 0x10, PT ;  /* 0x000000102300780c */ /* 0x000fe20003f05270 */
[----:B------:R-:W-:Y:S02]  /*7450*/  IMAD.IADD R63, R47, 0x1, R32 ;  /* 0x000000012f3f7824 */ /* 0x000fe400078e0220 */
[C---:B-1----:R-:W-:Y:S01]  /*7460*/  IMAD.IADD R8, R15.reuse, 0x1, R8 ;  /* 0x000000010f087824 */ /* 0x042fe200078e0208 */
[----:B------:R-:W-:Y:S01]  /*7470*/  SEL R59, R15, R59, !P0 ;  /* 0x0000003b0f3b7207 */ /* 0x000fe20004000000 */
[----:B------:R-:W-:Y:S01]  /*7480*/  IMAD.IADD R15, R54, 0x1, R63 ;  /* 0x00000001360f7824 */ /* 0x000fe200078e023f */
[----:B------:R-:W-:-:S03]  /*7490*/  ISETP.NE.AND P0, PT, R35, 0x11, PT ;  /* 0x000000112300780c */ /* 0x000fc60003f05270 */
[----:B------:R-:W-:Y:S01]  /*74a0*/  IMAD.IADD R11, R49, 0x1, R15 ;  /* 0x00000001310b7824 */ /* 0x000fe200078e020f */
[----:B------:R-:W-:Y:S01]  /*74b0*/  SEL R59, R8, R59, !P0 ;  /* 0x0000003b083b7207 */ /* 0x000fe20004000000 */
[----:B------:R-:W-:Y:S01]  /*74c0*/  IMAD.IADD R8, R9, 0x1, R8 ;  /* 0x0000000109087824 */ /* 0x000fe200078e0208 */
[----:B------:R-:W-:Y:S01]  /*74d0*/  LOP3.LUT R7, R2, 0x1, RZ, 0xc, !PT ;  /* 0x0000000102077812 */ /* 0x000fe200078e0cff */
[----:B------:R-:W-:Y:S01]  /*74e0*/  IMAD.IADD R9, R52, 0x1, R11 ;  /* 0x0000000134097824 */ /* 0x000fe200078e020b */
[----:B------:R-:W-:Y:S02]  /*74f0*/  ISETP.NE.AND P2, PT, R35, 0x12, PT ;  /* 0x000000122300780c */ /* 0x000fe40003f45270 */
[----:B------:R-:W-:Y:S01]  /*7500*/  SEL R7, R7, 0x1, !P1 ;  /* 0x0000000107077807 */ /* 0x000fe20004800000 */
[----:B------:R-:W-:-:S04]  /*7510*/  IMAD.IADD R35, R51, 0x1, R9 ;  /* 0x0000000133237824 */ /* 0x000fc800078e0209 */
[----:B------:R-:W-:Y:S01]  /*7520*/  IMAD.IADD R65, R7, 0x1, R35 ;  /* 0x0000000107417824 */ /* 0x000fe200078e0223 */
[----:B------:R-:W-:Y:S02]  /*7530*/  ISETP.GE.U32.AND P0, PT, R0, 0x20, PT ;  /* 0x000000200000780c */ /* 0x000fe40003f06070 */
[----:B------:R-:W-:Y:S02]  /*7540*/  SEL R59, R8, R59, !P2 ;  /* 0x0000003b083b7207 */ /* 0x000fe40005000000 */
[----:B------:R-:W-:Y:S02]  /*7550*/  IADD3 R62, PT, PT, R62, -R53, -R65 ;  /* 0x800000353e3e7210 */ /* 0x000fe40007ffe841 */
[----:B------:R-:W-:Y:S02]  /*7560*/  SEL R59, R59, RZ, P0 ;  /* 0x000000ff3b3b7207 */ /* 0x000fe40000000000 */
[----:B------:R-:W-:Y:S02]  /*7570*/  SEL R62, R62, RZ, P3 ;  /* 0x000000ff3e3e7207 */ /* 0x000fe40001800000 */
[----:B------:R-:W-:-:S03]  /*7580*/  IADD3 R10, PT, PT, R8, R33, R10 ;  /* 0x00000021080a7210 */ /* 0x000fc60007ffe00a */
[----:B------:R-:W-:-:S05]  /*7590*/  IMAD.IADD R59, R59, 0x1, R62 ;  /* 0x000000013b3b7824 */ /* 0x000fca00078e023e */
[--C-:B------:R-:W-:Y:S01]  /*75a0*/  IADD3 R46, PT, PT, R46, -R4, -R59.reuse ;  /* 0x800000042e2e7210 */ /* 0x100fe20007ffe83b */
[----:B------:R-:W-:Y:S01]  /*75b0*/  VIADD R4, R10, 0xffffd540 ;  /* 0xffffd5400a047836 */ /* 0x000fe20000000000 */
[--C-:B------:R-:W-:Y:S02]  /*75c0*/  IADD3 R48, PT, PT, R48, -R5, -R59.reuse ;  /* 0x8000000530307210 */ /* 0x100fe40007ffe83b */
[--C-:B------:R-:W-:Y:S01]  /*75d0*/  IADD3 R56, PT, PT, R56, -R35, -R59.reuse ;  /* 0x8000002338387210 */ /* 0x100fe20007ffe83b */
[----:B------:R-:W-:Y:S01]  /*75e0*/  IMAD.IADD R5, R33, 0x1, -R4 ;  /* 0x0000000121057824 */ /* 0x000fe200078e0a04 */
[C-C-:B------:R-:W-:Y:S02]  /*75f0*/  IADD3 R35, PT, PT, R34.reuse, -R6, -R59.reuse ;  /* 0x8000000622237210 */ /* 0x140fe40007ffe83b */
[----:B------:R-:W-:Y:S01]  /*7600*/  IADD3 R6, PT, PT, R34, -R14, -R59 ;  /* 0x8000000e22067210 */ /* 0x000fe20007ffe83b */
[----:B------:R-:W-:Y:S01]  /*7610*/  IMAD.IADD R14, R59, 0x1, R5 ;  /* 0x000000013b0e7824 */ /* 0x000fe200078e0205 */
[----:B------:R-:W-:-:S02]  /*7620*/  IADD3 R58, PT, PT, R58, -R9, -R59 ;  /* 0x800000093a3a7210 */ /* 0x000fc40007ffe83b */
[C---:B------:R-:W-:Y:S02]  /*7630*/  IADD3 R9, PT, PT, R34.reuse, -R32, -R59 ;  /* 0x8000002022097210 */ /* 0x040fe40007ffe83b */
[----:B------:R-:W-:Y:S02]  /*7640*/  ISETP.NE.AND P0, PT, R53, RZ, PT ;  /* 0x000000ff3500720c */ /* 0x000fe40003f05270 */
[C---:B------:R-:W-:Y:S02]  /*7650*/  ISETP.NE.AND P1, PT, R37.reuse, RZ, PT ;  /* 0x000000ff2500720c */ /* 0x040fe40003f25270 */
[C---:B------:R-:W-:Y:S01]  /*7660*/  IADD3 R32, PT, PT, R34.reuse, -R59, -R37 ;  /* 0x8000003b22207210 */ /* 0x040fe20007ffe825 */
[----:B------:R-:W-:Y:S01]  /*7670*/  IMAD.IADD R37, R37, 0x1, R14 ;  /* 0x0000000125257824 */ /* 0x000fe200078e020e */
[C-C-:B------:R-:W-:Y:S01]  /*7680*/  IADD3 R53, PT, PT, R34.reuse, -R12, -R59.reuse ;  /* 0x8000000c22357210 */ /* 0x140fe20007ffe83b */
[----:B------:R-:W-:Y:S01]  /*7690*/  IMAD.IADD R12, R34, 0x1, -R59 ;  /* 0x00000001220c7824 */ /* 0x000fe200078e0a3b */
[C---:B------:R-:W-:Y:S01]  /*76a0*/  ISETP.NE.AND P2, PT, R36.reuse, RZ, PT ;  /* 0x000000ff2400720c */ /* 0x040fe20003f45270 */
[----:B------:R-:W-:Y:S01]  /*76b0*/  IMAD.IADD R36, R36, 0x1, R37 ;  /* 0x0000000124247824 */ /* 0x000fe200078e0225 */
[----:B------:R-:W-:Y:S01]  /*76c0*/  IADD3 R55, PT, PT, R34, -R55, -R59 ;  /* 0x8000003722377210 */ /* 0x000fe20007ffe83b */
[----:B------:R-:W-:Y:S01]  /*76d0*/  VIADD R32, R32, 0x1 ;  /* 0x0000000120207836 */ /* 0x000fe20000000000 */
[----:B------:R-:W-:-:S02]  /*76e0*/  SEL R12, R12, R14, !P1 ;  /* 0x0000000e0c0c7207 */ /* 0x000fc40004800000 */
[C---:B------:R-:W-:Y:S01]  /*76f0*/  ISETP.NE.AND P1, PT, R38.reuse, RZ, PT ;  /* 0x000000ff2600720c */ /* 0x040fe20003f25270 */
[----:B------:R-:W-:Y:S01]  /*7700*/  IMAD.IADD R38, R38, 0x1, R36 ;  /* 0x0000000126267824 */ /* 0x000fe200078e0224 */
[----:B------:R-:W-:Y:S01]  /*7710*/  SEL R32, R32, R37, !P2 ;  /* 0x0000002520207207 */ /* 0x000fe20005000000 */
[----:B------:R-:W-:Y:S01]  /*7720*/  VIADD R55, R55, 0x2 ;  /* 0x0000000237377836 */ /* 0x000fe20000000000 */
[C---:B------:R-:W-:Y:S01]  /*7730*/  ISETP.NE.AND P2, PT, R39.reuse, RZ, PT ;  /* 0x000000ff2700720c */ /* 0x040fe20003f45270 */
[----:B------:R-:W-:-:S03]  /*7740*/  IMAD.IADD R39, R39, 0x1, R38 ;  /* 0x0000000127277824 */ /* 0x000fc600078e0226 */
[----:B------:R-:W-:Y:S01]  /*7750*/  SEL R55, R55, R36, !P1 ;  /* 0x0000002437377207 */ /* 0x000fe20004800000 */
[----:B------:R-:W-:Y:S01]  /*7760*/  VIADD R35, R35, 0x5 ;  /* 0x0000000523237836 */ /* 0x000fe20000000000 */
[C---:B------:R-:W-:Y:S01]  /*7770*/  ISETP.NE.AND P1, PT, R40.reuse, RZ, PT ;  /* 0x000000ff2800720c */ /* 0x040fe20003f25270 */
[----:B------:R-:W-:Y:S01]  /*7780*/  IMAD.IADD R40, R40, 0x1, R39 ;  /* 0x0000000128287824 */ /* 0x000fe200078e0227 */
[----:B------:R-:W-:Y:S02]  /*7790*/  SEL R46, R46, R38, !P2 ;  /* 0x000000262e2e7207 */ /* 0x000fe40005000000 */
[----:B------:R-:W-:-:S04]  /*77a0*/  ISETP.NE.AND P2, PT, R41, RZ, PT ;  /* 0x000000ff2900720c */ /* 0x000fc80003f45270 */
[----:B------:R-:W-:Y:S01]  /*77b0*/  SEL R35, R35, R40, !P2 ;  /* 0x0000002823237207 */ /* 0x000fe20005000000 */
[----:B------:R-:W-:Y:S01]  /*77c0*/  IMAD.IADD R40, R41, 0x1, R40 ;  /* 0x0000000129287824 */ /* 0x000fe200078e0228 */
[--C-:B------:R-:W-:Y:S02]  /*77d0*/  IADD3 R57, PT, PT, R34, -R57, -R59.reuse ;  /* 0x8000003922397210 */ /* 0x100fe40007ffe83b */
[----:B------:R-:W-:Y:S01]  /*77e0*/  SEL R48, R48, R39, !P1 ;  /* 0x0000002730307207 */ /* 0x000fe20004800000 */
[----:B------:R-:W-:Y:S01]  /*77f0*/  VIADD R53, R53, 0x7 ;  /* 0x0000000735357836 */ /* 0x000fe20000000000 */
[C---:B------:R-:W-:Y:S01]  /*7800*/  ISETP.NE.AND P1, PT, R42.reuse, RZ, PT ;  /* 0x000000ff2a00720c */ /* 0x040fe20003f25270 */
[----:B------:R-:W-:Y:S01]  /*7810*/  IMAD.IADD R42, R42, 0x1, R40 ;  /* 0x000000012a2a7824 */ /* 0x000fe200078e0228 */
[----:B------:R-:W-:Y:S01]  /*7820*/  ISETP.NE.AND P2, PT, R43, RZ, PT ;  /* 0x000000ff2b00720c */ /* 0x000fe20003f45270 */
[----:B------:R-:W-:Y:S01]  /*7830*/  VIADD R57, R57, 0x6 ;  /* 0x0000000639397836 */ /* 0x000fe20000000000 */
[----:B------:R-:W-:-:S02]  /*7840*/  IADD3 R13, PT, PT, R34, -R13, -R59 ;  /* 0x8000000d220d7210 */ /* 0x000fc40007ffe83b */
[----:B------:R-:W-:Y:S01]  /*7850*/  SEL R53, R53, R42, !P2 ;  /* 0x0000002a35357207 */ /* 0x000fe20005000000 */
[----:B------:R-:W-:Y:S01]  /*7860*/  IMAD.IADD R42, R43, 0x1, R42 ;  /* 0x000000012b2a7824 */ /* 0x000fe200078e022a */
[----:B------:R-:W-:Y:S02]  /*7870*/  IADD3 R8, PT, PT, R34, -R15, -R59 ;  /* 0x8000000f22087210 */ /* 0x000fe40007ffe83b */
[----:B------:R-:W-:Y:S02]  /*7880*/  LEA R15, R12, UR4, 0x2 ;  /* 0x000000040c0f7c11 */ /* 0x000fe4000f8e10ff */
[----:B------:R-:W-:Y:S02]  /*7890*/  SEL R57, R57, R40, !P1 ;  /* 0x0000002839397207 */ /* 0x000fe40004800000 */
[C---:B------:R-:W-:Y:S01]  /*78a0*/  ISETP.NE.AND P1, PT, R44.reuse, RZ, PT ;  /* 0x000000ff2c00720c */ /* 0x040fe20003f25270 */
[----:B------:R-:W-:Y:S01]  /*78b0*/  IMAD.IADD R44, R44, 0x1, R42 ;  /* 0x000000012c2c7824 */ /* 0x000fe200078e022a */
[----:B------:R-:W-:Y:S01]  /*78c0*/  LEA R32, R32, UR4, 0x2 ;  /* 0x0000000420207c11 */ /* 0x000fe2000f8e10ff */
[----:B------:R-:W-:Y:S01]  /*78d0*/  VIADD R13, R13, 0x8 ;  /* 0x000000080d0d7836 */ /* 0x000fe20000000000 */
[----:B------:R-:W-:Y:S01]  /*78e0*/  LEA R55, R55, UR4, 0x2 ;  /* 0x0000000437377c11 */ /* 0x000fe2000f8e10ff */
[----:B------:R0:W-:Y:S01]  /*78f0*/  STS [R15], R26 ;  /* 0x0000001a0f007388 */ /* 0x0001e20000000800 */
[----:B------:R-:W-:Y:S01]  /*7900*/  LEA R46, R46, UR4, 0x2 ;  /* 0x000000042e2e7c11 */ /* 0x000fe2000f8e10ff */
[----:B------:R-:W-:Y:S01]  /*7910*/  VIADD R6, R6, 0x9 ;  /* 0x0000000906067836 */ /* 0x000fe20000000000 */
[C---:B------:R-:W-:Y:S01]  /*7920*/  ISETP.NE.AND P2, PT, R45.reuse, RZ, PT ;  /* 0x000000ff2d00720c */ /* 0x040fe20003f45270 */
[----:B------:R-:W-:Y:S01]  /*7930*/  IMAD.IADD R45, R45, 0x1, R44 ;  /* 0x000000012d2d7824 */ /* 0x000fe200078e022c */
[----:B------:R-:W-:Y:S01]  /*7940*/  LEA R12, R35, UR4, 0x2 ;  /* 0x00000004230c7c11 */ /* 0x000fe2000f8e10ff */
[----:B------:R-:W-:Y:S01]  /*7950*/  STS [R32], R27 ;  /* 0x0000001b20007388 */ /* 0x000fe20000000800 */
[----:B------:R-:W-:-:S02]  /*7960*/  LEA R57, R57, UR4, 0x2 ;  /* 0x0000000439397c11 */ /* 0x000fc4000f8e10ff */
[----:B0-----:R-:W-:Y:S01]  /*7970*/  LEA R15, R48, UR4, 0x2 ;  /* 0x00000004300f7c11 */ /* 0x001fe2000f8e10ff */
[----:B------:R-:W-:Y:S01]  /*7980*/  STS [R55], R18 ;  /* 0x0000001237007388 */ /* 0x000fe20000000800 */
[----:B------:R-:W-:Y:S01]  /*7990*/  SEL R13, R13, R42, !P1 ;  /* 0x0000002a0d0d7207 */ /* 0x000fe20004800000 */
[----:B------:R-:W-:Y:S01]  /*79a0*/  VIADD R9, R9, 0xb ;  /* 0x0000000b09097836 */ /* 0x000fe20000000000 */
[----:B------:R-:W-:Y:S01]  /*79b0*/  LEA R14, R53, UR4, 0x2 ;  /* 0x00000004350e7c11 */ /* 0x000fe2000f8e10ff */
[----:B------:R-:W-:Y:S01]  /*79c0*/  STS [R46], R19 ;  /* 0x000000132e007388 */ /* 0x000fe20000000800 */
[C---:B------:R-:W-:Y:S01]  /*79d0*/  ISETP.NE.AND P1, PT, R50.reuse, RZ, PT ;  /* 0x000000ff3200720c */ /* 0x040fe20003f25270 */
[----:B------:R-:W-:Y:S01]  /*79e0*/  IMAD.IADD R50, R50, 0x1, R45 ;  /* 0x0000000132327824 */ /* 0x000fe200078e022d */
[----:B------:R-:W-:Y:S01]  /*79f0*/  IADD3 R10, PT, PT, R34, -R63, -R59 ;  /* 0x8000003f220a7210 */ /* 0x000fe20007ffe83b */
[----:B------:R-:W-:Y:S01]  /*7a00*/  STS [R15], R20 ;  /* 0x000000140f007388 */ /* 0x000fe20000000800 */
[----:B------:R-:W-:-:S02]  /*7a10*/  SEL R6, R6, R44, !P2 ;  /* 0x0000002c06067207 */ /* 0x000fc40005000000 */
[C---:B------:R-:W-:Y:S01]  /*7a20*/  ISETP.NE.AND P2, PT, R47.reuse, RZ, PT ;  /* 0x000000ff2f00720c */ /* 0x040fe20003f45270 */
[----:B------:R0:W-:Y:S01]  /*7a30*/  STS [R12], R21 ;  /* 0x000000150c007388 */ /* 0x0001e20000000800 */
[----:B------:R-:W-:-:S03]  /*7a40*/  IMAD.IADD R47, R47, 0x1, R50 ;  /* 0x000000012f2f7824 */ /* 0x000fc600078e0232 */
[----:B------:R-:W-:Y:S04]  /*7a50*/  STS [R57], R30 ;  /* 0x0000001e39007388 */ /* 0x000fe80000000800 */
[----:B------:R1:W-:Y:S01]  /*7a60*/  STS [R14], R31 ;  /* 0x0000001f0e007388 */ /* 0x0003e20000000800 */
[----:B0-----:R-:W-:Y:S02]  /*7a70*/  SEL R12, R9, R50, !P2 ;  /* 0x00000032090c7207 */ /* 0x001fe40005000000 */
[----:B------:R-:W-:Y:S01]  /*7a80*/  ISETP.NE.AND P2, PT, R54, RZ, PT ;  /* 0x000000ff3600720c */ /* 0x000fe20003f45270 */
[----:B-1----:R-:W-:Y:S01]  /*7a90*/  VIADD R14, R10, 0xc ;  /* 0x0000000c0a0e7836 */ /* 0x002fe20000000000 */
[----:B------:R-:W-:-:S04]  /*7aa0*/  IADD3 R11, PT, PT, R34, -R11, -R59 ;  /* 0x8000000b220b7210 */ /* 0x000fc80007ffe83b */
[----:B------:R-:W-:Y:S01]  /*7ab0*/  SEL R14, R14, R47, !P2 ;  /* 0x0000002f0e0e7207 */ /* 0x000fe20005000000 */
[----:B------:R-:W-:Y:S01]  /*7ac0*/  IMAD.IADD R47, R54, 0x1, R47 ;  /* 0x00000001362f7824 */ /* 0x000fe200078e022f */
[----:B------:R-:W-:Y:S02]  /*7ad0*/  IADD3 R60, PT, PT, R60, -R61, -R59 ;  /* 0x8000003d3c3c7210 */ /* 0x000fe40007ffe83b */
[C---:B------:R-:W-:Y:S01]  /*7ae0*/  ISETP.NE.AND P2, PT, R49.reuse, RZ, PT ;  /* 0x000000ff3100720c */ /* 0x040fe20003f45270 */
[----:B------:R-:W-:Y:S02]  /*7af0*/  IMAD.IADD R49, R49, 0x1, R47 ;  /* 0x0000000131317824 */ /* 0x000fe400078e022f */
[----:B------:R-:W-:Y:S01]  /*7b00*/  VIADD R8, R8, 0xd ;  /* 0x0000000d08087836 */ /* 0x000fe20000000000 */
[----:B------:R-:W-:Y:S01]  /*7b10*/  SEL R60, R60, R45, !P1 ;  /* 0x0000002d3c3c7207 */ /* 0x000fe20004800000 */
[----:B------:R-:W-:Y:S01]  /*7b20*/  VIADD R11, R11, 0xe ;  /* 0x0000000e0b0b7836 */ /* 0x000fe20000000000 */
[C---:B------:R-:W-:Y:S01]  /*7b30*/  ISETP.NE.AND P3, PT, R52.reuse, RZ, PT ;  /* 0x000000ff3400720c */ /* 0x040fe20003f65270 */
[----:B------:R-:W-:Y:S01]  /*7b40*/  IMAD.IADD R52, R52, 0x1, R49 ;  /* 0x0000000134347824 */ /* 0x000fe200078e0231 */
[----:B------:R-:W-:Y:S01]  /*7b50*/  UISETP.NE.AND UP0, UPT, UR5, URZ, UPT ;  /* 0x000000ff0500728c */ /* 0x000fe2000bf05270 */
[----:B------:R-:W-:-:S02]  /*7b60*/  LEA R13, R13, UR4, 0x2 ;  /* 0x000000040d0d7c11 */ /* 0x000fc4000f8e10ff */
[----:B------:R-:W-:Y:S02]  /*7b70*/  LEA R6, R6, UR4, 0x2 ;  /* 0x0000000406067c11 */ /* 0x000fe4000f8e10ff */
[----:B------:R-:W-:Y:S02]  /*7b80*/  SEL R8, R8, R47, !P2 ;  /* 0x0000002f08087207 */ /* 0x000fe40005000000 */
[----:B------:R-:W-:Y:S02]  /*7b90*/  IADD3 R34, PT, PT, R34, -R65, -R59 ;  /* 0x8000004122227210 */ /* 0x000fe40007ffe83b */
[----:B------:R-:W-:Y:S02]  /*7ba0*/  LEA R9, R60, UR4, 0x2 ;  /* 0x000000043c097c11 */ /* 0x000fe4000f8e10ff */
[C---:B------:R-:W-:Y:S01]  /*7bb0*/  ISETP.NE.AND P2, PT, R51.reuse, RZ, PT ;  /* 0x000000ff3300720c */ /* 0x040fe20003f45270 */
[----:B------:R-:W-:Y:S01]  /*7bc0*/  IMAD.IADD R51, R51, 0x1, R52 ;  /* 0x0000000133337824 */ /* 0x000fe200078e0234 */
[----:B------:R-:W-:-:S02]  /*7bd0*/  LEA R10, R12, UR4, 0x2 ;  /* 0x000000040c0a7c11 */ /* 0x000fc4000f8e10ff */
[----:B------:R-:W-:Y:S01]  /*7be0*/  SEL R11, R11, R49, !P3 ;  /* 0x000000310b0b7207 */ /* 0x000fe20005800000 */
[----:B------:R-:W-:Y:S01]  /*7bf0*/  STS [R13], R28 ;  /* 0x0000001c0d007388 */ /* 0x000fe20000000800 */
[----:B------:R-:W-:Y:S02]  /*7c00*/  LEA R15, R14, UR4, 0x2 ;  /* 0x000000040e0f7c11 */ /* 0x000fe4000f8e10ff */
[C---:B------:R-:W-:Y:S01]  /*7c10*/  ISETP.NE.AND P3, PT, R7.reuse, RZ, PT ;  /* 0x000000ff0700720c */ /* 0x040fe20003f65270 */
[----:B------:R-:W-:Y:S01]  /*7c20*/  STS [R6], R29 ;  /* 0x0000001d06007388 */ /* 0x000fe20000000800 */
[----:B------:R-:W-:Y:S01]  /*7c30*/  PLOP3.LUT P1, PT, PT, PT, UP0, 0x80, 0x8 ;  /* 0x000000000008781c */ /* 0x000fe20003f2f008 */
[----:B------:R-:W-:Y:S01]  /*7c40*/  VIADD R34, R34, 0x11 ;  /* 0x0000001122227836 */ /* 0x000fe20000000000 */
[----:B------:R-:W-:Y:S01]  /*7c50*/  SEL R58, R58, R52, !P2 ;  /* 0x000000343a3a7207 */ /* 0x000fe20005000000 */
[----:B------:R-:W-:Y:S01]  /*7c60*/  STS [R9], R24 ;  /* 0x0000001809007388 */ /* 0x000fe20000000800 */
[----:B------:R-:W-:Y:S01]  /*7c70*/  @P0 IMAD.IADD R34, R7, 0x1, R51 ;  /* 0x0000000107220824 */ /* 0x000fe200078e0233 */
[----:B------:R-:W-:-:S02]  /*7c80*/  SEL R56, R56, R51, !P3 ;  /* 0x0000003338387207 */ /* 0x000fc40005800000 */
[----:B------:R-:W-:Y:S01]  /*7c90*/  STS [R10], R25 ;  /* 0x000000190a007388 */ /* 0x000fe20000000800 */
[----:B------:R-:W-:-:S03]  /*7ca0*/  LEA R8, R8, UR4, 0x2 ;  /* 0x0000000408087c11 */ /* 0x000fc6000f8e10ff */
[----:B------:R0:W-:Y:S01]  /*7cb0*/  STS [R15], R22 ;  /* 0x000000160f007388 */ /* 0x0001e20000000800 */
[----:B------:R-:W-:Y:S02]  /*7cc0*/  LEA R58, R58, UR4, 0x2 ;  /* 0x000000043a3a7c11 */ /* 0x000fe4000f8e10ff */
[----:B------:R-:W-:Y:S01]  /*7cd0*/  LEA R19, R56, UR4, 0x2 ;  /* 0x0000000438137c11 */ /* 0x000fe2000f8e10ff */
[----:B------:R1:W-:Y:S01]  /*7ce0*/  STS [R8], R23 ;  /* 0x0000001708007388 */ /* 0x0003e20000000800 */
[----:B------:R-:W-:Y:S02]  /*7cf0*/  LEA R34, R34, UR4, 0x2 ;  /* 0x0000000422227c11 */ /* 0x000fe4000f8e10ff */
[----:B0-----:R-:W-:Y:S01]  /*7d00*/  LEA R15, R11, UR4, 0x2 ;  /* 0x000000040b0f7c11 */ /* 0x001fe2000f8e10ff */
[----:B------:R-:W0:Y:S04]  /*7d10*/  @!P1 LDC.64 R12, c[0x0][0x3d8] ;  /* 0x0000f600ff0c9b82 */ /* 0x000e280000000a00 */
[----:B------:R-:W-:Y:S04]  /*7d20*/  STS [R15], R16 ;  /* 0x000000100f007388 */ /* 0x000fe80000000800 */
[----:B------:R-:W-:Y:S04]  /*7d30*/  STS [R58], R17 ;  /* 0x000000113a007388 */ /* 0x000fe80000000800 */
[----:B------:R2:W-:Y:S04]  /*7d40*/  STS [R19], R2 ;  /* 0x0000000213007388 */ /* 0x0005e80000000800 */
[----:B------:R3:W-:Y:S01]  /*7d50*/  STS [R34], R3 ;  /* 0x0000000322007388 */ /* 0x0007e20000000800 */
[----:B------:R-:W-:Y:S08]  /*7d60*/  BAR.SYNC.DEFER_BLOCKING 0x0 ;  /* 0x0000000000007b1d */ /* 0x000ff00000010000 */
[----:B------:R-:W4:Y:S01]  /*7d70*/  @!P1 LDC.64 R10, c[0x0][0x3d8] ;  /* 0x0000f600ff0a9b82 */ /* 0x000f220000000a00 */
[----:B------:R-:W-:Y:S01]  /*7d80*/  CS2R R6, SRZ ;  /* 0x0000000000067805 */ /* 0x000fe2000001ff00 */
[----:B0-----:R-:W3:Y:S05]  /*7d90*/  @!P1 LDG.E.64 R12, desc[UR6][R12.64] ;  /* 0x000000060c0c9981 */ /* 0x001eea000c1e1b00 */
[----:B----4-:R0:W5:Y:S01]  /*7da0*/  @!P1 LDG.E.64 R6, desc[UR6][R10.64] ;  /* 0x000000060a069981 */ /* 0x010162000c1e1b00 */
[----:B------:R-:W-:-:S02]  /*7db0*/  ISETP.GE.AND P2, PT, R0, R33, PT ;  /* 0x000000210000720c */ /* 0x000fc40003f46270 */
[----:B-1----:R-:W-:Y:S01]  /*7dc0*/  CS2R R8, SRZ ;  /* 0x0000000000087805 */ /* 0x002fe2000001ff00 */
[C---:B------:R-:W-:Y:S01]  /*7dd0*/  VIADD R22, R0.reuse, 0x260 ;  /* 0x0000026000167836 */ /* 0x040fe20000000000 */
[----:B--2---:R-:W-:Y:S01]  /*7de0*/  LEA R2, R0, UR4, 0x2 ;  /* 0x0000000400027c11 */ /* 0x004fe2000f8e10ff */
[----:B------:R-:W-:Y:S03]  /*7df0*/  BSSY.RECONVERGENT B1, `(.L_x_616) ;  /* 0x0000015000017945 */ /* 0x000fe60003800200 */
[----:B------:R-:W-:Y:S02]  /*7e00*/  ISETP.GE.AND P0, PT, R22, R33, PT ;  /* 0x000000211600720c */ /* 0x000fe40003f06270 */
[----:B---3--:R-:W-:-:S04]  /*7e10*/  @!P1 IADD3 R9, P3, PT, -R12, UR10, RZ ;  /* 0x0000000a0c099c10 */ /* 0x008fc8000ff7e1ff */
[----:B------:R-:W-:Y:S01]  /*7e20*/  @!P1 IADD3.X R8, PT, PT, ~R13, UR11, RZ, P3, !PT ;  /* 0x0000000b0d089c10 */ /* 0x000fe20009ffe5ff */
[----:B0-----:R-:W-:Y:S08]  /*7e30*/  @P2 BRA `(.L_x_617) ;  /* 0x0000000000402947 */ /* 0x001ff00003800000 */
        /* <DEDUP_REMOVED lines=16> */
.L_x_617:
[----:B------:R-:W-:Y:S05]  /*7f40*/  BSYNC.RECONVERGENT B1 ;  /* 0x0000000000017941 */ /* 0x000fea0003800200 */
.L_x_616:
        /* <DEDUP_REMOVED lines=14> */
.L_x_620:
[----:B------:R-:W0:Y:S01]  /*8030*/  LDCU.64 UR4, c[0x0][0x398] ;  /* 0x00007300ff0477ac */ /* 0x000e220008000a00 */
[--C-:B------:R-:W-:Y:S02]  /*8040*/  SHF.R.S32.HI R11, RZ, 0x1f, R3.reuse ;  /* 0x0000001fff0b7819 */ /* 0x100fe40000011403 */
[----:B------:R-:W-:-:S04]  /*8050*/  IADD3 R3, P0, P2, R9, R0, -R3 ;  /* 0x0000000009037210 */ /* 0x000fc80007a1e803 */
[----:B------:R-:W-:Y:S02]  /*8060*/  IADD3.X R12, PT, PT, R8, RZ, ~R11, P0, P2 ;  /* 0x000000ff080c7210 */ /* 0x000fe400007e4c0b */
[----:B0-----:R-:W-:-:S04]  /*8070*/  LEA R10, P0, R3, UR4, 0x2 ;  /* 0x00000004030a7c11 */ /* 0x001fc8000f8010ff */
[----:B------:R-:W-:-:S05]  /*8080*/  LEA.HI.X R11, R3, UR5, R12, 0x2, P0 ;  /* 0x00000005030b7c11 */ /* 0x000fca00080f140c */
[----:B-1----:R2:W-:Y:S04]  /*8090*/  STG.E desc[UR6][R10.64+0x980], R13 ;  /* 0x0009800d0a007986 */ /* 0x0025e8000c101906 */
.L_x_619:
[----:B------:R-:W-:Y:S05]  /*80a0*/  BSYNC.RECONVERGENT B1 ;  /* 0x0000000000017941 */ /* 0x000fea0003800200 */
.L_x_618:
        /* <DEDUP_REMOVED lines=16> */
.L_x_623:
[----:B------:R-:W0:Y:S01]  /*81b0*/  LDCU.64 UR4, c[0x0][0x398] ;  /* 0x00007300ff0477ac */ /* 0x000e220008000a00 */
[--C-:B------:R-:W-:Y:S02]  /*81c0*/  SHF.R.S32.HI R11, RZ, 0x1f, R3.reuse ;  /* 0x0000001fff0b7819 */ /* 0x100fe40000011403 */
[----:B------:R-:W-:-:S04]  /*81d0*/  IADD3 R3, P0, P2, R9, R0, -R3 ;  /* 0x0000000009037210 */ /* 0x000fc80007a1e803 */
[----:B------:R-:W-:Y:S02]  /*81e0*/  IADD3.X R12, PT, PT, R8, RZ, ~R11, P0, P2 ;  /* 0x000000ff080c7210 */ /* 0x000fe400007e4c0b */
[----:B0-----:R-:W-:-:S04]  /*81f0*/  LEA R10, P0, R3, UR4, 0x2 ;  /* 0x00000004030a7c11 */ /* 0x001fc8000f8010ff */
[----:B------:R-:W-:-:S05]  /*8200*/  LEA.HI.X R11, R3, UR5, R12, 0x2, P0 ;  /* 0x00000005030b7c11 */ /* 0x000fca00080f140c */
[----:B-1----:R1:W-:Y:S04]  /*8210*/  STG.E desc[UR6][R10.64+0x1300], R13 ;  /* 0x0013000d0a007986 */ /* 0x0023e8000c101906 */
.L_x_622:
[----:B------:R-:W-:Y:S05]  /*8220*/  BSYNC.RECONVERGENT B1 ;  /* 0x0000000000017941 */ /* 0x000fea0003800200 */
.L_x_621:
        /* <DEDUP_REMOVED lines=16> */
.L_x_626:
[----:B------:R-:W0:Y:S01]  /*8330*/  LDCU.64 UR4, c[0x0][0x398] ;  /* 0x00007300ff0477ac */ /* 0x000e220008000a00 */
[--C-:B------:R-:W-:Y:S02]  /*8340*/  SHF.R.S32.HI R11, RZ, 0x1f, R3.reuse ;  /* 0x0000001fff0b7819 */ /* 0x100fe40000011403 */
[----:B------:R-:W-:-:S04]  /*8350*/  IADD3 R3, P0, P2, R9, R0, -R3 ;  /* 0x0000000009037210 */ /* 0x000fc80007a1e803 */
[----:B------:R-:W-:Y:S02]  /*8360*/  IADD3.X R12, PT, PT, R8, RZ, ~R11, P0, P2 ;  /* 0x000000ff080c7210 */ /* 0x000fe400007e4c0b */
[----:B0-----:R-:W-:-:S04]  /*8370*/  LEA R10, P0, R3, UR4, 0x2 ;  /* 0x00000004030a7c11 */ /* 0x001fc8000f8010ff */
[----:B------:R-:W-:-:S05]  /*8380*/  LEA.HI.X R11, R3, UR5, R12, 0x2, P0 ;  /* 0x00000005030b7c11 */ /* 0x000fca00080f140c */
[----:B-1----:R1:W-:Y:S04]  /*8390*/  STG.E desc[UR6][R10.64+0x1c80], R13 ;  /* 0x001c800d0a007986 */ /* 0x0023e8000c101906 */
.L_x_625:
[----:B------:R-:W-:Y:S05]  /*83a0*/  BSYNC.RECONVERGENT B1 ;  /* 0x0000000000017941 */ /* 0x000fea0003800200 */
.L_x_624:
        /* <DEDUP_REMOVED lines=16> */
.L_x_629:
[----:B------:R-:W0:Y:S01]  /*84b0*/  LDCU.64 UR4, c[0x0][0x398] ;  /* 0x00007300ff0477ac */ /* 0x000e220008000a00 */
[--C-:B------:R-:W-:Y:S02]  /*84c0*/  SHF.R.S32.HI R11, RZ, 0x1f, R3.reuse ;  /* 0x0000001fff0b7819 */ /* 0x100fe40000011403 */
[----:B------:R-:W-:-:S04]  /*84d0*/  IADD3 R3, P0, P2, R9, R0, -R3 ;  /* 0x0000000009037210 */ /* 0x000fc80007a1e803 */
[----:B------:R-:W-:Y:S02]  /*84e0*/  IADD3.X R12, PT, PT, R8, RZ, ~R11, P0, P2 ;  /* 0x000000ff080c7210 */ /* 0x000fe400007e4c0b */
[----:B0-----:R-:W-:-:S04]  /*84f0*/  LEA R10, P0, R3, UR4, 0x2 ;  /* 0x00000004030a7c11 */ /* 0x001fc8000f8010ff */
[----:B------:R-:W-:-:S05]  /*8500*/  LEA.HI.X R11, R3, UR5, R12, 0x2, P0 ;  /* 0x00000005030b7c11 */ /* 0x000fca00080f140c */
[----:B-1----:R0:W-:Y:S04]  /*8510*/  STG.E desc[UR6][R10.64+0x2600], R13 ;  /* 0x0026000d0a007986 */ /* 0x0021e8000c101906 */
.L_x_628:
[----:B------:R-:W-:Y:S05]  /*8520*/  BSYNC.RECONVERGENT B1 ;  /* 0x0000000000017941 */ /* 0x000fea0003800200 */
.L_x_627:
        /* <DEDUP_REMOVED lines=16> */
.L_x_632:
[----:B------:R-:W0:Y:S01]  /*8630*/  LDCU.64 UR4, c[0x0][0x398] ;  /* 0x00007300ff0477ac */ /* 0x000e220008000a00 */
[--C-:B------:R-:W-:Y:S02]  /*8640*/  SHF.R.S32.HI R11, RZ, 0x1f, R3.reuse ;  /* 0x0000001fff0b7819 */ /* 0x100fe40000011403 */
[----:B------:R-:W-:-:S04]  /*8650*/  IADD3 R3, P0, P2, R9, R0, -R3 ;  /* 0x0000000009037210 */ /* 0x000fc80007a1e803 */
[----:B------:R-:W-:Y:S02]  /*8660*/  IADD3.X R12, PT, PT, R8, RZ, ~R11, P0, P2 ;  /* 0x000000ff080c7210 */ /* 0x000fe400007e4c0b */
[----:B0-----:R-:W-:-:S04]  /*8670*/  LEA R10, P0, R3, UR4, 0x2 ;  /* 0x00000004030a7c11 */ /* 0x001fc8000f8010ff */
[----:B------:R-:W-:-:S05]  /*8680*/  LEA.HI.X R11, R3, UR5, R12, 0x2, P0 ;  /* 0x00000005030b7c11 */ /* 0x000fca00080f140c */
[----:B-1----:R1:W-:Y:S04]  /*8690*/  STG.E desc[UR6][R10.64+0x2f80], R13 ;  /* 0x002f800d0a007986 */ /* 0x0023e8000c101906 */
.L_x_631:
[----:B------:R-:W-:Y:S05]  /*86a0*/  BSYNC.RECONVERGENT B1 ;  /* 0x0000000000017941 */ /* 0x000fea0003800200 */
.L_x_630:
        /* <DEDUP_REMOVED lines=16> */
.L_x_635:
[----:B------:R-:W0:Y:S01]  /*87b0*/  LDCU.64 UR4, c[0x0][0x398] ;  /* 0x00007300ff0477ac */ /* 0x000e220008000a00 */
[--C-:B------:R-:W-:Y:S02]  /*87c0*/  SHF.R.S32.HI R11, RZ, 0x1f, R3.reuse ;  /* 0x0000001fff0b7819 */ /* 0x100fe40000011403 */
[----:B------:R-:W-:-:S04]  /*87d0*/  IADD3 R3, P0, P2, R9, R0, -R3 ;  /* 0x0000000009037210 */ /* 0x000fc80007a1e803 */
[----:B------:R-:W-:Y:S02]  /*87e0*/  IADD3.X R12, PT, PT, R8, RZ, ~R11, P0, P2 ;  /* 0x000000ff080c7210 */ /* 0x000fe400007e4c0b */
[----:B0-----:R-:W-:-:S04]  /*87f0*/  LEA R10, P0, R3, UR4, 0x2 ;  /* 0x00000004030a7c11 */ /* 0x001fc8000f8010ff */
[----:B------:R-:W-:-:S05]  /*8800*/  LEA.HI.X R11, R3, UR5, R12, 0x2, P0 ;  /* 0x00000005030b7c11 */ /* 0x000fca00080f140c */
[----:B-1----:R0:W-:Y:S04]  /*8810*/  STG.E desc[UR6][R10.64+0x3900], R13 ;  /* 0x0039000d0a007986 */ /* 0x0021e8000c101906 */
.L_x_634:
[----:B------:R-:W-:Y:S05]  /*8820*/  BSYNC.RECONVERGENT B1 ;  /* 0x0000000000017941 */ /* 0x000fea0003800200 */
.L_x_633:
        /* <DEDUP_REMOVED lines=16> */
.L_x_638:
[----:B------:R-:W0:Y:S01]  /*8930*/  LDCU.64 UR4, c[0x0][0x398] ;  /* 0x00007300ff0477ac */ /* 0x000e220008000a00 */
[--C-:B------:R-:W-:Y:S02]  /*8940*/  SHF.R.S32.HI R11, RZ, 0x1f, R3.reuse ;  /* 0x0000001fff0b7819 */ /* 0x100fe40000011403 */
[----:B------:R-:W-:-:S04]  /*8950*/  IADD3 R3, P0, P2, R9, R0, -R3 ;  /* 0x0000000009037210 */ /* 0x000fc80007a1e803 */
[----:B------:R-:W-:Y:S02]  /*8960*/  IADD3.X R12, PT, PT, R8, RZ, ~R11, P0, P2 ;  /* 0x000000ff080c7210 */ /* 0x000fe400007e4c0b */
[----:B0-----:R-:W-:-:S04]  /*8970*/  LEA R10, P0, R3, UR4, 0x2 ;  /* 0x00000004030a7c11 */ /* 0x001fc8000f8010ff */
[----:B------:R-:W-:-:S05]  /*8980*/  LEA.HI.X R11, R3, UR5, R12, 0x2, P0 ;  /* 0x00000005030b7c11 */ /* 0x000fca00080f140c */
[----:B-1----:R1:W-:Y:S04]  /*8990*/  STG.E desc[UR6][R10.64+0x4280], R13 ;  /* 0x0042800d0a007986 */ /* 0x0023e8000c101906 */
.L_x_637:
[----:B------:R-:W-:Y:S05]  /*89a0*/  BSYNC.RECONVERGENT B1 ;  /* 0x0000000000017941 */ /* 0x000fea0003800200 */
.L_x_636:
        /* <DEDUP_REMOVED lines=16> */
.L_x_641:
[----:B------:R-:W0:Y:S01]  /*8ab0*/  LDCU.64 UR4, c[0x0][0x398] ;  /* 0x00007300ff0477ac */ /* 0x000e220008000a00 */
[--C-:B------:R-:W-:Y:S02]  /*8ac0*/  SHF.R.S32.HI R11, RZ, 0x1f, R3.reuse ;  /* 0x0000001fff0b7819 */ /* 0x100fe40000011403 */
[----:B------:R-:W-:-:S04]  /*8ad0*/  IADD3 R3, P0, P2, R9, R0, -R3 ;  /* 0x0000000009037210 */ /* 0x000fc80007a1e803 */
[----:B------:R-:W-:Y:S02]  /*8ae0*/  IADD3.X R12, PT, PT, R8, RZ, ~R11, P0, P2 ;  /* 0x000000ff080c7210 */ /* 0x000fe400007e4c0b */
[----:B0-----:R-:W-:-:S04]  /*8af0*/  LEA R10, P0, R3, UR4, 0x2 ;  /* 0x00000004030a7c11 */ /* 0x001fc8000f8010ff */
[----:B------:R-:W-:-:S05]  /*8b00*/  LEA.HI.X R11, R3, UR5, R12, 0x2, P0 ;  /* 0x00000005030b7c11 */ /* 0x000fca00080f140c */
[----:B-1----:R0:W-:Y:S04]  /*8b10*/  STG.E desc[UR6][R10.64+0x4c00], R13 ;  /* 0x004c000d0a007986 */ /* 0x0021e8000c101906 */
.L_x_640:
[----:B------:R-:W-:Y:S05]  /*8b20*/  BSYNC.RECONVERGENT B1 ;  /* 0x0000000000017941 */ /* 0x000fea0003800200 */
.L_x_639:
        /* <DEDUP_REMOVED lines=16> */
.L_x_644:
[----:B------:R-:W0:Y:S01]  /*8c30*/  LDCU.64 UR4, c[0x0][0x398] ;  /* 0x00007300ff0477ac */ /* 0x000e220008000a00 */
[--C-:B------:R-:W-:Y:S02]  /*8c40*/  SHF.R.S32.HI R11, RZ, 0x1f, R3.reuse ;  /* 0x0000001fff0b7819 */ /* 0x100fe40000011403 */
[----:B------:R-:W-:-:S04]  /*8c50*/  IADD3 R3, P0, P2, R9, R0, -R3 ;  /* 0x0000000009037210 */ /* 0x000fc80007a1e803 */
[----:B------:R-:W-:Y:S02]  /*8c60*/  IADD3.X R12, PT, PT, R8, RZ, ~R11, P0, P2 ;  /* 0x000000ff080c7210 */ /* 0x000fe400007e4c0b */
[----:B0-----:R-:W-:-:S04]  /*8c70*/  LEA R10, P0, R3, UR4, 0x2 ;  /* 0x00000004030a7c11 */ /* 0x001fc8000f8010ff */
[----:B------:R-:W-:-:S05]  /*8c80*/  LEA.HI.X R11, R3, UR5, R12, 0x2, P0 ;  /* 0x00000005030b7c11 */ /* 0x000fca00080f140c */
[----:B-1----:R1:W-:Y:S04]  /*8c90*/  STG.E desc[UR6][R10.64+0x5580], R13 ;  /* 0x0055800d0a007986 */ /* 0x0023e8000c101906 */
.L_x_643:
[----:B------:R-:W-:Y:S05]  /*8ca0*/  BSYNC.RECONVERGENT B1 ;  /* 0x0000000000017941 */ /* 0x000fea0003800200 */
.L_x_642:
        /* <DEDUP_REMOVED lines=16> */
.L_x_647:
[----:B------:R-:W0:Y:S01]  /*8db0*/  LDCU.64 UR4, c[0x0][0x398] ;  /* 0x00007300ff0477ac */ /* 0x000e220008000a00 */
[--C-:B------:R-:W-:Y:S02]  /*8dc0*/  SHF.R.S32.HI R11, RZ, 0x1f, R3.reuse ;  /* 0x0000001fff0b7819 */ /* 0x100fe40000011403 */
[----:B------:R-:W-:-:S04]  /*8dd0*/  IADD3 R3, P0, P2, R9, R0, -R3 ;  /* 0x0000000009037210 */ /* 0x000fc80007a1e803 */
[----:B------:R-:W-:Y:S02]  /*8de0*/  IADD3.X R12, PT, PT, R8, RZ, ~R11, P0, P2 ;  /* 0x000000ff080c7210 */ /* 0x000fe400007e4c0b */
[----:B0-----:R-:W-:-:S04]  /*8df0*/  LEA R10, P0, R3, UR4, 0x2 ;  /* 0x00000004030a7c11 */ /* 0x001fc8000f8010ff */
[----:B------:R-:W-:-:S05]  /*8e00*/  LEA.HI.X R11, R3, UR5, R12, 0x2, P0 ;  /* 0x00000005030b7c11 */ /* 0x000fca00080f140c */
[----:B-1----:R1:W-:Y:S04]  /*8e10*/  STG.E desc[UR6][R10.64+0x5f00], R13 ;  /* 0x005f000d0a007986 */ /* 0x0023e8000c101906 */
.L_x_646:
[----:B------:R-:W-:Y:S05]  /*8e20*/  BSYNC.RECONVERGENT B1 ;  /* 0x0000000000017941 */ /* 0x000fea0003800200 */
.L_x_645:
        /* <DEDUP_REMOVED lines=16> */
.L_x_650:
[----:B------:R-:W0:Y:S01]  /*8f30*/  LDCU.64 UR4, c[0x0][0x398] ;  /* 0x00007300ff0477ac */ /* 0x000e220008000a00 */
[--C-:B------:R-:W-:Y:S02]  /*8f40*/  SHF.R.S32.HI R11, RZ, 0x1f, R3.reuse ;  /* 0x0000001fff0b7819 */ /* 0x100fe40000011403 */
[----:B------:R-:W-:-:S04]  /*8f50*/  IADD3 R3, P0, P2, R9, R0, -R3 ;  /* 0x0000000009037210 */ /* 0x000fc80007a1e803 */
[----:B------:R-:W-:Y:S02]  /*8f60*/  IADD3.X R12, PT, PT, R8, RZ, ~R11, P0, P2 ;  /* 0x000000ff080c7210 */ /* 0x000fe400007e4c0b */
[----:B0-----:R-:W-:-:S04]  /*8f70*/  LEA R10, P0, R3, UR4, 0x2 ;  /* 0x00000004030a7c11 */ /* 0x001fc8000f8010ff */
[----:B------:R-:W-:-:S05]  /*8f80*/  LEA.HI.X R11, R3, UR5, R12, 0x2, P0 ;  /* 0x00000005030b7c11 */ /* 0x000fca00080f140c */
[----:B-1----:R1:W-:Y:S04]  /*8f90*/  STG.E desc[UR6][R10.64+0x6880], R13 ;  /* 0x0068800d0a007986 */ /* 0x0023e8000c101906 */
.L_x_649:
[----:B------:R-:W-:Y:S05]  /*8fa0*/  BSYNC.RECONVERGENT B1 ;  /* 0x0000000000017941 */ /* 0x000fea0003800200 */
.L_x_648:
        /* <DEDUP_REMOVED lines=16> */
.L_x_653:
[----:B------:R-:W0:Y:S01]  /*90b0*/  LDCU.64 UR4, c[0x0][0x398] ;  /* 0x00007300ff0477ac */ /* 0x000e220008000a00 */
[--C-:B------:R-:W-:Y:S02]  /*90c0*/  SHF.R.S32.HI R11, RZ, 0x1f, R3.reuse ;  /* 0x0000001fff0b7819 */ /* 0x100fe40000011403 */
[----:B------:R-:W-:-:S04]  /*90d0*/  IADD3 R3, P0, P2, R9, R0, -R3 ;  /* 0x0000000009037210 */ /* 0x000fc80007a1e803 */
[----:B------:R-:W-:Y:S02]  /*90e0*/  IADD3.X R12, PT, PT, R8, RZ, ~R11, P0, P2 ;  /* 0x000000ff080c7210 */ /* 0x000fe400007e4c0b */
[----:B0-----:R-:W-:-:S04]  /*90f0*/  LEA R10, P0, R3, UR4, 0x2 ;  /* 0x00000004030a7c11 */ /* 0x001fc8000f8010ff */
[----:B------:R-:W-:-:S05]  /*9100*/  LEA.HI.X R11, R3, UR5, R12, 0x2, P0 ;  /* 0x00000005030b7c11 */ /* 0x000fca00080f140c */
[----:B-1----:R0:W-:Y:S04]  /*9110*/  STG.E desc[UR6][R10.64+0x7200], R13 ;  /* 0x0072000d0a007986 */ /* 0x0021e8000c101906 */
.L_x_652:
[----:B------:R-:W-:Y:S05]  /*9120*/  BSYNC.RECONVERGENT B1 ;  /* 0x0000000000017941 */ /* 0x000fea0003800200 */
.L_x_651:
        /* <DEDUP_REMOVED lines=16> */
.L_x_656:
[----:B------:R-:W0:Y:S01]  /*9230*/  LDCU.64 UR4, c[0x0][0x398] ;  /* 0x00007300ff0477ac */ /* 0x000e220008000a00 */
[--C-:B------:R-:W-:Y:S02]  /*9240*/  SHF.R.S32.HI R11, RZ, 0x1f, R3.reuse ;  /* 0x0000001fff0b7819 */ /* 0x100fe40000011403 */
[----:B------:R-:W-:-:S04]  /*9250*/  IADD3 R3, P0, P2, R9, R0, -R3 ;  /* 0x0000000009037210 */ /* 0x000fc80007a1e803 */
[----:B------:R-:W-:Y:S02]  /*9260*/  IADD3.X R12, PT, PT, R8, RZ, ~R11, P0, P2 ;  /* 0x000000ff080c7210 */ /* 0x000fe400007e4c0b */
[----:B0-----:R-:W-:-:S04]  /*9270*/  LEA R10, P0, R3, UR4, 0x2 ;  /* 0x00000004030a7c11 */ /* 0x001fc8000f8010ff */
[----:B------:R-:W-:-:S05]  /*9280*/  LEA.HI.X R11, R3, UR5, R12, 0x2, P0 ;  /* 0x00000005030b7c11 */ /* 0x000fca00080f140c */
[----:B-1----:R1:W-:Y:S04]  /*9290*/  STG.E desc[UR6][R10.64+0x7b80], R13 ;  /* 0x007b800d0a007986 */ /* 0x0023e8000c101906 */
.L_x_655:
[----:B------:R-:W-:Y:S05]  /*92a0*/  BSYNC.RECONVERGENT B1 ;  /* 0x0000000000017941 */ /* 0x000fea0003800200 */
.L_x_654:
        /* <DEDUP_REMOVED lines=16> */
.L_x_659:
[----:B------:R-:W0:Y:S01]  /*93b0*/  LDCU.64 UR4, c[0x0][0x398] ;  /* 0x00007300ff0477ac */ /* 0x000e220008000a00 */
[--C-:B------:R-:W-:Y:S02]  /*93c0*/  SHF.R.S32.HI R11, RZ, 0x1f, R3.reuse ;  /* 0x0000001fff0b7819 */ /* 0x100fe40000011403 */
[----:B------:R-:W-:-:S04]  /*93d0*/  IADD3 R3, P0, P2, R9, R0, -R3 ;  /* 0x0000000009037210 */ /* 0x000fc80007a1e803 */
[----:B------:R-:W-:Y:S02]  /*93e0*/  IADD3.X R12, PT, PT, R8, RZ, ~R11, P0, P2 ;  /* 0x000000ff080c7210 */ /* 0x000fe400007e4c0b */
[----:B0-----:R-:W-:-:S04]  /*93f0*/  LEA R10, P0, R3, UR4, 0x2 ;  /* 0x00000004030a7c11 */ /* 0x001fc8000f8010ff */
[----:B------:R-:W-:-:S05]  /*9400*/  LEA.HI.X R11, R3, UR5, R12, 0x2, P0 ;  /* 0x00000005030b7c11 */ /* 0x000fca00080f140c */
[----:B-1----:R0:W-:Y:S04]  /*9410*/  STG.E desc[UR6][R10.64+0x8500], R13 ;  /* 0x0085000d0a007986 */ /* 0x0021e8000c101906 */
.L_x_658:
[----:B------:R-:W-:Y:S05]  /*9420*/  BSYNC.RECONVERGENT B1 ;  /* 0x0000000000017941 */ /* 0x000fea0003800200 */
.L_x_657:
        /* <DEDUP_REMOVED lines=16> */
.L_x_662:
[----:B------:R-:W0:Y:S01]  /*9530*/  LDCU.64 UR4, c[0x0][0x398] ;  /* 0x00007300ff0477ac */ /* 0x000e220008000a00 */
[--C-:B------:R-:W-:Y:S02]  /*9540*/  SHF.R.S32.HI R11, RZ, 0x1f, R3.reuse ;  /* 0x0000001fff0b7819 */ /* 0x100fe40000011403 */
[----:B------:R-:W-:-:S04]  /*9550*/  IADD3 R3, P0, P2, R9, R0, -R3 ;  /* 0x0000000009037210 */ /* 0x000fc80007a1e803 */
[----:B------:R-:W-:Y:S02]  /*9560*/  IADD3.X R12, PT, PT, R8, RZ, ~R11, P0, P2 ;  /* 0x000000ff080c7210 */ /* 0x000fe400007e4c0b */
[----:B0-----:R-:W-:-:S04]  /*9570*/  LEA R10, P0, R3, UR4, 0x2 ;  /* 0x00000004030a7c11 */ /* 0x001fc8000f8010ff */
[----:B------:R-:W-:-:S05]  /*9580*/  LEA.HI.X R11, R3, UR5, R12, 0x2, P0 ;  /* 0x00000005030b7c11 */ /* 0x000fca00080f140c */
[----:B-1----:R1:W-:Y:S04]  /*9590*/  STG.E desc[UR6][R10.64+0x8e80], R13 ;  /* 0x008e800d0a007986 */ /* 0x0023e8000c101906 */
.L_x_661:
[----:B------:R-:W-:Y:S05]  /*95a0*/  BSYNC.RECONVERGENT B1 ;  /* 0x0000000000017941 */ /* 0x000fea0003800200 */
.L_x_660:
        /* <DEDUP_REMOVED lines=16> */
.L_x_665:
[----:B------:R-:W0:Y:S01]  /*96b0*/  LDCU.64 UR4, c[0x0][0x398] ;  /* 0x00007300ff0477ac */ /* 0x000e220008000a00 */
[--C-:B------:R-:W-:Y:S02]  /*96c0*/  SHF.R.S32.HI R11, RZ, 0x1f, R3.reuse ;  /* 0x0000001fff0b7819 */ /* 0x100fe40000011403 */
[----:B------:R-:W-:-:S04]  /*96d0*/  IADD3 R3, P0, P2, R9, R0, -R3 ;  /* 0x0000000009037210 */ /* 0x000fc80007a1e803 */
[----:B------:R-:W-:Y:S02]  /*96e0*/  IADD3.X R12, PT, PT, R8, RZ, ~R11, P0, P2 ;  /* 0x000000ff080c7210 */ /* 0x000fe400007e4c0b */
[----:B0-----:R-:W-:-:S04]  /*96f0*/  LEA R10, P0, R3, UR4, 0x2 ;  /* 0x00000004030a7c11 */ /* 0x001fc8000f8010ff */
[----:B------:R-:W-:-:S05]  /*9700*/  LEA.HI.X R11, R3, UR5, R12, 0x2, P0 ;  /* 0x00000005030b7c11 */ /* 0x000fca00080f140c */
[----:B-1----:R0:W-:Y:S04]  /*9710*/  STG.E desc[UR6][R10.64+0x9800], R13 ;  /* 0x0098000d0a007986 */ /* 0x0021e8000c101906 */
.L_x_664:
[----:B------:R-:W-:Y:S05]  /*9720*/  BSYNC.RECONVERGENT B1 ;  /* 0x0000000000017941 */ /* 0x000fea0003800200 */
.L_x_663:
[----:B01----:R-:W-:-:S05]  /*9730*/  VIADD R10, R0, 0x2860 ;  /* 0x00002860000a7836 */ /* 0x003fca0000000000 */
[C---:B------:R-:W-:Y:S02]  /*9740*/  ISETP.GE.AND P2, PT, R10.reuse, R33, PT ;  /* 0x000000210a00720c */ /* 0x040fe40003f46270 */
[----:B------:R-:W-:-:S04]  /*9750*/  ISETP.GE.AND P0, PT, R10, R5, PT ;  /* 0x000000050a00720c */ /* 0x000fc80003f06270 */
[----:B------:R-:W-:-:S07]  /*9760*/  SEL R5, R5, RZ, P0 ;  /* 0x000000ff05057207 */ /* 0x000fce0000000000 */
[----:B------:R-:W-:Y:S05]  /*9770*/  @P2 BRA `(.L_x_666) ;  /* 0x0000003c00bc2947 */ /* 0x000fea0003800000 */
[----:B------:R0:W1:Y:S01]  /*9780*/  LDS R11, [R2+0xa180] ;  /* 0x00a18000020b7984 */ /* 0x0000620000000800 */
[----:B------:R-:W-:Y:S05]  /*9790*/  @!P0 BRA `(.L_x_667) ;  /* 0x0000000000208947 */ /* 0x000fea0003800000 */
[----:B------:R-:W0:Y:S01]  /*97a0*/  LDCU.64 UR4, c[0x0][0x390] ;  /* 0x00007200ff0477ac */ /* 0x000e220008000a00 */
[--C-:B-----5:R-:W-:Y:S02]  /*97b0*/  IADD3 R0, P0, P2, R6, R0, -R5.reuse ;  /* 0x0000000006007210 */ /* 0x120fe40007a1e805 */
[----:B------:R-:W-:-:S04]  /*97c0*/  SHF.R.S32.HI R5, RZ, 0x1f, R5 ;  /* 0x0000001fff057819 */ /* 0x000fc80000011405 */
[----:B------:R-:W-:Y:S02]  /*97d0*/  IADD3.X R5, PT, PT, R7, RZ, ~R5, P0, P2 ;  /* 0x000000ff07057210 */ /* 0x000fe400007e4c05 */
[----:B0-----:R-:W-:-:S04]  /*97e0*/  LEA R2, P0, R0, UR4, 0x2 ;  /* 0x0000000400027c11 */ /* 0x001fc8000f8010ff */
[----:B------:R-:W-:-:S05]  /*97f0*/  LEA.HI.X R3, R0, UR5, R5, 0x2, P0 ;  /* 0x0000000500037c11 */ /* 0x000fca00080f1405 */
[----:B-1----:R0:W-:Y:S01]  /*9800*/  STG.E desc[UR6][R2.64+0xa180], R11 ;  /* 0x00a1800b02007986 */ /* 0x0021e2000c101906 */
[----:B------:R-:W-:Y:S05]  /*9810*/  BRA `(.L_x_666) ;  /* 0x0000003c00947947 */ /* 0x000fea0003800000 */
.L_x_667:
[----:B------:R-:W0:Y:S01]  /*9820*/  LDCU.64 UR4, c[0x0][0x398] ;  /* 0x00007300ff0477ac */ /* 0x000e220008000a00 */
[--C-:B------:R-:W-:Y:S02]  /*9830*/  IADD3 R0, P0, P2, R9, R0, -R5.reuse ;  /* 0x0000000009007210 */ /* 0x100fe40007a1e805 */
[----:B------:R-:W-:-:S04]  /*9840*/  SHF.R.S32.HI R3, RZ, 0x1f, R5 ;  /* 0x0000001fff037819 */ /* 0x000fc80000011405 */
[----:B------:R-:W-:Y:S02]  /*9850*/  IADD3.X R3, PT, PT, R8, RZ, ~R3, P0, P2 ;  /* 0x000000ff08037210 */ /* 0x000fe400007e4c03 */
[----:B0-----:R-:W-:-:S04]  /*9860*/  LEA R2, P0, R0, UR4, 0x2 ;  /* 0x0000000400027c11 */ /* 0x001fc8000f8010ff */
[----:B------:R-:W-:-:S05]  /*9870*/  LEA.HI.X R3, R0, UR5, R3, 0x2, P0 ;  /* 0x0000000500037c11 */ /* 0x000fca00080f1403 */
[----:B-1----:R0:W-:Y:S01]  /*9880*/  STG.E desc[UR6][R2.64+0xa180], R11 ;  /* 0x00a1800b02007986 */ /* 0x0021e2000c101906 */
[----:B------:R-:W-:Y:S05]  /*9890*/  BRA `(.L_x_666) ;  /* 0x0000003c00747947 */ /* 0x000fea0003800000 */
.L_x_615:
        /* <DEDUP_REMOVED lines=9> */
[----:B------:R-:W-:Y:S01]  /*9930*/  IMAD R21, R21, 0x12, R2 ;  /* 0x0000001215157824 */ /* 0x000fe200078e0202 */
[----:B------:R-:W-:-:S03]  /*9940*/  SHF.R.S32.HI R2, RZ, 0x1f, R3 ;  /* 0x0000001fff027819 */ /* 0x000fc60000011403 */
[C---:B------:R-:W-:Y:S01]  /*9950*/  VIADD R27, R21.reuse, 0x20 ;  /* 0x00000020151b7836 */ /* 0x040fe20000000000 */
[C---:B------:R-:W-:Y:S01]  /*9960*/  IADD3 R22, P0, P1, R21.reuse, UR4, R3 ;  /* 0x0000000415167c10 */ /* 0x040fe2000f91e003 */
[C---:B------:R-:W-:Y:S01]  /*9970*/  VIADD R29, R21.reuse, 0x40 ;  /* 0x00000040151d7836 */ /* 0x040fe20000000000 */
[CC--:B------:R-:W-:Y:S01]  /*9980*/  ISETP.GE.AND P2, PT, R21.reuse, R4.reuse, PT ;  /* 0x000000041500720c */ /* 0x0c0fe20003f46270 */
[----:B------:R-:W-:Y:S01]  /*9990*/  VIADD R31, R21, 0xc0 ;  /* 0x000000c0151f7836 */ /* 0x000fe20000000000 */
[-C--:B------:R-:W-:Y:S01]  /*99a0*/  ISETP.GE.AND P3, PT, R27, R4.reuse, PT ;  /* 0x000000041b00720c */ /* 0x080fe20003f66270 */
[----:B------:R-:W-:Y:S01]  /*99b0*/  VIADD R27, R21, 0x60 ;  /* 0x00000060151b7836 */ /* 0x000fe20000000000 */
[-C--:B------:R-:W-:Y:S01]  /*99c0*/  ISETP.GE.AND P4, PT, R29, R4.reuse, PT ;  /* 0x000000041d00720c */ /* 0x080fe20003f86270 */
[----:B------:R-:W-:Y:S01]  /*99d0*/  VIADD R29, R21, 0xa0 ;  /* 0x000000a0151d7836 */ /* 0x000fe20000000000 */
[----:B------:R-:W-:Y:S02]  /*99e0*/  IADD3.X R3, PT, PT, RZ, UR5, R2, P0, P1 ;  /* 0x00000005ff037c10 */ /* 0x000fe400087e2402 */
[----:B------:R-:W-:Y:S01]  /*99f0*/  ISETP.GE.AND P5, PT, R27, R4, PT ;  /* 0x000000041b00720c */ /* 0x000fe20003fa6270 */
[----:B------:R-:W-:Y:S01]  /*9a00*/  VIADD R27, R21, 0x80 ;  /* 0x00000080151b7836 */ /* 0x000fe20000000000 */
[----:B---3--:R-:W-:-:S02]  /*9a10*/  LEA R2, P0, R22, UR10, 0x2 ;  /* 0x0000000a16027c11 */ /* 0x008fc4000f8010ff */
[-C--:B------:R-:W-:Y:S02]  /*9a20*/  ISETP.GE.AND P1, PT, R31, R4.reuse, PT ;  /* 0x000000041f00720c */ /* 0x080fe40003f26270 */
[----:B------:R-:W-:Y:S02]  /*9a30*/  LEA.HI.X R3, R22, UR11, R3, 0x2, P0 ;  /* 0x0000000b16037c11 */ /* 0x000fe400080f1403 */
[-C--:B------:R-:W-:Y:S01]  /*9a40*/  ISETP.GE.AND P6, PT, R27, R4.reuse, PT ;  /* 0x000000041b00720c */ /* 0x080fe20003fc6270 */
[----:B------:R-:W-:Y:S01]  /*9a50*/  VIADD R27, R21, 0xe0 ;  /* 0x000000e0151b7836 */ /* 0x000fe20000000000 */
[-C--:B------:R-:W-:Y:S01]  /*9a60*/  ISETP.GE.AND P0, PT, R29, R4.reuse, PT ;  /* 0x000000041d00720c */ /* 0x080fe20003f06270 */
[----:B------:R-:W-:Y:S01]  /*9a70*/  VIADD R29, R21, 0x100 ;  /* 0x00000100151d7836 */ /* 0x000fe20000000000 */
[----:B------:R-:W2:Y:S02]  /*9a80*/  @!P2 LDG.E R5, desc[UR6][R2.64] ;  /* 0x000000060205a981 */ /* 0x000ea4000c1e1900 */
        /* <DEDUP_REMOVED lines=8> */
[----:B------:R-:W5:Y:S01]  /*9b10*/  @!P5 LDG.E R9, desc[UR6][R2.64+0x180] ;  /* 0x000180060209d981 */ /* 0x000f62000c1e1900 */
[-C--:B------:R-:W-:Y:S01]  /*9b20*/  ISETP.GE.AND P5, PT, R29, R4.reuse, PT ;  /* 0x000000041d00720c */ /* 0x080fe20003fa6270 */
[----:B------:R-:W-:Y:S02]  /*9b30*/  VIADD R29, R21, 0x180 ;  /* 0x00000180151d7836 */ /* 0x000fe40000000000 */
[----:B------:R-:W5:Y:S01]  /*9b40*/  @!P6 LDG.E R10, desc[UR6][R2.64+0x200] ;  /* 0x00020006020ae981 */ /* 0x000f62000c1e1900 */
[----:B------:R-:W-:Y:S01]  /*9b50*/  ISETP.GE.AND P6, PT, R27, R4, PT ;  /* 0x000000041b00720c */ /* 0x000fe20003fc6270 */
[----:B------:R-:W-:-:S02]  /*9b60*/  VIADD R27, R21, 0x1a0 ;  /* 0x000001a0151b7836 */ /* 0x000fc40000000000 */
[----:B------:R-:W5:Y:S01]  /*9b70*/  @!P0 LDG.E R11, desc[UR6][R2.64+0x280] ;  /* 0x00028006020b8981 */ /* 0x000f62000c1e1900 */
        /* <DEDUP_REMOVED lines=8> */
[----:B------:R-:W-:Y:S01]  /*9c00*/  VIADD R21, R21, 0x220 ;  /* 0x0000022015157836 */ /* 0x000fe20000000000 */
[----:B------:R-:W5:Y:S01]  /*9c10*/  @!P3 LDG.E R14, desc[UR6][R2.64+0x400] ;  /* 0x00040006020eb981 */ /* 0x000f62000c1e1900 */
[----:B------:R-:W-:-:S03]  /*9c20*/  ISETP.GE.AND P3, PT, R27, R4, PT ;  /* 0x000000041b00720c */ /* 0x000fc60003f66270 */
[----:B------:R-:W5:Y:S01]  /*9c30*/  @!P4 LDG.E R15, desc[UR6][R2.64+0x480] ;  /* 0x00048006020fc981 */ /* 0x000f62000c1e1900 */
[----:B------:R-:W-:-:S03]  /*9c40*/  ISETP.GE.AND P4, PT, R29, R4, PT ;  /* 0x000000041d00720c */ /* 0x000fc60003f86270 */
        /* <DEDUP_REMOVED lines=8> */
[----:B------:R-:W5:Y:S01]  /*9cd0*/  @!P5 LDG.E R25, desc[UR6][R2.64+0x880] ;  /* 0x000880060219d981 */ /* 0x000f62000c1e1900 */
[----:B------:R-:W0:Y:S01]  /*9ce0*/  S2UR UR5, SR_CgaCtaId ;  /* 0x00000000000579c3 */ /* 0x000e220000008800 */
[----:B------:R-:W-:Y:S01]  /*9cf0*/  SHF.R.U32.HI R22, RZ, 0x5, R0 ;  /* 0x00000005ff167819 */ /* 0x000fe20000011600 */
[----:B------:R-:W-:Y:S01]  /*9d00*/  UMOV UR4, 0x400 ;  /* 0x0000040000047882 */ /* 0x000fe20000000000 */
[----:B------:R-:W1:Y:S01]  /*9d10*/  S2R R21, SR_LANEID ;  /* 0x0000000000157919 */ /* 0x000e620000000000 */
[----:B------:R-:W-:-:S04]  /*9d20*/  IMAD R31, R0, 0x12, RZ ;  /* 0x00000012001f7824 */ /* 0x000fc800078e02ff */
[C---:B------:R-:W-:Y:S02]  /*9d30*/  VIADD R27, R31.reuse, 0x9 ;  /* 0x000000091f1b7836 */ /* 0x040fe40000000000 */
[C---:B------:R-:W-:Y:S02]  /*9d40*/  VIADD R33, R31.reuse, 0xa ;  /* 0x0000000a1f217836 */ /* 0x040fe40000000000 */
[----:B------:R-:W-:Y:S01]  /*9d50*/  VIADD R35, R31, 0xb ;  /* 0x0000000b1f237836 */ /* 0x000fe20000000000 */
[----:B0-----:R-:W-:Y:S01]  /*9d60*/  ULEA UR4, UR5, UR4, 0x18 ;  /* 0x0000000405047291 */ /* 0x001fe2000f8ec0ff */
[----:B-1----:R-:W-:-:S05]  /*9d70*/  IMAD R26, R22, 0x240, R21 ;  /* 0x00000240161a7824 */ /* 0x002fca00078e0215 */
[----:B------:R-:W-:-:S05]  /*9d80*/  LEA R26, R26, UR4, 0x2 ;  /* 0x000000041a1a7c11 */ /* 0x000fca000f8e10ff */
[----:B------:R-:W-:Y:S01]  /*9d90*/  IMAD R29, R21, 0x44, R26 ;  /* 0x00000044151d7824 */ /* 0x000fe200078e021a */
[----:B--2---:R-:W-:Y:S04]  /*9da0*/  STS [R26], R5 ;  /* 0x000000051a007388 */ /* 0x004fe80000000800 */
[----:B---3--:R-:W-:Y:S04]  /*9db0*/  STS [R26+0x80], R6 ;  /* 0x000080061a007388 */ /* 0x008fe80000000800 */
[----:B----4-:R-:W-:Y:S04]  /*9dc0*/  STS [R26+0x100], R7 ;  /* 0x000100071a007388 */ /* 0x010fe80000000800 */
[----:B-----5:R0:W-:Y:S04]  /*9dd0*/  STS [R26+0x180], R9 ;  /* 0x000180091a007388 */ /* 0x0201e80000000800 */
[----:B------:R1:W-:Y:S04]  /*9de0*/  STS [R26+0x200], R10 ;  /* 0x0002000a1a007388 */ /* 0x0003e80000000800 */
[----:B------:R2:W-:Y:S01]  /*9df0*/  STS [R26+0x280], R11 ;  /* 0x0002800b1a007388 */ /* 0x0005e20000000800 */
[----:B0-----:R-:W-:-:S03]  /*9e00*/  VIADD R9, R31, 0x1 ;  /* 0x000000011f097836 */ /* 0x001fc60000000000 */
[----:B------:R-:W-:Y:S01]  /*9e10*/  STS [R26+0x300], R12 ;  /* 0x0003000c1a007388 */ /* 0x000fe20000000800 */
[----:B-1----:R-:W0:Y:S03]  /*9e20*/  LDC R10, c[0x0][0x374] ;  /* 0x0000dd00ff0a7b82 */ /* 0x002e260000000800 */
[----:B------:R1:W-:Y:S01]  /*9e30*/  STS [R26+0x380], R13 ;  /* 0x0003800d1a007388 */ /* 0x0003e20000000800 */
[----:B--2---:R-:W-:-:S03]  /*9e40*/  VIADD R11, R31, 0x2 ;  /* 0x000000021f0b7836 */ /* 0x004fc60000000000 */
[----:B------:R-:W-:Y:S04]  /*9e50*/  STS [R26+0x400], R14 ;  /* 0x0004000e1a007388 */ /* 0x000fe80000000800 */
[----:B------:R2:W-:Y:S01]  /*9e60*/  STS [R26+0x480], R15 ;  /* 0x0004800f1a007388 */ /* 0x0005e20000000800 */
[----:B-1----:R-:W-:-:S03]  /*9e70*/  VIADD R13, R31, 0x3 ;  /* 0x000000031f0d7836 */ /* 0x002fc60000000000 */
[----:B------:R-:W-:Y:S04]  /*9e80*/  STS [R26+0x500], R16 ;  /* 0x000500101a007388 */ /* 0x000fe80000000800 */
[----:B------:R-:W-:Y:S01]  /*9e90*/  STS [R26+0x580], R4 ;  /* 0x000580041a007388 */ /* 0x000fe20000000800 */
[----:B--2---:R-:W-:-:S03]  /*9ea0*/  VIADD R15, R31, 0x4 ;  /* 0x000000041f0f7836 */ /* 0x004fc60000000000 */
[----:B------:R-:W-:Y:S01]  /*9eb0*/  STS [R26+0x600], R17 ;  /* 0x000600111a007388 */ /* 0x000fe20000000800 */
[----:B0-----:R-:W-:-:S03]  /*9ec0*/  IMAD R23, R10, UR8, R23 ;  /* 0x000000080a177c24 */ /* 0x001fc6000f8e0217 */
[----:B------:R-:W-:Y:S04]  /*9ed0*/  STS [R26+0x680], R18 ;  /* 0x000680121a007388 */ /* 0x000fe80000000800 */
[----:B------:R-:W-:Y:S04]  /*9ee0*/  STS [R26+0x700], R19 ;  /* 0x000700131a007388 */ /* 0x000fe80000000800 */
[----:B------:R0:W-:Y:S04]  /*9ef0*/  STS [R26+0x780], R20 ;  /* 0x000780141a007388 */ /* 0x0001e80000000800 */
[----:B------:R-:W-:Y:S04]  /*9f00*/  STS [R26+0x800], R24 ;  /* 0x000800181a007388 */ /* 0x000fe80000000800 */
[----:B------:R-:W-:Y:S01]  /*9f10*/  STS [R26+0x880], R25 ;  /* 0x000880191a007388 */ /* 0x000fe20000000800 */
[----:B------:R-:W-:-:S03]  /*9f20*/  NOP ;  /* 0x0000000000007918 */ /* 0x000fc60000000000 */
[----:B------:R-:W1:Y:S01]  /*9f30*/  LDS.64 R6, [R29] ;  /* 0x000000001d067984 */ /* 0x000e620000000a00 */
[----:B0-----:R-:W-:-:S03]  /*9f40*/  IMAD R20, R23, -0x2ac0, R8 ;  /* 0xffffd54017147824 */ /* 0x001fc600078e0208 */
[----:B------:R-:W0:Y:S02]  /*9f50*/  LDS.64 R4, [R29+0x8] ;  /* 0x000008001d047984 */ /* 0x000e240000000a00 */
[-C--:B------:R-:W-:Y:S01]  /*9f60*/  ISETP.GE.AND P3, PT, R9, R20.reuse, PT ;  /* 0x000000140900720c */ /* 0x080fe20003f66270 */
[----:B------:R-:W-:Y:S01]  /*9f70*/  VIADD R9, R31, 0x5 ;  /* 0x000000051f097836 */ /* 0x000fe20000000000 */
[----:B------:R-:W2:Y:S01]  /*9f80*/  LDS.64 R2, [R29+0x10] ;  /* 0x000010001d027984 */ /* 0x000ea20000000a00 */
[-C--:B------:R-:W-:Y:S01]  /*9f90*/  ISETP.GE.AND P4, PT, R11, R20.reuse, PT ;  /* 0x000000140b00720c */ /* 0x080fe20003f86270 */
[----:B------:R-:W-:Y:S01]  /*9fa0*/  VIADD R11, R31, 0x6 ;  /* 0x000000061f0b7836 */ /* 0x000fe20000000000 */
[-C--:B------:R-:W-:Y:S01]  /*9fb0*/  ISETP.GE.AND P5, PT, R13, R20.reuse, PT ;  /* 0x000000140d00720c */ /* 0x080fe20003fa6270 */
[----:B------:R-:W3:Y:S01]  /*9fc0*/  LDS.64 R18, [R29+0x18] ;  /* 0x000018001d127984 */ /* 0x000ee20000000a00 */
[CC--:B------:R-:W-:Y:S01]  /*9fd0*/  ISETP.GE.AND P2, PT, R31.reuse, R20.reuse, PT ;  /* 0x000000141f00720c */ /* 0x0c0fe20003f46270 */
[----:B------:R-:W-:Y:S01]  /*9fe0*/  VIADD R13, R31, 0x7 ;  /* 0x000000071f0d7836 */ /* 0x000fe20000000000 */
[-C--:B------:R-:W-:Y:S01]  /*9ff0*/  ISETP.GE.AND P6, PT, R15, R20.reuse, PT ;  /* 0x000000140f00720c */ /* 0x080fe20003fc6270 */
[----:B------:R-:W4:Y:S01]  /*a000*/  LDS.64 R16, [R29+0x20] ;  /* 0x000020001d107984 */ /* 0x000f220000000a00 */
[----:B------:R-:W-:-:S02]  /*a010*/  ISETP.GE.AND P0, PT, R9, R20, PT ;  /* 0x000000140900720c */ /* 0x000fc40003f06270 */
[----:B------:R-:W-:Y:S01]  /*a020*/  ISETP.GE.AND P1, PT, R11, R20, PT ;  /* 0x000000140b00720c */ /* 0x000fe20003f26270 */
[----:B------:R-:W5:Y:S01]  /*a030*/  LDS.64 R14, [R29+0x28] ;  /* 0x000028001d0e7984 */ /* 0x000f620000000a00 */
[----:B------:R-:W-:Y:S01]  /*a040*/  VIADD R11, R31, 0x8 ;  /* 0x000000081f0b7836 */ /* 0x000fe20000000000 */
[----:B-1----:R-:W-:-:S04]  /*a050*/  LOP3.LUT R8, R6, 0x1, RZ, 0xc, !PT ;  /* 0x0000000106087812 */ /* 0x002fc800078e0cff */
[----:B------:R-:W-:Y:S02]  /*a060*/  SEL R24, R8, 0x1, !P2 ;  /* 0x0000000108187807 */ /* 0x000fe40005000000 */
[----:B------:R-:W-:Y:S02]  /*a070*/  LOP3.LUT R8, R7, 0x1, RZ, 0xc, !PT ;  /* 0x0000000107087812 */ /* 0x000fe400078e0cff */
[----:B0-----:R-:W-:Y:S02]  /*a080*/  LOP3.LUT R9, R4, 0x1, RZ, 0xc, !PT ;  /* 0x0000000104097812 */ /* 0x001fe400078e0cff */
[----:B------:R-:W-:Y:S02]  /*a090*/  ISETP.GE.AND P2, PT, R13, R20, PT ;  /* 0x000000140d00720c */ /* 0x000fe40003f46270 */
[----:B------:R-:W0:Y:S01]  /*a0a0*/  LDS.64 R12, [R29+0x30] ;  /* 0x000030001d0c7984 */ /* 0x000e220000000a00 */
[----:B------:R-:W-:Y:S02]  /*a0b0*/  SEL R25, R8, 0x1, !P3 ;  /* 0x0000000108197807 */ /* 0x000fe40005800000 */
[----:B------:R-:W-:-:S02]  /*a0c0*/  SEL R26, R9, 0x1, !P4 ;  /* 0x00000001091a7807 */ /* 0x000fc40006000000 */
[-C--:B------:R-:W-:Y:S02]  /*a0d0*/  ISETP.GE.AND P3, PT, R11, R20.reuse, PT ;  /* 0x000000140b00720c */ /* 0x080fe40003f66270 */
[----:B------:R-:W-:Y:S01]  /*a0e0*/  LOP3.LUT R8, R5, 0x1, RZ, 0xc, !PT ;  /* 0x0000000105087812 */ /* 0x000fe200078e0cff */
[----:B------:R-:W1:Y:S01]  /*a0f0*/  LDS.64 R10, [R29+0x38] ;  /* 0x000038001d0a7984 */ /* 0x000e620000000a00 */
[----:B--2---:R-:W-:Y:S02]  /*a100*/  LOP3.LUT R9, R2, 0x1, RZ, 0xc, !PT ;  /* 0x0000000102097812 */ /* 0x004fe400078e0cff */
[----:B------:R-:W-:Y:S02]  /*a110*/  ISETP.GE.AND P4, PT, R27, R20, PT ;  /* 0x000000141b00720c */ /* 0x000fe40003f86270 */
[----:B------:R-:W-:Y:S02]  /*a120*/  SEL R27, R8, 0x1, !P5 ;  /* 0x00000001081b7807 */ /* 0x000fe40006800000 */
[----:B------:R-:W-:-:S02]  /*a130*/  SEL R28, R9, 0x1, !P6 ;  /* 0x00000001091c7807 */ /* 0x000fc40007000000 */
[----:B------:R2:W1:Y:S01]  /*a140*/  LDS.64 R8, [R29+0x40] ;  /* 0x000040001d087984 */ /* 0x0004620000000a00 */
[----:B------:R-:W-:Y:S02]  /*a150*/  IADD3 R26, PT, PT, R26, R25, R24 ;  /* 0x000000191a1a7210 */ /* 0x000fe40007ffe018 */
[----:B------:R-:W-:Y:S02]  /*a160*/  LOP3.LUT R24, R3, 0x1, RZ, 0xc, !PT ;  /* 0x0000000103187812 */ /* 0x000fe400078e0cff */
[----:B---3--:R-:W-:Y:S02]  /*a170*/  LOP3.LUT R25, R18, 0x1, RZ, 0xc, !PT ;  /* 0x0000000112197812 */ /* 0x008fe400078e0cff */
[----:B------:R-:W-:Y:S01]  /*a180*/  SEL R24, R24, 0x1, !P0 ;  /* 0x0000000118187807 */ /* 0x000fe20004000000 */
[----:B--2---:R-:W-:Y:S01]  /*a190*/  VIADD R29, R31, 0xe ;  /* 0x0000000e1f1d7836 */ /* 0x004fe20000000000 */
[----:B------:R-:W-:Y:S02]  /*a1a0*/  SEL R25, R25, 0x1, !P1 ;  /* 0x0000000119197807 */ /* 0x000fe40004800000 */
[----:B------:R-:W-:-:S02]  /*a1b0*/  IADD3 R28, PT, PT, R28, R27, R26 ;  /* 0x0000001b1c1c7210 */ /* 0x000fc40007ffe01a */
[----:B------:R-:W-:Y:S02]  /*a1c0*/  LOP3.LUT R26, R19, 0x1, RZ, 0xc, !PT ;  /* 0x00000001131a7812 */ /* 0x000fe400078e0cff */
[----:B----4-:R-:W-:Y:S01]  /*a1d0*/  LOP3.LUT R27, R16, 0x1, RZ, 0xc, !PT ;  /* 0x00000001101b7812 */ /* 0x010fe200078e0cff */
[----:B------:R-:W-:Y:S01]  /*a1e0*/  BAR.SYNC.DEFER_BLOCKING 0x0 ;  /* 0x0000000000007b1d */ /* 0x000fe20000010000 */
[----:B------:R-:W-:Y:S01]  /*a1f0*/  ISETP.GE.AND P5, PT, R33, R20, PT ;  /* 0x000000142100720c */ /* 0x000fe20003fa6270 */
[----:B------:R-:W-:Y:S01]  /*a200*/  VIADD R33, R31, 0xc ;  /* 0x0000000c1f217836 */ /* 0x000fe20000000000 */
[----:B------:R-:W-:Y:S02]  /*a210*/  IADD3 R28, PT, PT, R25, R24, R28 ;  /* 0x00000018191c7210 */ /* 0x000fe40007ffe01c */
[----:B------:R-:W-:Y:S02]  /*a220*/  SEL R26, R26, 0x1, !P2 ;  /* 0x000000011a1a7807 */ /* 0x000fe40005000000 */
[----:B------:R-:W-:-:S02]  /*a230*/  SEL R27, R27, 0x1, !P3 ;  /* 0x000000011b1b7807 */ /* 0x000fc40005800000 */
[----:B------:R-:W-:Y:S02]  /*a240*/  LOP3.LUT R24, R17, 0x1, RZ, 0xc, !PT ;  /* 0x0000000111187812 */ /* 0x000fe400078e0cff */
[----:B-----5:R-:W-:Y:S02]  /*a250*/  LOP3.LUT R25, R14, 0x1, RZ, 0xc, !PT ;  /* 0x000000010e197812 */ /* 0x020fe400078e0cff */
[----:B------:R-:W-:Y:S01]  /*a260*/  ISETP.GE.AND P6, PT, R35, R20, PT ;  /* 0x000000142300720c */ /* 0x000fe20003fc6270 */
[----:B------:R-:W-:Y:S01]  /*a270*/  VIADD R35, R31, 0xd ;  /* 0x0000000d1f237836 */ /* 0x000fe20000000000 */
[----:B------:R-:W-:Y:S02]  /*a280*/  IADD3 R28, PT, PT, R27, R26, R28 ;  /* 0x0000001a1b1c7210 */ /* 0x000fe40007ffe01c */
[----:B------:R-:W-:Y:S02]  /*a290*/  SEL R24, R24, 0x1, !P4 ;  /* 0x0000000118187807 */ /* 0x000fe40006000000 */
[----:B------:R-:W-:-:S02]  /*a2a0*/  SEL R25, R25, 0x1, !P5 ;  /* 0x0000000119197807 */ /* 0x000fc40006800000 */
[-C--:B------:R-:W-:Y:S01]  /*a2b0*/  ISETP.GE.AND P0, PT, R33, R20.reuse, PT ;  /* 0x000000142100720c */ /* 0x080fe20003f06270 */
[----:B------:R-:W-:Y:S01]  /*a2c0*/  VIADD R33, R31, 0xf ;  /* 0x0000000f1f217836 */ /* 0x000fe20000000000 */
[----:B------:R-:W-:Y:S02]  /*a2d0*/  LOP3.LUT R26, R15, 0x1, RZ, 0xc, !PT ;  /* 0x000000010f1a7812 */ /* 0x000fe400078e0cff */
[----:B0-----:R-:W-:Y:S02]  /*a2e0*/  LOP3.LUT R27, R12, 0x1, RZ, 0xc, !PT ;  /* 0x000000010c1b7812 */ /* 0x001fe400078e0cff */
[----:B------:R-:W-:Y:S01]  /*a2f0*/  ISETP.GE.AND P2, PT, R29, R20, PT ;  /* 0x000000141d00720c */ /* 0x000fe20003f46270 */
[----:B------:R-:W-:Y:S01]  /*a300*/  VIADD R29, R31, 0x10 ;  /* 0x000000101f1d7836 */ /* 0x000fe20000000000 */
[----:B------:R-:W-:Y:S01]  /*a310*/  IADD3 R28, PT, PT, R25, R24, R28 ;  /* 0x00000018191c7210 */ /* 0x000fe20007ffe01c */
[----:B------:R-:W-:Y:S01]  /*a320*/  VIADD R31, R31, 0x11 ;  /* 0x000000111f1f7836 */ /* 0x000fe20000000000 */
[----:B------:R-:W-:-:S02]  /*a330*/  ISETP.GE.AND P1, PT, R35, R20, PT ;  /* 0x000000142300720c */ /* 0x000fc40003f26270 */
[----:B------:R-:W-:Y:S02]  /*a340*/  SEL R26, R26, 0x1, !P6 ;  /* 0x000000011a1a7807 */ /* 0x000fe40007000000 */
[----:B------:R-:W-:Y:S02]  /*a350*/  SEL R27, R27, 0x1, !P0 ;  /* 0x000000011b1b7807 */ /* 0x000fe40004000000 */
[----:B------:R-:W-:Y:S02]  /*a360*/  LOP3.LUT R24, R13, 0x1, RZ, 0xc, !PT ;  /* 0x000000010d187812 */ /* 0x000fe400078e0cff */
[----:B-1----:R-:W-:Y:S02]  /*a370*/  LOP3.LUT R25, R10, 0x1, RZ, 0xc, !PT ;  /* 0x000000010a197812 */ /* 0x002fe400078e0cff */
[----:B------:R-:W-:Y:S02]  /*a380*/  IADD3 R28, PT, PT, R27, R26, R28 ;  /* 0x0000001a1b1c7210 */ /* 0x000fe40007ffe01c */
[----:B------:R-:W-:-:S02]  /*a390*/  SEL R24, R24, 0x1, !P1 ;  /* 0x0000000118187807 */ /* 0x000fc40004800000 */
[----:B------:R-:W-:Y:S02]  /*a3a0*/  SEL R25, R25, 0x1, !P2 ;  /* 0x0000000119197807 */ /* 0x000fe40005000000 */
[-C--:B------:R-:W-:Y:S02]  /*a3b0*/  ISETP.GE.AND P3, PT, R33, R20.reuse, PT ;  /* 0x000000142100720c */ /* 0x080fe40003f66270 */
[----:B------:R-:W-:Y:S02]  /*a3c0*/  ISETP.GE.AND P4, PT, R29, R20, PT ;  /* 0x000000141d00720c */ /* 0x000fe40003f86270 */
[----:B------:R-:W-:Y:S02]  /*a3d0*/  LOP3.LUT R26, R11, 0x1, RZ, 0xc, !PT ;  /* 0x000000010b1a7812 */ /* 0x000fe400078e0cff */
[----:B------:R-:W-:Y:S02]  /*a3e0*/  LOP3.LUT R27, R8, 0x1, RZ, 0xc, !PT ;  /* 0x00000001081b7812 */ /* 0x000fe400078e0cff */
[----:B------:R-:W-:-:S02]  /*a3f0*/  IADD3 R25, PT, PT, R25, R24, R28 ;  /* 0x0000001819197210 */ /* 0x000fc40007ffe01c */
[----:B------:R-:W-:Y:S02]  /*a400*/  ISETP.GE.AND P0, PT, R31, R20, PT ;  /* 0x000000141f00720c */ /* 0x000fe40003f06270 */
[----:B------:R-:W-:Y:S02]  /*a410*/  LOP3.LUT R24, R9, 0x1, RZ, 0xc, !PT ;  /* 0x0000000109187812 */ /* 0x000fe400078e0cff */
[----:B------:R-:W-:Y:S02]  /*a420*/  SEL R26, R26, 0x1, !P3 ;  /* 0x000000011a1a7807 */ /* 0x000fe40005800000 */
[----:B------:R-:W-:Y:S02]  /*a430*/  SEL R27, R27, 0x1, !P4 ;  /* 0x000000011b1b7807 */ /* 0x000fe40006000000 */
[----:B------:R-:W-:Y:S02]  /*a440*/  SEL R24, R24, 0x1, !P0 ;  /* 0x0000000118187807 */ /* 0x000fe40004000000 */
[----:B------:R-:W-:-:S02]  /*a450*/  IADD3 R25, PT, PT, R27, R26, R25 ;  /* 0x0000001a1b197210 */ /* 0x000fc40007ffe019 */
[C---:B------:R-:W-:Y:S02]  /*a460*/  ISETP.NE.AND P1, PT, R21.reuse, 0x1f, PT ;  /* 0x0000001f1500780c */ /* 0x040fe40003f25270 */
[----:B------:R-:W-:Y:S01]  /*a470*/  ISETP.NE.AND P2, PT, R21, RZ, PT ;  /* 0x000000ff1500720c */ /* 0x000fe20003f45270 */
[----:B------:R-:W-:-:S05]  /*a480*/  IMAD.IADD R36, R24, 0x1, R25 ;  /* 0x0000000118247824 */ /* 0x000fca00078e0219 */
[----:B------:R-:W0:Y:S05]  /*a490*/  SHFL.UP P0, R25, R36, 0x1, RZ ;  /* 0x0420000024197989 */ /* 0x000e2a00000000ff */
[----:B------:R-:W-:Y:S01]  /*a4a0*/  @!P1 LEA R38, R22, UR4, 0x2 ;  /* 0x0000000416269c11 */ /* 0x000fe2000f8e10ff */
        /* <DEDUP_REMOVED lines=9> */
[----:B------:R-:W-:-:S04]  /*a540*/  ISETP.NE.AND P0, PT, R22, 0x2, PT ;  /* 0x000000021600780c */ /* 0x000fc80003f05270 */
        /* <DEDUP_REMOVED lines=32> */
[----:B------:R-:W1:Y:S03]  /*a750*/  LDS.128 R28, [UR4+0x40] ;  /* 0x00004004ff1c7984 */ /* 0x000e660008000c00 */
        /* <DEDUP_REMOVED lines=15> */
[----:B------:R-:W-:-:S04]  /*a850*/  ISETP.NE.AND P0, PT, R22, 0xf, PT ;  /* 0x0000000f1600780c */ /* 0x000fc80003f05270 */
[----:B------:R-:W-:Y:S02]  /*a860*/  SEL R38, R34, R38, !P0 ;  /* 0x0000002622267207 */ /* 0x000fe40004000000 */
[----:B------:R-:W-:-:S04]  /*a870*/  ISETP.NE.AND P0, PT, R22, 0x10, PT ;  /* 0x000000101600780c */ /* 0x000fc80003f05270 */
[C---:B------:R-:W-:Y:S01]  /*a880*/  SEL R38, R35.reuse, R38, !P0 ;  /* 0x0000002623267207 */ /* 0x040fe20004000000 */
[----:B-1----:R-:W-:Y:S01]  /*a890*/  IMAD.IADD R35, R35, 0x1, R28 ;  /* 0x0000000123237824 */ /* 0x002fe200078e021c */
[----:B------:R-:W-:Y:S01]  /*a8a0*/  ISETP.NE.AND P0, PT, R22, 0x12, PT ;  /* 0x000000121600780c */ /* 0x000fe20003f05270 */
[----:B------:R-:W-:Y:S02]  /*a8b0*/  IMAD.IADD R28, R37, 0x1, -R36 ;  /* 0x00000001251c7824 */ /* 0x000fe400078e0a24 */
[----:B------:R-:W-:Y:S01]  /*a8c0*/  IMAD.IADD R29, R29, 0x1, R35 ;  /* 0x000000011d1d7824 */ /* 0x000fe200078e0223 */
[----:B------:R-:W-:Y:S02]  /*a8d0*/  SEL R38, R35, R38, !P1 ;  /* 0x0000002623267207 */ /* 0x000fe40004800000 */
[----:B------:R-:W-:Y:S02]  /*a8e0*/  SEL R25, R28, RZ, P2 ;  /* 0x000000ff1c197207 */ /* 0x000fe40001000000 */
[----:B------:R-:W-:-:S02]  /*a8f0*/  SEL R38, R29, R38, !P0 ;  /* 0x000000261d267207 */ /* 0x000fc40004000000 */
[C---:B------:R-:W-:Y:S02]  /*a900*/  ISETP.GT.U32.AND P0, PT, R0.reuse, 0x1f, PT ;  /* 0x0000001f0000780c */ /* 0x040fe40003f04070 */
[----:B------:R-:W-:Y:S01]  /*a910*/  ISETP.GE.U32.AND P1, PT, R0, 0x20, PT ;  /* 0x000000200000780c */ /* 0x000fe20003f26070 */
[----:B------:R-:W-:Y:S02]  /*a920*/  IMAD.IADD R22, R38, 0x1, R25 ;  /* 0x0000000126167824 */ /* 0x000fe400078e0219 */
[----:B------:R-:W-:-:S03]  /*a930*/  IMAD.IADD R25, R30, 0x1, R29 ;  /* 0x000000011e197824 */ /* 0x000fc600078e021d */
        /* <DEDUP_REMOVED lines=18> */
.L_x_767:
[----:B------:R-:W-:Y:S05]  /*aa60*/  @!P0 BRA `(.L_x_670) ;  /* 0x00000000007c8947 */ /* 0x000fea0003800000 */
[----:B------:R-:W-:-:S07]  /*aa70*/  IMAD.MOV.U32 R24, RZ, RZ, 0x358 ;  /* 0x00000358ff187424 */ /* 0x000fce00078e00ff */
.L_x_672:
        /* <DEDUP_REMOVED lines=29> */
.L_x_770:
[----:B------:R-:W-:Y:S05]  /*ac50*/  @P0 BRA `(.L_x_672) ;  /* 0xfffffffc00880947 */ /* 0x000fea000383ffff */
.L_x_670:
        /* <DEDUP_REMOVED lines=11> */
[----:B------:R0:W1:Y:S02]  /*ad10*/  POPC R35, R22 ;  /* 0x0000001600237309 */ /* 0x0000640000000000 */
[C---:B0-----:R-:W-:Y:S01]  /*ad20*/  VIADD R22, R21.reuse, 0x10 ;  /* 0x0000001015167836 */ /* 0x041fe20000000000 */
[----:B-1----:R-:W0:Y:S01]  /*ad30*/  SHFL.DOWN PT, R34, R31, 0x1, R35 ;  /* 0x082000001f227989 */ /* 0x002e2200000e0023 */
[----:B------:R-:W-:-:S03]  /*ad40*/  ISETP.GE.AND P0, PT, R21, R35, PT ;  /* 0x000000231500720c */ /* 0x000fc60003f06270 */
        /* <DEDUP_REMOVED lines=8> */
[----:B------:R-:W0:Y:S03]  /*add0*/  LDC.64 R38, c[0x0][0x3a8] ;  /* 0x0000ea00ff267b82 */ /* 0x000e260000000a00 */
        /* <DEDUP_REMOVED lines=14> */
.L_x_779:
[----:B------:R-:W-:Y:S05]  /*aec0*/  @!P0 BRA `(.L_x_674) ;  /* 0x0000000400308947 */ /* 0x000fea0003800000 */
[----:B------:R-:W-:-:S07]  /*aed0*/  IMAD.MOV.U32 R39, RZ, RZ, 0x358 ;  /* 0x00000358ff277424 */ /* 0x000fce00078e00ff */
.L_x_680:
        /* <DEDUP_REMOVED lines=8> */
.L_x_782:
[----:B------:R-:W-:Y:S05]  /*af60*/  @!P0 BRA `(.L_x_676) ;  /* 0x0000000000848947 */ /* 0x000fea0003800000 */
[----:B------:R-:W-:-:S07]  /*af70*/  IMAD.MOV.U32 R30, RZ, RZ, R39 ;  /* 0x000000ffff1e7224 */ /* 0x000fce00078e0027 */
.L_x_678:
        /* <DEDUP_REMOVED lines=29> */
.L_x_785:
[----:B------:R-:W-:Y:S05]  /*b150*/  @P0 BRA `(.L_x_678) ;  /* 0xfffffffc00880947 */ /* 0x000fea000383ffff */
[----:B------:R-:W-:Y:S02]  /*b160*/  IMAD.MOV.U32 R30, RZ, RZ, R42 ;  /* 0x000000ffff1e7224 */ /* 0x000fe400078e002a */
[----:B------:R-:W-:-:S07]  /*b170*/  IMAD.MOV.U32 R31, RZ, RZ, R43 ;  /* 0x000000ffff1f7224 */ /* 0x000fce00078e002b */
.L_x_676:
        /* <DEDUP_REMOVED lines=32> */
.L_x_794:
[----:B------:R-:W-:Y:S05]  /*b380*/  @P0 BRA `(.L_x_680) ;  /* 0xfffffff800d40947 */ /* 0x000fea000383ffff */
.L_x_674:
        /* <DEDUP_REMOVED lines=9> */
[----:B0-----:R-:W-:Y:S01]  /*b420*/  @!P0 LEA R21, R22, R21, 0x18 ;  /* 0x0000001516158211 */ /* 0x001fe200078ec0ff */
[----:B------:R-:W-:Y:S02]  /*b430*/  IMAD.MOV.U32 R22, RZ, RZ, R28 ;  /* 0x000000ffff167224 */ /* 0x000fe400078e001c */
[----:B------:R-:W-:Y:S01]  /*b440*/  @!P1 IMAD.MOV.U32 R22, RZ, RZ, R38 ;  /* 0x000000ffff169224 */ /* 0x000fe200078e0026 */
[----:B-1----:R-:W-:Y:S01]  /*b450*/  @!P1 LEA R23, R30, R23, 0x18 ;  /* 0x000000171e179211 */ /* 0x002fe200078ec0ff */
[----:B------:R2:W-:Y:S04]  /*b460*/  @!P0 STS [R21+0x88], R25 ;  /* 0x0000881915008388 */ /* 0x0005e80000000800 */
[----:B------:R2:W-:Y:S04]  /*b470*/  @!P0 STS [R21+0x84], R38 ;  /* 0x0000842615008388 */ /* 0x0005e80000000800 */
[----:B------:R2:W-:Y:S02]  /*b480*/  @!P1 STS [R23+0x60], R38 ;  /* 0x0000602617009388 */ /* 0x0005e40000000800 */
.L_x_668:
[----:B------:R-:W-:Y:S05]  /*b490*/  WARPSYNC.ALL ;  /* 0x0000000000007948 */ /* 0x000fea0003800000 */
[----:B------:R-:W0:Y:S08]  /*b4a0*/  S2UR UR5, SR_CgaCtaId ;  /* 0x00000000000579c3 */ /* 0x000e300000008800 */
[----:B------:R-:W-:Y:S01]  /*b4b0*/  BAR.SYNC.DEFER_BLOCKING 0x0 ;  /* 0x0000000000007b1d */ /* 0x000fe20000010000 */
[C---:B------:R-:W-:Y:S01]  /*b4c0*/  ISETP.NE.AND P0, PT, R0.reuse, RZ, PT ;  /* 0x000000ff0000720c */ /* 0x040fe20003f05270 */
[----:B------:R-:W-:Y:S01]  /*b4d0*/  IMAD R29, R0, 0x12, RZ ;  /* 0x00000012001d7824 */ /* 0x000fe200078e02ff */
[----:B------:R-:W-:-:S02]  /*b4e0*/  LOP3.LUT R28, R6, 0x1, RZ, 0xc, !PT ;  /* 0x00000001061c7812 */ /* 0x000fc400078e0cff */
[----:B------:R-:W-:Y:S01]  /*b4f0*/  LOP3.LUT R31, R9, 0x1, RZ, 0xc, !PT ;  /* 0x00000001091f7812 */ /* 0x000fe200078e0cff */
[----:B------:R-:W-:Y:S01]  /*b500*/  UMOV UR4, 0x400 ;  /* 0x0000040000047882 */ /* 0x000fe20000000000 */
[----:B--2---:R-:W-:Y:S01]  /*b510*/  VIADD R23, R29, 0x11 ;  /* 0x000000111d177836 */ /* 0x004fe20000000000 */
[----:B------:R-:W-:Y:S01]  /*b520*/  LOP3.LUT R30, R7, 0x1, RZ, 0xc, !PT ;  /* 0x00000001071e7812 */ /* 0x000fe200078e0cff */
[C---:B------:R-:W-:Y:S02]  /*b530*/  VIADD R35, R29.reuse, 0x1 ;  /* 0x000000011d237836 */ /* 0x040fe40000000000 */
[----:B------:R-:W-:-:S03]  /*b540*/  VIADD R37, R29, 0x2 ;  /* 0x000000021d257836 */ /* 0x000fc60000000000 */
[----:B------:R-:W-:-:S04]  /*b550*/  ISETP.GE.AND P2, PT, R35, R20, PT ;  /* 0x000000142300720c */ /* 0x000fc80003f46270 */
[----:B------:R-:W-:Y:S02]  /*b560*/  SEL R30, R30, 0x1, !P2 ;  /* 0x000000011e1e7807 */ /* 0x000fe40005000000 */
[----:B------:R-:W-:Y:S01]  /*b570*/  ISETP.GE.AND P2, PT, R37, R20, PT ;  /* 0x000000142500720c */ /* 0x000fe20003f46270 */
[----:B0-----:R-:W-:-:S09]  /*b580*/  ULEA UR4, UR5, UR4, 0x18 ;  /* 0x0000000405047291 */ /* 0x001fd2000f8ec0ff */
[----:B------:R-:W0:Y:S04]  /*b590*/  @P0 LDS R21, [UR4+0x60] ;  /* 0x00006004ff150984 */ /* 0x000e280008000800 */
[----:B------:R-:W1:Y:S01]  /*b5a0*/  LDS.128 R24, [UR4+0x80] ;  /* 0x00008004ff187984 */ /* 0x000e620008000c00 */
[----:B0-----:R-:W-:Y:S01]  /*b5b0*/  @P0 IMAD.IADD R22, R22, 0x1, R21 ;  /* 0x0000000116160824 */ /* 0x001fe200078e0215 */
[----:B------:R-:W-:Y:S01]  /*b5c0*/  BAR.SYNC.DEFER_BLOCKING 0x0 ;  /* 0x0000000000007b1d */ /* 0x000fe20000010000 */
[----:B------:R-:W-:Y:S02]  /*b5d0*/  ISETP.GE.AND P0, PT, R29, R20, PT ;  /* 0x000000141d00720c */ /* 0x000fe40003f06270 */
[----:B------:R-:W-:Y:S01]  /*b5e0*/  IADD3 R21, PT, PT, -R20, 0x2ac0, RZ ;  /* 0x00002ac014157810 */ /* 0x000fe20007ffe1ff */
[----:B-1----:R-:W-:Y:S01]  /*b5f0*/  IMAD.IADD R24, R22, 0x1, -R25 ;  /* 0x0000000116187824 */ /* 0x002fe200078e0a19 */
[----:B------:R-:W-:-:S02]  /*b600*/  SEL R33, R28, 0x1, !P0 ;  /* 0x000000011c217807 */ /* 0x000fc40004000000 */
[----:B------:R-:W-:Y:S01]  /*b610*/  ISETP.GE.AND P0, PT, R23, R20, PT ;  /* 0x000000141700720c */ /* 0x000fe20003f06270 */
[----:B------:R-:W-:Y:S01]  /*b620*/  IMAD.IADD R28, R29, 0x1, -R24 ;  /* 0x000000011d1c7824 */ /* 0x000fe200078e0a18 */
[----:B------:R-:W-:Y:S01]  /*b630*/  IADD3 R27, PT, PT, R20, R21, -R27 ;  /* 0x00000015141b7210 */ /* 0x000fe20007ffe81b */
[----:B------:R-:W-:Y:S01]  /*b640*/  IMAD.IADD R22, R33, 0x1, R22 ;  /* 0x0000000121167824 */ /* 0x000fe200078e0216 */
[----:B------:R-:W-:Y:S02]  /*b650*/  SEL R32, R31, 0x1, !P0 ;  /* 0x000000011f207807 */ /* 0x000fe40004000000 */
[----:B------:R-:W-:Y:S01]  /*b660*/  ISETP.NE.AND P1, PT, R33, RZ, PT ;  /* 0x000000ff2100720c */ /* 0x000fe20003f25270 */
[----:B------:R-:W-:Y:S01]  /*b670*/  IMAD.IADD R31, R27, 0x1, R24 ;  /* 0x000000011b1f7824 */ /* 0x000fe200078e0218 */
[----:B------:R-:W-:Y:S02]  /*b680*/  ISETP.NE.AND P0, PT, R32, RZ, PT ;  /* 0x000000ff2000720c */ /* 0x000fe40003f05270 */
[----:B------:R-:W-:Y:S01]  /*b690*/  LOP3.LUT R32, R4, 0x1, RZ, 0xc, !PT ;  /* 0x0000000104207812 */ /* 0x000fe200078e0cff */
[----:B------:R-:W-:Y:S01]  /*b6a0*/  IMAD.IADD R33, R33, 0x1, R31 ;  /* 0x0000000121217824 */ /* 0x000fe200078e021f */
[----:B------:R-:W-:-:S02]  /*b6b0*/  SEL R28, R28, R31, !P1 ;  /* 0x0000001f1c1c7207 */ /* 0x000fc40004800000 */
[----:B------:R-:W-:Y:S02]  /*b6c0*/  ISETP.NE.AND P1, PT, R30, RZ, PT ;  /* 0x000000ff1e00720c */ /* 0x000fe40003f25270 */
[--C-:B------:R-:W-:Y:S01]  /*b6d0*/  IADD3 R24, PT, PT, R35, R25, -R22.reuse ;  /* 0x0000001923187210 */ /* 0x100fe20007ffe816 */
[----:B------:R-:W-:Y:S01]  /*b6e0*/  VIADD R35, R29, 0x3 ;  /* 0x000000031d237836 */ /* 0x000fe20000000000 */
[----:B------:R-:W-:Y:S01]  /*b6f0*/  SEL R32, R32, 0x1, !P2 ;  /* 0x0000000120207807 */ /* 0x000fe20005000000 */
[----:B------:R-:W-:Y:S01]  /*b700*/  IMAD.IADD R22, R30, 0x1, R22 ;  /* 0x000000011e167824 */ /* 0x000fe200078e0216 */
[----:B------:R-:W-:Y:S01]  /*b710*/  SEL R24, R24, R33, !P1 ;  /* 0x0000002118187207 */ /* 0x000fe20004800000 */
[----:B------:R-:W-:Y:S01]  /*b720*/  IMAD.IADD R33, R30, 0x1, R33 ;  /* 0x000000011e217824 */ /* 0x000fe200078e0221 */
[----:B------:R-:W-:Y:S02]  /*b730*/  LOP3.LUT R30, R5, 0x1, RZ, 0xc, !PT ;  /* 0x00000001051e7812 */ /* 0x000fe400078e0cff */
[----:B------:R-:W-:-:S02]  /*b740*/  ISETP.GE.AND P2, PT, R35, R20, PT ;  /* 0x000000142300720c */ /* 0x000fc40003f46270 */
[----:B------:R-:W-:Y:S02]  /*b750*/  LEA R31, R28, UR4, 0x2 ;  /* 0x000000041c1f7c11 */ /* 0x000fe4000f8e10ff */
[C---:B------:R-:W-:Y:S02]  /*b760*/  ISETP.NE.AND P1, PT, R32.reuse, RZ, PT ;  /* 0x000000ff2000720c */ /* 0x040fe40003f25270 */
[--C-:B------:R-:W-:Y:S01]  /*b770*/  IADD3 R28, PT, PT, R37, R25, -R22.reuse ;  /* 0x00000019251c7210 */ /* 0x100fe20007ffe816 */
[----:B------:R-:W-:Y:S01]  /*b780*/  IMAD.IADD R22, R32, 0x1, R22 ;  /* 0x0000000120167824 */ /* 0x000fe200078e0216 */
[----:B------:R-:W-:Y:S01]  /*b790*/  SEL R30, R30, 0x1, !P2 ;  /* 0x000000011e1e7807 */ /* 0x000fe20005000000 */
[----:B------:R-:W-:Y:S01]  /*b7a0*/  VIADD R37, R29, 0x4 ;  /* 0x000000041d257836 */ /* 0x000fe20000000000 */
[----:B------:R-:W-:Y:S01]  /*b7b0*/  SEL R28, R28, R33, !P1 ;  /* 0x000000211c1c7207 */ /* 0x000fe20004800000 */
[----:B------:R0:W-:Y:S01]  /*b7c0*/  STS [R31], R6 ;  /* 0x000000061f007388 */ /* 0x0001e20000000800 */
[----:B------:R-:W-:Y:S01]  /*b7d0*/  IMAD.IADD R33, R32, 0x1, R33 ;  /* 0x0000000120217824 */ /* 0x000fe200078e0221 */
[----:B------:R-:W-:-:S02]  /*b7e0*/  ISETP.NE.AND P1, PT, R30, RZ, PT ;  /* 0x000000ff1e00720c */ /* 0x000fc40003f25270 */
[----:B------:R-:W-:Y:S02]  /*b7f0*/  LEA R24, R24, UR4, 0x2 ;  /* 0x0000000418187c11 */ /* 0x000fe4000f8e10ff */
[----:B------:R-:W-:Y:S02]  /*b800*/  LOP3.LUT R32, R2, 0x1, RZ, 0xc, !PT ;  /* 0x0000000102207812 */ /* 0x000fe400078e0cff */
[-C--:B------:R-:W-:Y:S01]  /*b810*/  ISETP.GE.AND P2, PT, R37, R20.reuse, PT ;  /* 0x000000142500720c */ /* 0x080fe20003f46270 */
[----:B------:R1:W-:Y:S01]  /*b820*/  STS [R24], R7 ;  /* 0x0000000718007388 */ /* 0x0003e20000000800 */
[--C-:B0-----:R-:W-:Y:S01]  /*b830*/  IADD3 R6, PT, PT, R35, R25, -R22.reuse ;  /* 0x0000001923067210 */ /* 0x101fe20007ffe816 */
[----:B------:R-:W-:Y:S01]  /*b840*/  VIADD R35, R29, 0x5 ;  /* 0x000000051d237836 */ /* 0x000fe20000000000 */
[----:B------:R-:W-:Y:S01]  /*b850*/  LEA R31, R28, UR4, 0x2 ;  /* 0x000000041c1f7c11 */ /* 0x000fe2000f8e10ff */
[----:B------:R-:W-:Y:S01]  /*b860*/  IMAD.IADD R22, R30, 0x1, R22 ;  /* 0x000000011e167824 */ /* 0x000fe200078e0216 */
[----:B------:R-:W-:Y:S01]  /*b870*/  SEL R6, R6, R33, !P1 ;  /* 0x0000002106067207 */ /* 0x000fe20004800000 */
[----:B------:R-:W-:Y:S01]  /*b880*/  IMAD.IADD R28, R30, 0x1, R33 ;  /* 0x000000011e1c7824 */ /* 0x000fe200078e0221 */
[----:B------:R-:W-:Y:S01]  /*b890*/  SEL R33, R32, 0x1, !P2 ;  /* 0x0000000120217807 */ /* 0x000fe20005000000 */
[----:B------:R0:W-:Y:S01]  /*b8a0*/  STS [R31], R4 ;  /* 0x000000041f007388 */ /* 0x0001e20000000800 */
[----:B------:R-:W-:-:S02]  /*b8b0*/  ISETP.GE.AND P2, PT, R35, R20, PT ;  /* 0x000000142300720c */ /* 0x000fc40003f46270 */
[----:B-1----:R-:W-:Y:S02]  /*b8c0*/  LOP3.LUT R24, R3, 0x1, RZ, 0xc, !PT ;  /* 0x0000000103187812 */ /* 0x002fe400078e0cff */
[--C-:B------:R-:W-:Y:S01]  /*b8d0*/  IADD3 R7, PT, PT, R37, R25, -R22.reuse ;  /* 0x0000001925077210 */ /* 0x100fe20007ffe816 */
[C---:B------:R-:W-:Y:S01]  /*b8e0*/  IMAD.IADD R22, R33.reuse, 0x1, R22 ;  /* 0x0000000121167824 */ /* 0x040fe200078e0216 */
[C---:B------:R-:W-:Y:S01]  /*b8f0*/  ISETP.NE.AND P1, PT, R33.reuse, RZ, PT ;  /* 0x000000ff2100720c */ /* 0x040fe20003f25270 */
[----:B------:R-:W-:Y:S01]  /*b900*/  IMAD.IADD R33, R33, 0x1, R28 ;  /* 0x0000000121217824 */ /* 0x000fe200078e021c */
[----:B------:R-:W-:Y:S01]  /*b910*/  SEL R24, R24, 0x1, !P2 ;  /* 0x0000000118187807 */ /* 0x000fe20005000000 */
[----:B0-----:R-:W-:Y:S01]  /*b920*/  VIADD R31, R29, 0x6 ;  /* 0x000000061d1f7836 */ /* 0x001fe20000000000 */
[----:B------:R-:W-:Y:S02]  /*b930*/  SEL R7, R7, R28, !P1 ;  /* 0x0000001c07077207 */ /* 0x000fe40004800000 */
[----:B------:R-:W-:-:S02]  /*b940*/  ISETP.NE.AND P1, PT, R24, RZ, PT ;  /* 0x000000ff1800720c */ /* 0x000fc40003f25270 */
[--C-:B------:R-:W-:Y:S01]  /*b950*/  IADD3 R4, PT, PT, R35, R25, -R22.reuse ;  /* 0x0000001923047210 */ /* 0x100fe20007ffe816 */
[----:B------:R-:W-:Y:S01]  /*b960*/  VIADD R35, R29, 0x7 ;  /* 0x000000071d237836 */ /* 0x000fe20000000000 */
[----:B------:R-:W-:Y:S01]  /*b970*/  LEA R6, R6, UR4, 0x2 ;  /* 0x0000000406067c11 */ /* 0x000fe2000f8e10ff */
[----:B------:R-:W-:Y:S01]  /*b980*/  IMAD.IADD R22, R24, 0x1, R22 ;  /* 0x0000000118167824 */ /* 0x000fe200078e0216 */
[----:B------:R-:W-:Y:S01]  /*b990*/  LOP3.LUT R28, R18, 0x1, RZ, 0xc, !PT ;  /* 0x00000001121c7812 */ /* 0x000fe200078e0cff */
[----:B------:R-:W-:Y:S01]  /*b9a0*/  IMAD.IADD R24, R24, 0x1, R33 ;  /* 0x0000000118187824 */ /* 0x000fe200078e0221 */
[----:B------:R-:W-:Y:S01]  /*b9b0*/  ISETP.GE.AND P2, PT, R31, R20, PT ;  /* 0x000000141f00720c */ /* 0x000fe20003f46270 */
[----:B------:R0:W-:Y:S01]  /*b9c0*/  STS [R6], R5 ;  /* 0x0000000506007388 */ /* 0x0001e20000000800 */
[----:B------:R-:W-:Y:S02]  /*b9d0*/  SEL R4, R4, R33, !P1 ;  /* 0x0000002104047207 */ /* 0x000fe40004800000 */
[----:B------:R-:W-:-:S02]  /*b9e0*/  LEA R7, R7, UR4, 0x2 ;  /* 0x0000000407077c11 */ /* 0x000fc4000f8e10ff */
[----:B------:R-:W-:Y:S02]  /*b9f0*/  SEL R33, R28, 0x1, !P2 ;  /* 0x000000011c217807 */ /* 0x000fe40005000000 */
[----:B------:R-:W-:Y:S01]  /*ba00*/  ISETP.GE.AND P2, PT, R35, R20, PT ;  /* 0x000000142300720c */ /* 0x000fe20003f46270 */
[----:B------:R1:W-:Y:S01]  /*ba10*/  STS [R7], R2 ;  /* 0x0000000207007388 */ /* 0x0003e20000000800 */
[----:B------:R-:W-:Y:S01]  /*ba20*/  ISETP.NE.AND P1, PT, R33, RZ, PT ;  /* 0x000000ff2100720c */ /* 0x000fe20003f25270 */
[----:B------:R-:W2:Y:S01]  /*ba30*/  LDC.U8 R28, c[0x0][0x3c0] ;  /* 0x0000f000ff1c7b82 */ /* 0x000ea20000000000 */
[----:B0-----:R-:W-:Y:S02]  /*ba40*/  LOP3.LUT R6, R19, 0x1, RZ, 0xc, !PT ;  /* 0x0000000113067812 */ /* 0x001fe400078e0cff */
[-CC-:B------:R-:W-:Y:S01]  /*ba50*/  IADD3 R5, PT, PT, R31, R25.reuse, -R22.reuse ;  /* 0x000000191f057210 */ /* 0x180fe20007ffe816 */
[C---:B------:R-:W-:Y:S01]  /*ba60*/  IMAD.IADD R22, R33.reuse, 0x1, R22 ;  /* 0x0000000121167824 */ /* 0x040fe200078e0216 */
[----:B------:R-:W-:Y:S01]  /*ba70*/  SEL R6, R6, 0x1, !P2 ;  /* 0x0000000106067807 */ /* 0x000fe20005000000 */
[----:B------:R-:W-:Y:S01]  /*ba80*/  IMAD.IADD R31, R33, 0x1, R24 ;  /* 0x00000001211f7824 */ /* 0x000fe200078e0218 */
[----:B------:R-:W-:Y:S01]  /*ba90*/  SEL R5, R5, R24, !P1 ;  /* 0x0000001805057207 */ /* 0x000fe20004800000 */
[C---:B-1----:R-:W-:Y:S01]  /*baa0*/  VIADD R7, R29.reuse, 0x8 ;  /* 0x000000081d077836 */ /* 0x042fe20000000000 */
[C---:B------:R-:W-:Y:S01]  /*bab0*/  ISETP.NE.AND P1, PT, R6.reuse, RZ, PT ;  /* 0x000000ff0600720c */ /* 0x040fe20003f25270 */
[----:B------:R-:W-:Y:S01]  /*bac0*/  VIADD R33, R29, 0x9 ;  /* 0x000000091d217836 */ /* 0x000fe20000000000 */
[--C-:B------:R-:W-:Y:S01]  /*bad0*/  IADD3 R2, PT, PT, R35, R25, -R22.reuse ;  /* 0x0000001923027210 */ /* 0x100fe20007ffe816 */
[----:B------:R-:W-:Y:S01]  /*bae0*/  IMAD.IADD R22, R6, 0x1, R22 ;  /* 0x0000000106167824 */ /* 0x000fe200078e0216 */
[----:B------:R-:W-:Y:S01]  /*baf0*/  LOP3.LUT R24, R16, 0x1, RZ, 0xc, !PT ;  /* 0x0000000110187812 */ /* 0x000fe200078e0cff */
[----:B------:R-:W-:Y:S01]  /*bb00*/  IMAD.IADD R6, R6, 0x1, R31 ;  /* 0x0000000106067824 */ /* 0x000fe200078e021f */
[----:B------:R-:W-:-:S02]  /*bb10*/  ISETP.GE.AND P2, PT, R7, R20, PT ;  /* 0x000000140700720c */ /* 0x000fc40003f46270 */
[----:B------:R-:W-:Y:S02]  /*bb20*/  LEA R4, R4, UR4, 0x2 ;  /* 0x0000000404047c11 */ /* 0x000fe4000f8e10ff */
[----:B------:R-:W-:Y:S02]  /*bb30*/  SEL R2, R2, R31, !P1 ;  /* 0x0000001f02027207 */ /* 0x000fe40004800000 */
[----:B------:R-:W-:Y:S01]  /*bb40*/  LEA R5, R5, UR4, 0x2 ;  /* 0x0000000405057c11 */ /* 0x000fe2000f8e10ff */
[----:B------:R0:W-:Y:S01]  /*bb50*/  STS [R4], R3 ;  /* 0x0000000304007388 */ /* 0x0001e20000000800 */
[----:B------:R-:W-:Y:S02]  /*bb60*/  SEL R31, R24, 0x1, !P2 ;  /* 0x00000001181f7807 */ /* 0x000fe40005000000 */
[----:B------:R-:W-:Y:S01]  /*bb70*/  ISETP.GE.AND P2, PT, R33, R20, PT ;  /* 0x000000142100720c */ /* 0x000fe20003f46270 */
[----:B------:R1:W-:Y:S01]  /*bb80*/  STS [R5], R18 ;  /* 0x0000001205007388 */ /* 0x0003e20000000800 */
[----:B------:R-:W-:-:S02]  /*bb90*/  ISETP.NE.AND P1, PT, R31, RZ, PT ;  /* 0x000000ff1f00720c */ /* 0x000fc40003f25270 */
[----:B------:R-:W-:Y:S02]  /*bba0*/  LEA R2, R2, UR4, 0x2 ;  /* 0x0000000402027c11 */ /* 0x000fe4000f8e10ff */
[----:B------:R-:W-:Y:S02]  /*bbb0*/  LOP3.LUT R24, R15, 0x1, RZ, 0xc, !PT ;  /* 0x000000010f187812 */ /* 0x000fe400078e0cff */
[--C-:B0-----:R-:W-:Y:S01]  /*bbc0*/  IADD3 R3, PT, PT, R7, R25, -R22.reuse ;  /* 0x0000001907037210 */ /* 0x101fe20007ffe816 */
[----:B------:R-:W-:Y:S01]  /*bbd0*/  IMAD.IADD R22, R31, 0x1, R22 ;  /* 0x000000011f167824 */ /* 0x000fe200078e0216 */
[----:B------:R-:W-:Y:S01]  /*bbe0*/  LOP3.LUT R4, R17, 0x1, RZ, 0xc, !PT ;  /* 0x0000000111047812 */ /* 0x000fe200078e0cff */
[----:B-1----:R-:W-:Y:S01]  /*bbf0*/  VIADD R5, R29, 0xa ;  /* 0x0000000a1d057836 */ /* 0x002fe20000000000 */
[----:B------:R-:W-:Y:S01]  /*bc00*/  SEL R3, R3, R6, !P1 ;  /* 0x0000000603037207 */ /* 0x000fe20004800000 */
[----:B------:R-:W-:Y:S01]  /*bc10*/  IMAD.IADD R7, R31, 0x1, R6 ;  /* 0x000000011f077824 */ /* 0x000fe200078e0206 */
[----:B------:R-:W-:Y:S01]  /*bc20*/  SEL R6, R4, 0x1, !P2 ;  /* 0x0000000104067807 */ /* 0x000fe20005000000 */
[----:B------:R0:W-:Y:S01]  /*bc30*/  STS [R2], R19 ;  /* 0x0000001302007388 */ /* 0x0001e20000000800 */
[----:B------:R-:W-:Y:S01]  /*bc40*/  LOP3.LUT R18, R14, 0x1, RZ, 0xc, !PT ;  /* 0x000000010e127812 */ /* 0x000fe200078e0cff */
[----:B------:R-:W-:Y:S01]  /*bc50*/  VIADD R31, R29, 0xc ;  /* 0x0000000c1d1f7836 */ /* 0x000fe20000000000 */
[----:B------:R-:W-:-:S02]  /*bc60*/  ISETP.GE.AND P2, PT, R5, R20, PT ;  /* 0x000000140500720c */ /* 0x000fc40003f46270 */
[C---:B------:R-:W-:Y:S02]  /*bc70*/  ISETP.NE.AND P1, PT, R6.reuse, RZ, PT ;  /* 0x000000ff0600720c */ /* 0x040fe40003f25270 */
[--C-:B------:R-:W-:Y:S01]  /*bc80*/  IADD3 R4, PT, PT, R33, R25, -R22.reuse ;  /* 0x0000001921047210 */ /* 0x100fe20007ffe816 */
[----:B------:R-:W-:Y:S01]  /*bc90*/  IMAD.IADD R22, R6, 0x1, R22 ;  /* 0x0000000106167824 */ /* 0x000fe200078e0216 */
[----:B------:R-:W-:Y:S01]  /*bca0*/  SEL R18, R18, 0x1, !P2 ;  /* 0x0000000112127807 */ /* 0x000fe20005000000 */
[----:B0-----:R-:W-:Y:S01]  /*bcb0*/  VIADD R19, R29, 0xb ;  /* 0x0000000b1d137836 */ /* 0x001fe20000000000 */
[----:B------:R-:W-:Y:S01]  /*bcc0*/  SEL R4, R4, R7, !P1 ;  /* 0x0000000704047207 */ /* 0x000fe20004800000 */
[----:B------:R-:W-:Y:S01]  /*bcd0*/  IMAD.IADD R7, R6, 0x1, R7 ;  /* 0x0000000106077824 */ /* 0x000fe200078e0207 */
[C---:B------:R-:W-:Y:S02]  /*bce0*/  ISETP.NE.AND P1, PT, R18.reuse, RZ, PT ;  /* 0x000000ff1200720c */ /* 0x040fe40003f25270 */
[--C-:B------:R-:W-:Y:S01]  /*bcf0*/  IADD3 R2, PT, PT, R5, R25, -R22.reuse ;  /* 0x0000001905027210 */ /* 0x100fe20007ffe816 */
[C---:B------:R-:W-:Y:S01]  /*bd00*/  IMAD.IADD R22, R18.reuse, 0x1, R22 ;  /* 0x0000000112167824 */ /* 0x040fe200078e0216 */
[----:B------:R-:W-:Y:S01]  /*bd10*/  ISETP.GE.AND P2, PT, R19, R20, PT ;  /* 0x000000141300720c */ /* 0x000fe20003f46270 */
[----:B------:R-:W-:Y:S01]  /*bd20*/  IMAD.IADD R6, R18, 0x1, R7 ;  /* 0x0000000112067824 */ /* 0x000fe200078e0207 */
[----:B------:R-:W-:-:S02]  /*bd30*/  SEL R2, R2, R7, !P1 ;  /* 0x0000000702027207 */ /* 0x000fc40004800000 */
[----:B------:R-:W-:Y:S02]  /*bd40*/  LEA R3, R3, UR4, 0x2 ;  /* 0x0000000403037c11 */ /* 0x000fe4000f8e10ff */
[----:B------:R-:W-:Y:S02]  /*bd50*/  SEL R7, R24, 0x1, !P2 ;  /* 0x0000000118077807 */ /* 0x000fe40005000000 */
[--C-:B------:R-:W-:Y:S01]  /*bd60*/  IADD3 R5, PT, PT, R19, R25, -R22.reuse ;  /* 0x0000001913057210 */ /* 0x100fe20007ffe816 */
[----:B------:R0:W-:Y:S01]  /*bd70*/  STS [R3], R16 ;  /* 0x0000001003007388 */ /* 0x0001e20000000800 */
[C---:B------:R-:W-:Y:S01]  /*bd80*/  ISETP.NE.AND P1, PT, R7.reuse, RZ, PT ;  /* 0x000000ff0700720c */ /* 0x040fe20003f25270 */
[----:B------:R-:W-:Y:S01]  /*bd90*/  IMAD.IADD R22, R7, 0x1, R22 ;  /* 0x0000000107167824 */ /* 0x000fe200078e0216 */
[----:B------:R-:W-:Y:S01]  /*bda0*/  ISETP.GE.AND P2, PT, R31, R20, PT ;  /* 0x000000141f00720c */ /* 0x000fe20003f46270 */
[----:B------:R-:W-:Y:S01]  /*bdb0*/  IMAD.IADD R7, R7, 0x1, R6 ;  /* 0x0000000107077824 */ /* 0x000fe200078e0206 */
[----:B------:R-:W-:-:S02]  /*bdc0*/  SEL R5, R5, R6, !P1 ;  /* 0x0000000605057207 */ /* 0x000fc40004800000 */
[----:B------:R-:W-:Y:S02]  /*bdd0*/  LEA R4, R4, UR4, 0x2 ;  /* 0x0000000404047c11 */ /* 0x000fe4000f8e10ff */
[----:B------:R-:W-:Y:S02]  /*bde0*/  IADD3 R6, PT, PT, R31, R25, -R22 ;  /* 0x000000191f067210 */ /* 0x000fe40007ffe816 */
[----:B0-----:R-:W-:Y:S01]  /*bdf0*/  LOP3.LUT R3, R12, 0x1, RZ, 0xc, !PT ;  /* 0x000000010c037812 */ /* 0x001fe200078e0cff */
[----:B------:R0:W-:Y:S01]  /*be00*/  STS [R4], R17 ;  /* 0x0000001104007388 */ /* 0x0001e20000000800 */
[----:B------:R-:W-:Y:S02]  /*be10*/  LOP3.LUT R18, R11, 0x1, RZ, 0xc, !PT ;  /* 0x000000010b127812 */ /* 0x000fe400078e0cff */
[----:B------:R-:W-:Y:S02]  /*be20*/  SEL R16, R3, 0x1, !P2 ;  /* 0x0000000103107807 */ /* 0x000fe40005000000 */
[----:B------:R-:W-:-:S02]  /*be30*/  LEA R3, R2, UR4, 0x2 ;  /* 0x0000000402037c11 */ /* 0x000fc4000f8e10ff */
[----:B------:R-:W-:Y:S01]  /*be40*/  LEA R2, R5, UR4, 0x2 ;  /* 0x0000000405027c11 */ /* 0x000fe2000f8e10ff */
[----:B------:R-:W-:Y:S01]  /*be50*/  VIADD R5, R29, 0xd ;  /* 0x0000000d1d057836 */ /* 0x000fe20000000000 */
[C---:B------:R-:W-:Y:S01]  /*be60*/  ISETP.NE.AND P1, PT, R16.reuse, RZ, PT ;  /* 0x000000ff1000720c */ /* 0x040fe20003f25270 */
[----:B------:R1:W-:Y:S01]  /*be70*/  STS [R3], R14 ;  /* 0x0000000e03007388 */ /* 0x0003e20000000800 */
[----:B0-----:R-:W-:Y:S01]  /*be80*/  LOP3.LUT R4, R13, 0x1, RZ, 0xc, !PT ;  /* 0x000000010d047812 */ /* 0x001fe200078e0cff */
[----:B------:R-:W-:Y:S01]  /*be90*/  IMAD.IADD R22, R16, 0x1, R22 ;  /* 0x0000000110167824 */ /* 0x000fe200078e0216 */
[-C--:B------:R-:W-:Y:S01]  /*bea0*/  ISETP.GE.AND P2, PT, R5, R20.reuse, PT ;  /* 0x000000140500720c */ /* 0x080fe20003f46270 */
[C---:B------:R-:W-:Y:S01]  /*beb0*/  VIADD R17, R29.reuse, 0xf ;  /* 0x0000000f1d117836 */ /* 0x040fe20000000000 */
[----:B------:R-:W-:Y:S01]  /*bec0*/  SEL R6, R6, R7, !P1 ;  /* 0x0000000706067207 */ /* 0x000fe20004800000 */
[----:B------:R-:W-:Y:S01]  /*bed0*/  IMAD.IADD R7, R16, 0x1, R7 ;  /* 0x0000000110077824 */ /* 0x000fe200078e0207 */
[----:B------:R-:W-:Y:S01]  /*bee0*/  LOP3.LUT R16, R10, 0x1, RZ, 0xc, !PT ;  /* 0x000000010a107812 */ /* 0x000fe200078e0cff */
[----:B------:R0:W-:Y:S01]  /*bef0*/  STS [R2], R15 ;  /* 0x0000000f02007388 */ /* 0x0001e20000000800 */
[----:B------:R-:W-:Y:S01]  /*bf00*/  LOP3.LUT R19, R8, 0x1, RZ, 0xc, !PT ;  /* 0x0000000108137812 */ /* 0x000fe200078e0cff */
[C---:B-1----:R-:W-:Y:S01]  /*bf10*/  VIADD R3, R29.reuse, 0xe ;  /* 0x0000000e1d037836 */ /* 0x042fe20000000000 */
[----:B------:R-:W-:Y:S01]  /*bf20*/  SEL R14, R4, 0x1, !P2 ;  /* 0x00000001040e7807 */ /* 0x000fe20005000000 */
[----:B------:R-:W-:Y:S01]  /*bf30*/  VIADD R29, R29, 0x10 ;  /* 0x000000101d1d7836 */ /* 0x000fe20000000000 */
[----:B------:R-:W-:-:S02]  /*bf40*/  ISETP.GE.AND P2, PT, R17, R20, PT ;  /* 0x000000141100720c */ /* 0x000fc40003f46270 */
[-C--:B------:R-:W-:Y:S02]  /*bf50*/  ISETP.GE.AND P3, PT, R3, R20.reuse, PT ;  /* 0x000000140300720c */ /* 0x080fe40003f66270 */
[----:B------:R-:W-:Y:S02]  /*bf60*/  SEL R18, R18, 0x1, !P2 ;  /* 0x0000000112127807 */ /* 0x000fe40005000000 */
[-CC-:B0-----:R-:W-:Y:S01]  /*bf70*/  IADD3 R2, PT, PT, R5, R25.reuse, -R22.reuse ;  /* 0x0000001905027210 */ /* 0x181fe20007ffe816 */
[----:B------:R-:W-:Y:S01]  /*bf80*/  IMAD.IADD R22, R14, 0x1, R22 ;  /* 0x000000010e167824 */ /* 0x000fe200078e0216 */
[----:B------:R-:W-:Y:S02]  /*bf90*/  SEL R15, R16, 0x1, !P3 ;  /* 0x00000001100f7807 */ /* 0x000fe40005800000 */
[C---:B------:R-:W-:Y:S01]  /*bfa0*/  ISETP.NE.AND P2, PT, R14.reuse, RZ, PT ;  /* 0x000000ff0e00720c */ /* 0x040fe20003f45270 */
[----:B------:R-:W-:Y:S01]  /*bfb0*/  IMAD.IADD R14, R14, 0x1, R7 ;  /* 0x000000010e0e7824 */ /* 0x000fe200078e0207 */
[--C-:B------:R-:W-:Y:S01]  /*bfc0*/  IADD3 R5, PT, PT, R3, R25, -R22.reuse ;  /* 0x0000001903057210 */ /* 0x100fe20007ffe816 */
[----:B------:R-:W-:Y:S01]  /*bfd0*/  IMAD.IADD R22, R15, 0x1, R22 ;  /* 0x000000010f167824 */ /* 0x000fe200078e0216 */
[----:B------:R-:W-:-:S02]  /*bfe0*/  ISETP.GE.AND P4, PT, R29, R20, PT ;  /* 0x000000141d00720c */ /* 0x000fc40003f86270 */
[----:B------:R-:W-:Y:S01]  /*bff0*/  SEL R4, R2, R7, !P2 ;  /* 0x0000000702047207 */ /* 0x000fe20005000000 */
[C---:B------:R-:W-:Y:S01]  /*c000*/  IMAD.IADD R2, R18.reuse, 0x1, R22 ;  /* 0x0000000112027824 */ /* 0x040fe200078e0216 */
[----:B------:R-:W-:Y:S02]  /*c010*/  SEL R24, R19, 0x1, !P4 ;  /* 0x0000000113187807 */ /* 0x000fe40006000000 */
[C---:B------:R-:W-:Y:S01]  /*c020*/  ISETP.NE.AND P2, PT, R15.reuse, RZ, PT ;  /* 0x000000ff0f00720c */ /* 0x040fe20003f45270 */
[----:B------:R-:W-:Y:S01]  /*c030*/  IMAD.IADD R15, R15, 0x1, R14 ;  /* 0x000000010f0f7824 */ /* 0x000fe200078e020e */
[----:B------:R-:W-:Y:S02]  /*c040*/  IADD3 R22, PT, PT, R17, R25, -R22 ;  /* 0x0000001911167210 */ /* 0x000fe40007ffe816 */
[----:B------:R-:W-:Y:S01]  /*c050*/  IADD3 R16, PT, PT, R25, -R2, -R24 ;  /* 0x8000000219107210 */ /* 0x000fe20007ffe818 */
[----:B------:R-:W-:Y:S01]  /*c060*/  IMAD.IADD R17, R18, 0x1, R15 ;  /* 0x0000000112117824 */ /* 0x000fe200078e020f */
[----:B------:R-:W-:-:S02]  /*c070*/  LEA R3, R6, UR4, 0x2 ;  /* 0x0000000406037c11 */ /* 0x000fc4000f8e10ff */
[----:B------:R-:W-:Y:S01]  /*c080*/  ISETP.NE.AND P3, PT, R18, RZ, PT ;  /* 0x000000ff1200720c */ /* 0x000fe20003f65270 */
[----:B------:R-:W-:Y:S01]  /*c090*/  IMAD.IADD R16, R23, 0x1, R16 ;  /* 0x0000000117107824 */ /* 0x000fe200078e0210 */
[----:B------:R-:W-:Y:S01]  /*c0a0*/  IADD3 R2, PT, PT, R29, R25, -R2 ;  /* 0x000000191d027210 */ /* 0x000fe20007ffe802 */
[----:B------:R0:W-:Y:S01]  /*c0b0*/  STS [R3], R12 ;  /* 0x0000000c03007388 */ /* 0x0001e20000000800 */
[C---:B------:R-:W-:Y:S01]  /*c0c0*/  ISETP.NE.AND P4, PT, R24.reuse, RZ, PT ;  /* 0x000000ff1800720c */ /* 0x040fe20003f85270 */
[----:B------:R-:W-:Y:S01]  /*c0d0*/  @P0 IMAD.IADD R16, R24, 0x1, R17 ;  /* 0x0000000118100824 */ /* 0x000fe200078e0211 */
[----:B--2---:R-:W-:Y:S02]  /*c0e0*/  ISETP.NE.AND P1, PT, R28, RZ, PT ;  /* 0x000000ff1c00720c */ /* 0x004fe40003f25270 */
[----:B------:R-:W-:Y:S02]  /*c0f0*/  SEL R5, R5, R14, !P2 ;  /* 0x0000000e05057207 */ /* 0x000fe40005000000 */
[----:B------:R-:W-:-:S02]  /*c100*/  SEL R22, R22, R15, !P3 ;  /* 0x0000000f16167207 */ /* 0x000fc40005800000 */
[----:B------:R-:W-:Y:S02]  /*c110*/  SEL R2, R2, R17, !P4 ;  /* 0x0000001102027207 */ /* 0x000fe40006000000 */
[----:B0-----:R-:W-:Y:S02]  /*c120*/  LEA R12, R4, UR4, 0x2 ;  /* 0x00000004040c7c11 */ /* 0x001fe4000f8e10ff */
[----:B------:R-:W-:Y:S02]  /*c130*/  LEA R15, R5, UR4, 0x2 ;  /* 0x00000004050f7c11 */ /* 0x000fe4000f8e10ff */
[----:B------:R-:W-:Y:S01]  /*c140*/  LEA R22, R22, UR4, 0x2 ;  /* 0x0000000416167c11 */ /* 0x000fe2000f8e10ff */
[----:B------:R0:W-:Y:S01]  /*c150*/  STS [R12], R13 ;  /* 0x0000000d0c007388 */ /* 0x0001e20000000800 */
[----:B------:R-:W-:Y:S01]  /*c160*/  LEA R17, R2, UR4, 0x2 ;  /* 0x0000000402117c11 */ /* 0x000fe2000f8e10ff */
[----:B------:R-:W1:Y:S01]  /*c170*/  @!P1 LDC.64 R6, c[0x0][0x3d8] ;  /* 0x0000f600ff069b82 */ /* 0x000e620000000a00 */
[----:B------:R-:W-:Y:S01]  /*c180*/  LEA R16, R16, UR4, 0x2 ;  /* 0x0000000410107c11 */ /* 0x000fe2000f8e10ff */
[----:B------:R2:W-:Y:S04]  /*c190*/  STS [R15], R10 ;  /* 0x0000000a0f007388 */ /* 0x0005e80000000800 */
[----:B------:R-:W-:Y:S02]  /*c1a0*/  STS [R22], R11 ;  /* 0x0000000b16007388 */ /* 0x000fe40000000800 */
[----:B------:R-:W3:Y:S02]  /*c1b0*/  @!P1 LDC.64 R28, c[0x0][0x3d0] ;  /* 0x0000f400ff1c9b82 */ /* 0x000ee40000000a00 */
[----:B------:R4:W-:Y:S04]  /*c1c0*/  STS [R17], R8 ;  /* 0x0000000811007388 */ /* 0x0009e80000000800 */
[----:B------:R0:W-:Y:S02]  /*c1d0*/  STS [R16], R9 ;  /* 0x0000000910007388 */ /* 0x0001e40000000800 */
[----:B------:R-:W-:Y:S06]  /*c1e0*/  BAR.SYNC.DEFER_BLOCKING 0x0 ;  /* 0x0000000000007b1d */ /* 0x000fec0000010000 */
[----:B-1----:R-:W3:Y:S02]  /*c1f0*/  @!P1 LDG.E.64 R6, desc[UR6][R6.64] ;  /* 0x0000000606069981 */ /* 0x002ee4000c1e1b00 */
[----:B------:R-:W1:Y:S01]  /*c200*/  @!P1 LDC.64 R4, c[0x0][0x3d8] ;  /* 0x0000f600ff049b82 */ /* 0x000e620000000a00 */
[----:B------:R-:W3:Y:S01]  /*c210*/  S2R R19, SR_CTAID.X ;  /* 0x0000000000137919 */ /* 0x000ee20000002500 */
[----:B------:R-:W-:-:S02]  /*c220*/  ISETP.GE.AND P0, PT, R0, R20, PT ;  /* 0x000000140000720c */ /* 0x000fc40003f06270 */
[----:B------:R-:W-:Y:S01]  /*c230*/  CS2R R2, SRZ ;  /* 0x0000000000027805 */ /* 0x000fe2000001ff00 */
[----:B0-----:R-:W0:Y:S03]  /*c240*/  S2R R12, SR_CTAID.Y ;  /* 0x00000000000c7919 */ /* 0x001e260000002600 */
[----:B--2---:R-:W0:Y:S01]  /*c250*/  LDC R10, c[0x0][0x374] ;  /* 0x0000dd00ff0a7b82 */ /* 0x004e220000000800 */
[----:B------:R-:W-:Y:S01]  /*c260*/  IMAD.MOV.U32 R15, RZ, RZ, RZ ;  /* 0x000000ffff0f7224 */ /* 0x000fe200078e00ff */
[----:B------:R-:W-:Y:S01]  /*c270*/  BSSY.RECONVERGENT B1, `(.L_x_681) ;  /* 0x0000019000017945 */ /* 0x000fe20003800200 */
[----:B----4-:R-:W-:Y:S01]  /*c280*/  IMAD.MOV.U32 R17, RZ, RZ, RZ ;  /* 0x000000ffff117224 */ /* 0x010fe200078e00ff */
[----:B-1----:R1:W5:Y:S02]  /*c290*/  @!P1 LDG.E.64 R2, desc[UR6][R4.64] ;  /* 0x0000000604029981 */ /* 0x002364000c1e1b00 */
[----:B-1----:R-:W-:-:S02]  /*c2a0*/  LEA R5, R0, UR4, 0x2 ;  /* 0x0000000400057c11 */ /* 0x002fc4000f8e10ff */
[----:B---3--:R-:W-:Y:S01]  /*c2b0*/  @!P1 IADD3 R15, P2, PT, -R6, R28, RZ ;  /* 0x0000001c060f9210 */ /* 0x008fe20007f5e1ff */
[----:B0-----:R-:W-:-:S04]  /*c2c0*/  IMAD R6, R19, R10, R12 ;  /* 0x0000000a13067224 */ /* 0x001fc800078e020c */
[----:B------:R-:W-:Y:S01]  /*c2d0*/  IMAD R11, R6, 0x2ac0, -R25 ;  /* 0x00002ac0060b7824 */ /* 0x000fe200078e0a19 */
[----:B------:R-:W-:Y:S01]  /*c2e0*/  IADD3 R25, PT, PT, R0, R25, -R27 ;  /* 0x0000001900197210 */ /* 0x000fe20007ffe81b */
[----:B------:R-:W-:Y:S01]  /*c2f0*/  @!P1 IMAD.X R17, R29, 0x1, ~R7, P2 ;  /* 0x000000011d119824 */ /* 0x000fe200010e0e07 */
[----:B------:R-:W-:Y:S06]  /*c300*/  @P0 BRA `(.L_x_682) ;  /* 0x00000000003c0947 */ /* 0x000fec0003800000 */
[----:B------:R-:W-:Y:S01]  /*c310*/  ISETP.GE.AND P0, PT, R0, R27, PT ;  /* 0x0000001b0000720c */ /* 0x000fe20003f06270 */
[----:B------:R-:W0:-:S12]  /*c320*/  LDS R13, [R5] ;  /* 0x00000000050d7984 */ /* 0x000e180000000800 */
[----:B------:R-:W1:Y:S01]  /*c330*/  @P0 LDC.64 R18, c[0x0][0x390] ;  /* 0x0000e400ff120b82 */ /* 0x000e620000000a00 */
[----:B------:R-:W-:Y:S01]  /*c340*/  @!P0 IMAD.IADD R4, R11, 0x1, R0 ;  /* 0x000000010b048824 */ /* 0x000fe200078e0200 */
[----:B-----5:R-:W-:-:S04]  /*c350*/  @P0 IADD3 R7, P2, PT, R25, R2, RZ ;  /* 0x0000000219070210 */ /* 0x020fc80007f5e0ff */
[C---:B------:R-:W-:Y:S02]  /*c360*/  @!P0 IADD3 R9, P3, PT, R4.reuse, R15, RZ ;  /* 0x0000000f04098210 */ /* 0x040fe40007f7e0ff */
        /* <DEDUP_REMOVED lines=9> */
.L_x_682:
[----:B------:R-:W-:Y:S05]  /*c400*/  BSYNC.RECONVERGENT B1 ;  /* 0x0000000000017941 */ /* 0x000fea0003800200 */
.L_x_681:
[----:B------:R-:W1:Y:S01]  /*c410*/  LDCU.64 UR4, c[0x0][0x398] ;  /* 0x00007300ff0477ac */ /* 0x000e620008000a00 */
[----:B------:R-:W-:Y:S01]  /*c420*/  SHF.R.S32.HI R4, RZ, 0x1f, R11 ;  /* 0x0000001fff047819 */ /* 0x000fe2000001140b */
[----:B0-----:R-:W-:Y:S01]  /*c430*/  VIADD R8, R0, 0x260 ;  /* 0x0000026000087836 */ /* 0x001fe20000000000 */
[----:B------:R-:W-:Y:S01]  /*c440*/  IADD3 R11, P0, P2, R15, R11, R0 ;  /* 0x0000000b0f0b7210 */ /* 0x000fe20007a1e000 */
[----:B------:R-:W-:Y:S03]  /*c450*/  BSSY.RECONVERGENT B1, `(.L_x_683) ;  /* 0x0000013000017945 */ /* 0x000fe60003800200 */
[----:B------:R-:W-:Y:S02]  /*c460*/  IADD3.X R4, PT, PT, R17, R4, RZ, P0, P2 ;  /* 0x0000000411047210 */ /* 0x000fe400007e44ff */
[----:B------:R-:W-:Y:S02]  /*c470*/  ISETP.GE.AND P0, PT, R8, R20, PT ;  /* 0x000000140800720c */ /* 0x000fe40003f06270 */
[----:B-1----:R-:W-:-:S04]  /*c480*/  LEA R6, P2, R11, UR4, 0x2 ;  /* 0x000000040b067c11 */ /* 0x002fc8000f8410ff */
[----:B------:R-:W-:Y:S01]  /*c490*/  LEA.HI.X R7, R11, UR5, R4, 0x2, P2 ;  /* 0x000000050b077c11 */ /* 0x000fe200090f1404 */
[----:B------:R-:W-:-:S06]  /*c4a0*/  IMAD.IADD R4, R26, 0x1, -R21 ;  /* 0x000000011a047824 */ /* 0x000fcc00078e0a15 */
        /* <DEDUP_REMOVED lines=12> */
.L_x_685:
[----:B-1----:R1:W-:Y:S02]  /*c570*/  STG.E desc[UR6][R6.64+0x980], R11 ;  /* 0x0009800b06007986 */ /* 0x0023e4000c101906 */
.L_x_684:
[----:B------:R-:W-:Y:S05]  /*c580*/  BSYNC.RECONVERGENT B1 ;  /* 0x0000000000017941 */ /* 0x000fea0003800200 */
.L_x_683:
[----:B0-----:R-:W-:Y:S01]  /*c590*/  VIADD R8, R0, 0x4c0 ;  /* 0x000004c000087836 */ /* 0x001fe20000000000 */
[----:B------:R-:W-:Y:S04]  /*c5a0*/  BSSY.RECONVERGENT B1, `(.L_x_686) ;  /* 0x000000f000017945 */ /* 0x000fe80003800200 */
[----:B------:R-:W-:-:S13]  /*c5b0*/  ISETP.GE.AND P0, PT, R8, R20, PT ;  /* 0x000000140800720c */ /* 0x000fda0003f06270 */
[----:B------:R-:W-:Y:S05]  /*c5c0*/  @P0 BRA `(.L_x_687) ;  /* 0x0000000000300947 */ /* 0x000fea0003800000 */
[----:B-1----:R0:W1:Y:S01]  /*c5d0*/  LDS R11, [R5+0x1300] ;  /* 0x00130000050b7984 */ /* 0x0020620000000800 */
        /* <DEDUP_REMOVED lines=10> */
.L_x_688:
[----:B-1----:R2:W-:Y:S02]  /*c680*/  STG.E desc[UR6][R6.64+0x1300], R11 ;  /* 0x0013000b06007986 */ /* 0x0025e4000c101906 */
.L_x_687:
[----:B------:R-:W-:Y:S05]  /*c690*/  BSYNC.RECONVERGENT B1 ;  /* 0x0000000000017941 */ /* 0x000fea0003800200 */
.L_x_686:
[----:B0-----:R-:W-:Y:S01]  /*c6a0*/  VIADD R8, R0, 0x720 ;  /* 0x0000072000087836 */ /* 0x001fe20000000000 */
[----:B------:R-:W-:Y:S04]  /*c6b0*/  BSSY.RECONVERGENT B1, `(.L_x_689) ;  /* 0x000000f000017945 */ /* 0x000fe80003800200 */
[----:B------:R-:W-:-:S13]  /*c6c0*/  ISETP.GE.AND P0, PT, R8, R20, PT ;  /* 0x000000140800720c */ /* 0x000fda0003f06270 */
[----:B------:R-:W-:Y:S05]  /*c6d0*/  @P0 BRA `(.L_x_690) ;  /* 0x0000000000300947 */ /* 0x000fea0003800000 */
[----:B-12---:R0:W1:Y:S01]  /*c6e0*/  LDS R11, [R5+0x1c80] ;  /* 0x001c8000050b7984 */ /* 0x0060620000000800 */
        /* <DEDUP_REMOVED lines=10> */
.L_x_691:
[----:B-1----:R3:W-:Y:S02]  /*c790*/  STG.E desc[UR6][R6.64+0x1c80], R11 ;  /* 0x001c800b06007986 */ /* 0x0027e4000c101906 */
.L_x_690:
[----:B------:R-:W-:Y:S05]  /*c7a0*/  BSYNC.RECONVERGENT B1 ;  /* 0x0000000000017941 */ /* 0x000fea0003800200 */
.L_x_689:
[----:B0-----:R-:W-:Y:S01]  /*c7b0*/  VIADD R8, R0, 0x980 ;  /* 0x0000098000087836 */ /* 0x001fe20000000000 */
[----:B------:R-:W-:Y:S04]  /*c7c0*/  BSSY.RECONVERGENT B1, `(.L_x_692) ;  /* 0x000000f000017945 */ /* 0x000fe80003800200 */
[----:B------:R-:W-:-:S13]  /*c7d0*/  ISETP.GE.AND P0, PT, R8, R20, PT ;  /* 0x000000140800720c */ /* 0x000fda0003f06270 */
[----:B------:R-:W-:Y:S05]  /*c7e0*/  @P0 BRA `(.L_x_693) ;  /* 0x0000000000300947 */ /* 0x000fea0003800000 */
[----:B-123--:R0:W1:Y:S01]  /*c7f0*/  LDS R11, [R5+0x2600] ;  /* 0x00260000050b7984 */ /* 0x00e0620000000800 */
        /* <DEDUP_REMOVED lines=10> */
.L_x_694:
[----:B-1----:R4:W-:Y:S02]  /*c8a0*/  STG.E desc[UR6][R6.64+0x2600], R11 ;  /* 0x0026000b06007986 */ /* 0x0029e4000c101906 */
.L_x_693:
[----:B------:R-:W-:Y:S05]  /*c8b0*/  BSYNC.RECONVERGENT B1 ;  /* 0x0000000000017941 */ /* 0x000fea0003800200 */
.L_x_692:
[----:B0-----:R-:W-:Y:S01]  /*c8c0*/  VIADD R8, R0, 0xbe0 ;  /* 0x00000be000087836 */ /* 0x001fe20000000000 */
[----:B------:R-:W-:Y:S04]  /*c8d0*/  BSSY.RECONVERGENT B1, `(.L_x_695) ;  /* 0x000000f000017945 */ /* 0x000fe80003800200 */
[----:B------:R-:W-:-:S13]  /*c8e0*/  ISETP.GE.AND P0, PT, R8, R20, PT ;  /* 0x000000140800720c */ /* 0x000fda0003f06270 */
[----:B------:R-:W-:Y:S05]  /*c8f0*/  @P0 BRA `(.L_x_696) ;  /* 0x0000000000300947 */ /* 0x000fea0003800000 */
[----:B-1234-:R0:W1:Y:S01]  /*c900*/  LDS R11, [R5+0x2f80] ;  /* 0x002f8000050b7984 */ /* 0x01e0620000000800 */
        /* <DEDUP_REMOVED lines=10> */
.L_x_697:
[----:B-1----:R0:W-:Y:S02]  /*c9b0*/  STG.E desc[UR6][R6.64+0x2f80], R11 ;  /* 0x002f800b06007986 */ /* 0x0021e4000c101906 */
.L_x_696:
[----:B------:R-:W-:Y:S05]  /*c9c0*/  BSYNC.RECONVERGENT B1 ;  /* 0x0000000000017941 */ /* 0x000fea0003800200 */
.L_x_695:
        /* <DEDUP_REMOVED lines=15> */
.L_x_700:
[----:B-1----:R0:W-:Y:S02]  /*cac0*/  STG.E desc[UR6][R6.64+0x3900], R11 ;  /* 0x0039000b06007986 */ /* 0x0021e4000c101906 */
.L_x_699:
[----:B------:R-:W-:Y:S05]  /*cad0*/  BSYNC.RECONVERGENT B1 ;  /* 0x0000000000017941 */ /* 0x000fea0003800200 */
.L_x_698:
        /* <DEDUP_REMOVED lines=15> */
.L_x_703:
[----:B-1----:R0:W-:Y:S02]  /*cbd0*/  STG.E desc[UR6][R6.64+0x4280], R11 ;  /* 0x0042800b06007986 */ /* 0x0021e4000c101906 */
.L_x_702:
[----:B------:R-:W-:Y:S05]  /*cbe0*/  BSYNC.RECONVERGENT B1 ;  /* 0x0000000000017941 */ /* 0x000fea0003800200 */
.L_x_701:
        /* <DEDUP_REMOVED lines=15> */
.L_x_706:
[----:B-1----:R0:W-:Y:S02]  /*cce0*/  STG.E desc[UR6][R6.64+0x4c00], R11 ;  /* 0x004c000b06007986 */ /* 0x0021e4000c101906 */
.L_x_705:
[----:B------:R-:W-:Y:S05]  /*ccf0*/  BSYNC.RECONVERGENT B1 ;  /* 0x0000000000017941 */ /* 0x000fea0003800200 */
.L_x_704:
        /* <DEDUP_REMOVED lines=15> */
.L_x_709:
[----:B-1----:R0:W-:Y:S02]  /*cdf0*/  STG.E desc[UR6][R6.64+0x5580], R11 ;  /* 0x0055800b06007986 */ /* 0x0021e4000c101906 */
.L_x_708:
[----:B------:R-:W-:Y:S05]  /*ce00*/  BSYNC.RECONVERGENT B1 ;  /* 0x0000000000017941 */ /* 0x000fea0003800200 */
.L_x_707:
        /* <DEDUP_REMOVED lines=15> */
.L_x_712:
[----:B-1----:R0:W-:Y:S02]  /*cf00*/  STG.E desc[UR6][R6.64+0x5f00], R11 ;  /* 0x005f000b06007986 */ /* 0x0021e4000c101906 */
.L_x_711:
[----:B------:R-:W-:Y:S05]  /*cf10*/  BSYNC.RECONVERGENT B1 ;  /* 0x0000000000017941 */ /* 0x000fea0003800200 */
.L_x_710:
        /* <DEDUP_REMOVED lines=15> */
.L_x_715:
[----:B-1----:R0:W-:Y:S02]  /*d010*/  STG.E desc[UR6][R6.64+0x6880], R11 ;  /* 0x0068800b06007986 */ /* 0x0021e4000c101906 */
.L_x_714:
[----:B------:R-:W-:Y:S05]  /*d020*/  BSYNC.RECONVERGENT B1 ;  /* 0x0000000000017941 */ /* 0x000fea0003800200 */
.L_x_713:
        /* <DEDUP_REMOVED lines=15> */
.L_x_718:
[----:B-1----:R0:W-:Y:S02]  /*d120*/  STG.E desc[UR6][R6.64+0x7200], R11 ;  /* 0x0072000b06007986 */ /* 0x0021e4000c101906 */
.L_x_717:
[----:B------:R-:W-:Y:S05]  /*d130*/  BSYNC.RECONVERGENT B1 ;  /* 0x0000000000017941 */ /* 0x000fea0003800200 */
.L_x_716:
        /* <DEDUP_REMOVED lines=15> */
.L_x_721:
[----:B-1----:R0:W-:Y:S02]  /*d230*/  STG.E desc[UR6][R6.64+0x7b80], R11 ;  /* 0x007b800b06007986 */ /* 0x0021e4000c101906 */
.L_x_720:
[----:B------:R-:W-:Y:S05]  /*d240*/  BSYNC.RECONVERGENT B1 ;  /* 0x0000000000017941 */ /* 0x000fea0003800200 */
.L_x_719:
        /* <DEDUP_REMOVED lines=15> */
.L_x_724:
[----:B-1----:R0:W-:Y:S02]  /*d340*/  STG.E desc[UR6][R6.64+0x8500], R11 ;  /* 0x0085000b06007986 */ /* 0x0021e4000c101906 */
.L_x_723:
[----:B------:R-:W-:Y:S05]  /*d350*/  BSYNC.RECONVERGENT B1 ;  /* 0x0000000000017941 */ /* 0x000fea0003800200 */
.L_x_722:
        /* <DEDUP_REMOVED lines=15> */
.L_x_727:
[----:B-1----:R0:W-:Y:S02]  /*d450*/  STG.E desc[UR6][R6.64+0x8e80], R11 ;  /* 0x008e800b06007986 */ /* 0x0021e4000c101906 */
.L_x_726:
[----:B------:R-:W-:Y:S05]  /*d460*/  BSYNC.RECONVERGENT B1 ;  /* 0x0000000000017941 */ /* 0x000fea0003800200 */
.L_x_725:
        /* <DEDUP_REMOVED lines=15> */
.L_x_730:
[----:B-1----:R0:W-:Y:S02]  /*d560*/  STG.E desc[UR6][R6.64+0x9800], R11 ;  /* 0x0098000b06007986 */ /* 0x0021e4000c101906 */
.L_x_729:
[----:B------:R-:W-:Y:S05]  /*d570*/  BSYNC.RECONVERGENT B1 ;  /* 0x0000000000017941 */ /* 0x000fea0003800200 */
.L_x_728:
[----:B------:R-:W-:-:S05]  /*d580*/  VIADD R0, R0, 0x2860 ;  /* 0x0000286000007836 */ /* 0x000fca0000000000 */
[----:B------:R-:W-:-:S13]  /*d590*/  ISETP.GE.AND P0, PT, R0, R20, PT ;  /* 0x000000140000720c */ /* 0x000fda0003f06270 */
[----:B------:R-:W-:Y:S05]  /*d5a0*/  @P0 BRA `(.L_x_666) ;  /* 0x0000000000300947 */ /* 0x000fea0003800000 */
[----:B------:R-:W0:Y:S01]  /*d5b0*/  LDS R5, [R5+0xa180] ;  /* 0x00a1800005057984 */ /* 0x000e220000000800 */
[----:B------:R-:W-:-:S13]  /*d5c0*/  ISETP.GE.AND P0, PT, R0, R27, PT ;  /* 0x0000001b0000720c */ /* 0x000fda0003f06270 */
[----:B------:R-:W-:Y:S05]  /*d5d0*/  @!P0 BRA `(.L_x_731) ;  /* 0x0000000000208947 */ /* 0x000fea0003800000 */
[----:B------:R-:W1:Y:S01]  /*d5e0*/  LDCU.64 UR4, c[0x0][0x390] ;  /* 0x00007200ff0477ac */ /* 0x000e620008000a00 */
[----:B------:R-:W-:-:S05]  /*d5f0*/  VIADD R25, R25, 0x2860 ;  /* 0x0000286019197836 */ /* 0x000fca0000000000 */
[----:B-----5:R-:W-:-:S04]  /*d600*/  IADD3 R0, P0, PT, R25, R2, RZ ;  /* 0x0000000219007210 */ /* 0x020fc80007f1e0ff */
[----:B------:R-:W-:Y:S02]  /*d610*/  LEA.HI.X.SX32 R3, R25, R3, 0x1, P0 ;  /* 0x0000000319037211 */ /* 0x000fe400000f0eff */
[----:B-1----:R-:W-:-:S04]  /*d620*/  LEA R2, P0, R0, UR4, 0x2 ;  /* 0x0000000400027c11 */ /* 0x002fc8000f8010ff */
[----:B------:R-:W-:-:S05]  /*d630*/  LEA.HI.X R3, R0, UR5, R3, 0x2, P0 ;  /* 0x0000000500037c11 */ /* 0x000fca00080f1403 */
[----:B0-----:R0:W-:Y:S01]  /*d640*/  STG.E desc[UR6][R2.64], R5 ;  /* 0x0000000502007986 */ /* 0x0011e2000c101906 */
[----:B------:R-:W-:Y:S05]  /*d650*/  BRA `(.L_x_666) ;  /* 0x0000000000047947 */ /* 0x000fea0003800000 */
.L_x_731:
[----:B0-----:R0:W-:Y:S02]  /*d660*/  STG.E desc[UR6][R6.64+0xa180], R5 ;  /* 0x00a1800506007986 */ /* 0x0011e4000c101906 */
.L_x_666:
[----:B------:R-:W-:Y:S05]  /*d670*/  BSYNC.RECONVERGENT B0 ;  /* 0x0000000000007941 */ /* 0x000fea0003800200 */
.L_x_614:
[----:B------:R-:W1:Y:S02]  /*d680*/  S2R R0, SR_TID.X ;  /* 0x0000000000007919 */ /* 0x000e640000002100 */
[----:B-1----:R-:W-:-:S13]  /*d690*/  ISETP.NE.AND P0, PT, R0, RZ, PT ;  /* 0x000000ff0000720c */ /* 0x002fda0003f05270 */
[----:B------:R-:W-:Y:S05]  /*d6a0*/  @P0 EXIT ;  /* 0x000000000000094d */ /* 0x000fea0003800000 */
[----:B------:R-:W1:Y:S02]  /*d6b0*/  LDCU.U8 UR4, c[0x0][0x3c1] ;  /* 0x00007820ff0477ac */ /* 0x000e640008000000 */
[----:B-1----:R-:W-:-:S09]  /*d6c0*/  UISETP.NE.AND UP0, UPT, UR4, URZ, UPT ;  /* 0x000000ff0400728c */ /* 0x002fd2000bf05270 */
[----:B------:R-:W-:Y:S05]  /*d6d0*/  BRA.U !UP0, `(.L_x_732) ;  /* 0x0000000108247547 */ /* 0x000fea000b800000 */
[----:B0-2345:R-:W0:Y:S01]  /*d6e0*/  LDC.64 R6, c[0x0][0x3a0] ;  /* 0x0000e800ff067b82 */ /* 0x03de220000000a00 */
[----:B------:R-:W-:Y:S01]  /*d6f0*/  CS2R R2, SRZ ;  /* 0x0000000000027805 */ /* 0x000fe2000001ff00 */
[----:B------:R-:W-:Y:S06]  /*d700*/  @P1 BRA `(.L_x_733) ;  /* 0x0000000000081947 */ /* 0x000fec0003800000 */
[----:B------:R-:W1:Y:S02]  /*d710*/  LDC.64 R2, c[0x0][0x3d8] ;  /* 0x0000f600ff027b82 */ /* 0x000e640000000a00 */
[----:B-1----:R-:W5:Y:S02]  /*d720*/  LDG.E.64 R2, desc[UR6][R2.64] ;  /* 0x0000000602027981 */ /* 0x002f64000c1e1b00 */
.L_x_733:
[----:B-----5:R-:W-:-:S04]  /*d730*/  IADD3 R2, P0, PT, R4, R2, RZ ;  /* 0x0000000204027210 */ /* 0x020fc80007f1e0ff */
[----:B------:R-:W-:-:S05]  /*d740*/  LEA.HI.X.SX32 R3, R4, R3, 0x1, P0 ;  /* 0x0000000304037211 */ /* 0x000fca00000f0eff */
[----:B0-----:R-:W-:Y:S01]  /*d750*/  STG.E.64 desc[UR6][R6.64], R2 ;  /* 0x0000000206007986 */ /* 0x001fe2000c101b06 */
[----:B------:R-:W-:Y:S05]  /*d760*/  EXIT ;  /* 0x000000000000794d */ /* 0x000fea0003800000 */
.L_x_732:
[----:B0-2345:R-:W0:Y:S01]  /*d770*/  LDC.64 R6, c[0x0][0x3e0] ;  /* 0x0000f800ff067b82 */ /* 0x03de220000000a00 */
[----:B------:R-:W-:Y:S01]  /*d780*/  CS2R R2, SRZ ;  /* 0x0000000000027805 */ /* 0x000fe2000001ff00 */
[----:B------:R-:W-:Y:S06]  /*d790*/  @P1 BRA `(.L_x_734) ;  /* 0x0000000000081947 */ /* 0x000fec0003800000 */
[----:B------:R-:W1:Y:S02]  /*d7a0*/  LDC.64 R2, c[0x0][0x3d8] ;  /* 0x0000f600ff027b82 */ /* 0x000e640000000a00 */
[----:B-1----:R-:W5:Y:S02]  /*d7b0*/  LDG.E.64 R2, desc[UR6][R2.64] ;  /* 0x0000000602027981 */ /* 0x002f64000c1e1b00 */
.L_x_734:
[----:B-----5:R-:W-:-:S04]  /*d7c0*/  IADD3 R2, P0, PT, R4, R2, RZ ;  /* 0x0000000204027210 */ /* 0x020fc80007f1e0ff */
[----:B------:R-:W-:-:S05]  /*d7d0*/  LEA.HI.X.SX32 R3, R4, R3, 0x1, P0 ;  /* 0x0000000304037211 */ /* 0x000fca00000f0eff */
[----:B0-----:R-:W-:Y:S01]  /*d7e0*/  STG.E.64 desc[UR6][R6.64], R2 ;  /* 0x0000000206007986 */ /* 0x001fe2000c101b06 */
[----:B------:R-:W-:Y:S05]  /*d7f0*/  EXIT ;  /* 0x000000000000794d */ /* 0x000fea0003800000 */
.L_x_553:
[----:B------:R-:W-:Y:S01]  /*d800*/  BSSY B0, `(.L_x_735) ;  /* 0x0000006000007945 */ /* 0x000fe20003800000 */
[----:B------:R-:W-:Y:S01]  /*d810*/  PLOP3.LUT P0, PT, P0, PT, PT, 0x8, 0x80 ;  /* 0x000000000080781c */ /* 0x000fe2000070e170 */
[----:B------:R-:W-:-:S12]  /*d820*/  IMAD.MOV.U32 R22, RZ, RZ, -0x1 ;  /* 0xffffffffff167424 */ /* 0x000fd800078e00ff */
[----:B------:R-:W-:Y:S05]  /*d830*/  WARPSYNC.COLLECTIVE R22, `(.L_x_736) ;  /* 0x0000000016087348 */ /* 0x000fea0003c00000 */
[----:B------:R-:W-:Y:S01]  /*d840*/  VOTE.ANY P0, P0 ;  /* 0x0000000000ff7806 */ /* 0x000fe20000000100 */
[----:B------:R-:W-:-:S12]  /*d850*/  ENDCOLLECTIVE ;  /* 0x000000000000791b */ /* 0x000fd80003800000 */
.L_x_736:
[----:B------:R-:W-:Y:S05]  /*d860*/  BSYNC B0 ;  /* 0x0000000000007941 */ /* 0x000fea0003800000 */
.L_x_735:
[----:B------:R-:W-:Y:S05]  /*d870*/  BRA `(.L_x_737) ;  /* 0xffffff6000b87947 */ /* 0x000fea000383ffff */
.L_x_555:
[----:B------:R-:W-:Y:S01]  /*d880*/  BSSY B0, `(.L_x_738) ;  /* 0x0000006000007945 */ /* 0x000fe20003800000 */
[----:B------:R-:W-:Y:S01]  /*d890*/  PLOP3.LUT P0, PT, P0, PT, PT, 0x8, 0x80 ;  /* 0x000000000080781c */ /* 0x000fe2000070e170 */
[----:B------:R-:W-:-:S12]  /*d8a0*/  IMAD.MOV.U32 R22, RZ, RZ, -0x1 ;  /* 0xffffffffff167424 */ /* 0x000fd800078e00ff */
[----:B------:R-:W-:Y:S05]  /*d8b0*/  WARPSYNC.COLLECTIVE R22, `(.L_x_739) ;  /* 0x0000000016087348 */ /* 0x000fea0003c00000 */
[----:B------:R-:W-:Y:S01]  /*d8c0*/  VOTE.ANY P0, P0 ;  /* 0x0000000000ff7806 */ /* 0x000fe20000000100 */
[----:B------:R-:W-:-:S12]  /*d8d0*/  ENDCOLLECTIVE ;  /* 0x000000000000791b */ /* 0x000fd80003800000 */
.L_x_739:
[----:B------:R-:W-:Y:S05]  /*d8e0*/  BSYNC B0 ;  /* 0x0000000000007941 */ /* 0x000fea0003800000 */
.L_x_738:
[----:B------:R-:W-:Y:S05]  /*d8f0*/  BRA `(.L_x_740) ;  /* 0xffffff6400147947 */ /* 0x000fea000383ffff */
.L_x_557:
[----:B------:R-:W0:Y:S01]  /*d900*/  S2R R29, SR_GEMASK ;  /* 0x00000000001d7919 */ /* 0x000e220000003c00 */
[----:B------:R-:W-:Y:S01]  /*d910*/  BSSY B0, `(.L_x_741) ;  /* 0x0000006000007945 */ /* 0x000fe20003800000 */
[----:B------:R-:W-:Y:S01]  /*d920*/  PLOP3.LUT P0, PT, P0, PT, PT, 0x8, 0x80 ;  /* 0x000000000080781c */ /* 0x000fe2000070e170 */
[----:B------:R-:W-:-:S12]  /*d930*/  IMAD.MOV.U32 R22, RZ, RZ, -0x1 ;  /* 0xffffffffff167424 */ /* 0x000fd800078e00ff */
[----:B0-----:R-:W-:Y:S05]  /*d940*/  WARPSYNC.COLLECTIVE R22, `(.L_x_742) ;  /* 0x0000000016087348 */ /* 0x001fea0003c00000 */
[----:B------:R-:W-:Y:S01]  /*d950*/  VOTE.ANY R22, PT, P0 ;  /* 0x0000000000167806 */ /* 0x000fe200000e0100 */
[----:B0-----:R-:W-:Y:S06]  /*d960*/  ENDCOLLECTIVE ;  /* 0x000000000000791b */ /* 0x001fec0003800000 */
.L_x_742:
[----:B------:R-:W-:Y:S05]  /*d970*/  BSYNC B0 ;  /* 0x0000000000007941 */ /* 0x000fea0003800000 */
.L_x_741:
[----:B------:R-:W-:Y:S01]  /*d980*/  LOP3.LUT R22, R22, 0x80000000, R29, 0xec, !PT ;  /* 0x8000000016167812 */ /* 0x000fe200078eec1d */
[----:B------:R-:W-:Y:S02]  /*d990*/  IMAD.MOV.U32 R48, RZ, RZ, R31 ;  /* 0x000000ffff307224 */ /* 0x000fe400078e001f */
[C---:B------:R-:W-:Y:S02]  /*d9a0*/  VIADD R36, R21.reuse, 0x4 ;  /* 0x0000000415247836 */ /* 0x040fe40000000000 */
[----:B------:R-:W-:Y:S02]  /*d9b0*/  VIADD R33, R22, 0xffffffff ;  /* 0xffffffff16217836 */ /* 0x000fe40000000000 */
[----:B------:R-:W-:-:S03]  /*d9c0*/  VIADD R37, R21, 0x8 ;  /* 0x0000000815257836 */ /* 0x000fc60000000000 */
        /* <DEDUP_REMOVED lines=8> */
.L_x_743:
        /* <DEDUP_REMOVED lines=8> */
.L_x_744:
        /* <DEDUP_REMOVED lines=8> */
.L_x_745:
        /* <DEDUP_REMOVED lines=9> */
.L_x_746:
[----:B------:R-:W-:Y:S01]  /*dbe0*/  IMAD.MOV.U32 R33, RZ, RZ, 0x10 ;  /* 0x00000010ff217424 */ /* 0x000fe200078e00ff */
[----:B------:R-:W-:-:S05]  /*dbf0*/  IADD3 R40, P2, PT, R40, 0x100, RZ ;  /* 0x0000010028287810 */ /* 0x000fca0007f5e0ff */
[----:B------:R-:W-:Y:S01]  /*dc00*/  IMAD.X R41, RZ, RZ, R41, P2 ;  /* 0x000000ffff297224 */ /* 0x000fe200010e0629 */
[----:B------:R-:W-:-:S04]  /*dc10*/  ISETP.GT.AND P0, PT, R37, R35, PT ;  /* 0x000000232500720c */ /* 0x000fc80003f04270 */
[----:B------:R-:W-:-:S05]  /*dc20*/  SEL R31, R34, RZ, !P0 ;  /* 0x000000ff221f7207 */ /* 0x000fca0004000000 */
[----:B------:R-:W-:-:S04]  /*dc30*/  IMAD.IADD R44, R42, 0x1, R31 ;  /* 0x000000012a2c7824 */ /* 0x000fc800078e021f */
[----:B------:R-:W-:-:S07]  /*dc40*/  IMAD.MOV.U32 R48, RZ, RZ, R44 ;  /* 0x000000ffff307224 */ /* 0x000fce00078e002c */
[----:B------:R-:W-:Y:S05]  /*dc50*/  WARPSYNC.COLLECTIVE R22, `(.L_x_747) ;  /* 0x0000000016087348 */ /* 0x000fea0003c00000 */
[----:B------:R0:W1:Y:S02]  /*dc60*/  SHFL.DOWN P0, R34, R48, R33, R35 ;  /* 0x0800002130227389 */ /* 0x0000640000000023 */
[----:B01----:R-:W-:Y:S05]  /*dc70*/  ENDCOLLECTIVE ;  /* 0x000000000000791b */ /* 0x003fea0003800000 */
.L_x_747:
[----:B------:R-:W-:Y:S01]  /*dc80*/  ISETP.NE.AND P0, PT, R30, 0x65, PT ;  /* 0x000000651e00780c */ /* 0x000fe20003f05270 */
[----:B------:R-:W-:-:S05]  /*dc90*/  VIADD R30, R21, 0x10 ;  /* 0x00000010151e7836 */ /* 0x000fca0000000000 */
[----:B------:R-:W-:-:S04]  /*dca0*/  ISETP.GT.AND P1, PT, R30, R35, PT ;  /* 0x000000231e00720c */ /* 0x000fc80003f24270 */
[----:B------:R-:W-:-:S09]  /*dcb0*/  SEL R31, R34, RZ, !P1 ;  /* 0x000000ff221f7207 */ /* 0x000fd20004800000 */
[----:B------:R-:W-:Y:S05]  /*dcc0*/  WARPSYNC.COLLECTIVE R22, `(.L_x_748) ;  /* 0x0000000016087348 */ /* 0x000fea0003c00000 */
[----:B------:R-:W-:Y:S01]  /*dcd0*/  VOTE.ALL P0, P0 ;  /* 0x0000000000ff7806 */ /* 0x000fe20000000000 */
[----:B------:R-:W-:-:S12]  /*dce0*/  ENDCOLLECTIVE ;  /* 0x000000000000791b */ /* 0x000fd80003800000 */
.L_x_748:
[----:B------:R-:W-:Y:S01]  /*dcf0*/  IMAD.IADD R38, R44, 0x1, R31 ;  /* 0x000000012c267824 */ /* 0x000fe200078e021f */
[----:B------:R-:W-:Y:S06]  /*dd00*/  BRA `(.L_x_749) ;  /* 0xffffff6000ac7947 */ /* 0x000fec000383ffff */
.L_x_559:
[----:B------:R-:W-:Y:S01]  /*dd10*/  BSSY B0, `(.L_x_750) ;  /* 0x0000006000007945 */ /* 0x000fe20003800000 */
[----:B------:R-:W-:Y:S01]  /*dd20*/  PLOP3.LUT P0, PT, P0, PT, PT, 0x8, 0x80 ;  /* 0x000000000080781c */ /* 0x000fe2000070e170 */
[----:B------:R-:W-:-:S12]  /*dd30*/  IMAD.MOV.U32 R22, RZ, RZ, -0x1 ;  /* 0xffffffffff167424 */ /* 0x000fd800078e00ff */
[----:B------:R-:W-:Y:S05]  /*dd40*/  WARPSYNC.COLLECTIVE R22, `(.L_x_751) ;  /* 0x0000000016087348 */ /* 0x000fea0003c00000 */
[----:B------:R-:W-:Y:S01]  /*dd50*/  VOTE.ANY P0, P0 ;  /* 0x0000000000ff7806 */ /* 0x000fe20000000100 */
[----:B------:R-:W-:-:S12]  /*dd60*/  ENDCOLLECTIVE ;  /* 0x000000000000791b */ /* 0x000fd80003800000 */
.L_x_751:
[----:B------:R-:W-:Y:S05]  /*dd70*/  BSYNC B0 ;  /* 0x0000000000007941 */ /* 0x000fea0003800000 */
.L_x_750:
[----:B------:R-:W-:Y:S05]  /*dd80*/  BRA `(.L_x_752) ;  /* 0xffffff6000b47947 */ /* 0x000fea000383ffff */
.L_x_561:
[----:B------:R-:W-:Y:S01]  /*dd90*/  BSSY B0, `(.L_x_753) ;  /* 0x0000006000007945 */ /* 0x000fe20003800000 */
[----:B------:R-:W-:Y:S01]  /*dda0*/  PLOP3.LUT P0, PT, P0, PT, PT, 0x8, 0x80 ;  /* 0x000000000080781c */ /* 0x000fe2000070e170 */
[----:B------:R-:W-:-:S12]  /*ddb0*/  IMAD.MOV.U32 R22, RZ, RZ, -0x1 ;  /* 0xffffffffff167424 */ /* 0x000fd800078e00ff */
[----:B------:R-:W-:Y:S05]  /*ddc0*/  WARPSYNC.COLLECTIVE R22, `(.L_x_754) ;  /* 0x0000000016087348 */ /* 0x000fea0003c00000 */
[----:B------:R-:W-:Y:S01]  /*ddd0*/  VOTE.ANY P0, P0 ;  /* 0x0000000000ff7806 */ /* 0x000fe20000000100 */
[----:B------:R-:W-:-:S12]  /*dde0*/  ENDCOLLECTIVE ;  /* 0x000000000000791b */ /* 0x000fd80003800000 */
.L_x_754:
[----:B------:R-:W-:Y:S05]  /*ddf0*/  BSYNC B0 ;  /* 0x0000000000007941 */ /* 0x000fea0003800000 */
.L_x_753:
[----:B------:R-:W-:Y:S05]  /*de00*/  BRA `(.L_x_755) ;  /* 0xffffff6400107947 */ /* 0x000fea000383ffff */
.L_x_563:
[----:B------:R-:W-:Y:S01]  /*de10*/  BSSY B0, `(.L_x_756) ;  /* 0x0000006000007945 */ /* 0x000fe20003800000 */
[----:B------:R-:W-:Y:S01]  /*de20*/  PLOP3.LUT P0, PT, P0, PT, PT, 0x8, 0x80 ;  /* 0x000000000080781c */ /* 0x000fe2000070e170 */
[----:B------:R-:W-:-:S12]  /*de30*/  IMAD.MOV.U32 R22, RZ, RZ, -0x1 ;  /* 0xffffffffff167424 */ /* 0x000fd800078e00ff */
[----:B------:R-:W-:Y:S05]  /*de40*/  WARPSYNC.COLLECTIVE R22, `(.L_x_757) ;  /* 0x0000000016087348 */ /* 0x000fea0003c00000 */
[----:B------:R-:W-:Y:S01]  /*de50*/  VOTE.ANY R22, PT, P0 ;  /* 0x0000000000167806 */ /* 0x000fe200000e0100 */
[----:B------:R-:W-:Y:S06]  /*de60*/  ENDCOLLECTIVE ;  /* 0x000000000000791b */ /* 0x000fec0003800000 */
.L_x_757:
[----:B------:R-:W-:Y:S05]  /*de70*/  BSYNC B0 ;  /* 0x0000000000007941 */ /* 0x000fea0003800000 */
.L_x_756:
[----:B------:R-:W-:Y:S01]  /*de80*/  LOP3.LUT R22, R22, 0x80000000, R29, 0xec, !PT ;  /* 0x8000000016167812 */ /* 0x000fe200078eec1d */
[----:B------:R-:W-:Y:S02]  /*de90*/  IMAD.MOV.U32 R48, RZ, RZ, R31 ;  /* 0x000000ffff307224 */ /* 0x000fe400078e001f */
        /* <DEDUP_REMOVED lines=9> */
.L_x_758:
        /* <DEDUP_REMOVED lines=8> */
.L_x_759:
        /* <DEDUP_REMOVED lines=8> */
.L_x_760:
        /* <DEDUP_REMOVED lines=8> */
.L_x_761:
        /* <DEDUP_REMOVED lines=8> */
.L_x_762:
[----:B------:R-:W-:Y:S01]  /*e130*/  ISETP.NE.AND P0, PT, R30, 0x65, PT ;  /* 0x000000651e00780c */ /* 0x000fe20003f05270 */
[----:B------:R-:W-:-:S05]  /*e140*/  VIADD R30, R21, 0x10 ;  /* 0x00000010151e7836 */ /* 0x000fca0000000000 */
[----:B------:R-:W-:-:S04]  /*e150*/  ISETP.GT.AND P1, PT, R30, R35, PT ;  /* 0x000000231e00720c */ /* 0x000fc80003f24270 */
[----:B------:R-:W-:-:S09]  /*e160*/  SEL R34, R34, RZ, !P1 ;  /* 0x000000ff22227207 */ /* 0x000fd20004800000 */
[----:B------:R-:W-:Y:S05]  /*e170*/  WARPSYNC.COLLECTIVE R22, `(.L_x_763) ;  /* 0x0000000016087348 */ /* 0x000fea0003c00000 */
[----:B------:R-:W-:Y:S01]  /*e180*/  VOTE.ALL P0, P0 ;  /* 0x0000000000ff7806 */ /* 0x000fe20000000000 */
[----:B------:R-:W-:-:S12]  /*e190*/  ENDCOLLECTIVE ;  /* 0x000000000000791b */ /* 0x000fd80003800000 */
.L_x_763:
[----:B------:R-:W-:Y:S01]  /*e1a0*/  IADD3 R38, PT, PT, R31, R34, R38 ;  /* 0x000000221f267210 */ /* 0x000fe20007ffe026 */
[----:B------:R-:W-:Y:S06]  /*e1b0*/  BRA `(.L_x_764) ;  /* 0xffffff6000b07947 */ /* 0x000fec000383ffff */
.L_x_669:
[----:B------:R-:W-:Y:S01]  /*e1c0*/  BSSY B1, `(.L_x_765) ;  /* 0x0000006000017945 */ /* 0x000fe20003800000 */
[----:B------:R-:W-:Y:S01]  /*e1d0*/  PLOP3.LUT P0, PT, P0, PT, PT, 0x8, 0x80 ;  /* 0x000000000080781c */ /* 0x000fe2000070e170 */
[----:B------:R-:W-:-:S12]  /*e1e0*/  IMAD.MOV.U32 R22, RZ, RZ, -0x1 ;  /* 0xffffffffff167424 */ /* 0x000fd800078e00ff */
[----:B------:R-:W-:Y:S05]  /*e1f0*/  WARPSYNC.COLLECTIVE R22, `(.L_x_766) ;  /* 0x0000000016087348 */ /* 0x000fea0003c00000 */
[----:B------:R-:W-:Y:S01]  /*e200*/  VOTE.ANY P0, P0 ;  /* 0x0000000000ff7806 */ /* 0x000fe20000000100 */
[----:B------:R-:W-:-:S12]  /*e210*/  ENDCOLLECTIVE ;  /* 0x000000000000791b */ /* 0x000fd80003800000 */
.L_x_766:
[----:B------:R-:W-:Y:S05]  /*e220*/  BSYNC B1 ;  /* 0x0000000000017941 */ /* 0x000fea0003800000 */
.L_x_765:
[----:B------:R-:W-:Y:S05]  /*e230*/  BRA `(.L_x_767) ;  /* 0xffffffc800087947 */ /* 0x000fea000383ffff */
.L_x_671:
[----:B------:R-:W-:Y:S01]  /*e240*/  BSSY B1, `(.L_x_768) ;  /* 0x0000006000017945 */ /* 0x000fe20003800000 */
[----:B------:R-:W-:Y:S01]  /*e250*/  PLOP3.LUT P0, PT, P0, PT, PT, 0x8, 0x80 ;  /* 0x000000000080781c */ /* 0x000fe2000070e170 */
[----:B------:R-:W-:-:S12]  /*e260*/  IMAD.MOV.U32 R22, RZ, RZ, -0x1 ;  /* 0xffffffffff167424 */ /* 0x000fd800078e00ff */
[----:B------:R-:W-:Y:S05]  /*e270*/  WARPSYNC.COLLECTIVE R22, `(.L_x_769) ;  /* 0x0000000016087348 */ /* 0x000fea0003c00000 */
[----:B------:R-:W-:Y:S01]  /*e280*/  VOTE.ANY P0, P0 ;  /* 0x0000000000ff7806 */ /* 0x000fe20000000100 */
[----:B------:R-:W-:-:S12]  /*e290*/  ENDCOLLECTIVE ;  /* 0x000000000000791b */ /* 0x000fd80003800000 */
.L_x_769:
[----:B------:R-:W-:Y:S05]  /*e2a0*/  BSYNC B1 ;  /* 0x0000000000017941 */ /* 0x000fea0003800000 */
.L_x_768:
[----:B------:R-:W-:Y:S05]  /*e2b0*/  BRA `(.L_x_770) ;  /* 0xffffffc800647947 */ /* 0x000fea000383ffff */
.L_x_673:
[----:B------:R-:W0:Y:S01]  /*e2c0*/  S2R R24, SR_GEMASK ;  /* 0x0000000000187919 */ /* 0x000e220000003c00 */
[----:B------:R-:W-:Y:S01]  /*e2d0*/  BSSY B1, `(.L_x_771) ;  /* 0x0000006000017945 */ /* 0x000fe20003800000 */
[----:B------:R-:W-:Y:S01]  /*e2e0*/  PLOP3.LUT P0, PT, P0, PT, PT, 0x8, 0x80 ;  /* 0x000000000080781c */ /* 0x000fe2000070e170 */
[----:B------:R-:W-:-:S12]  /*e2f0*/  IMAD.MOV.U32 R22, RZ, RZ, -0x1 ;  /* 0xffffffffff167424 */ /* 0x000fd800078e00ff */
[----:B0-----:R-:W-:Y:S05]  /*e300*/  WARPSYNC.COLLECTIVE R22, `(.L_x_772) ;  /* 0x0000000016087348 */ /* 0x001fea0003c00000 */
[----:B------:R-:W-:Y:S01]  /*e310*/  VOTE.ANY R22, PT, P0 ;  /* 0x0000000000167806 */ /* 0x000fe200000e0100 */
[----:B0-----:R-:W-:Y:S06]  /*e320*/  ENDCOLLECTIVE ;  /* 0x000000000000791b */ /* 0x001fec0003800000 */
.L_x_772:
[----:B------:R-:W-:Y:S05]  /*e330*/  BSYNC B1 ;  /* 0x0000000000017941 */ /* 0x000fea0003800000 */
.L_x_771:
[----:B------:R-:W-:Y:S02]  /*e340*/  IMAD.MOV.U32 R33, RZ, RZ, R22 ;  /* 0x000000ffff217224 */ /* 0x000fe400078e0016 */
[----:B------:R-:W-:Y:S02]  /*e350*/  IMAD.MOV.U32 R48, RZ, RZ, R31 ;  /* 0x000000ffff307224 */ /* 0x000fe400078e001f */
[----:B------:R-:W-:Y:S01]  /*e360*/  VIADD R36, R21, 0x4 ;  /* 0x0000000415247836 */ /* 0x000fe20000000000 */
        /* <DEDUP_REMOVED lines=11> */
.L_x_773:
        /* <DEDUP_REMOVED lines=8> */
.L_x_774:
        /* <DEDUP_REMOVED lines=8> */
.L_x_775:
        /* <DEDUP_REMOVED lines=9> */
.L_x_776:
        /* <DEDUP_REMOVED lines=10> */
.L_x_777:
[----:B------:R-:W-:Y:S01]  /*e650*/  ISETP.NE.AND P0, PT, R30, 0x65, PT ;  /* 0x000000651e00780c */ /* 0x000fe20003f05270 */
[----:B------:R-:W-:-:S05]  /*e660*/  VIADD R30, R21, 0x10 ;  /* 0x00000010151e7836 */ /* 0x000fca0000000000 */
[----:B------:R-:W-:-:S04]  /*e670*/  ISETP.GT.AND P1, PT, R30, R35, PT ;  /* 0x000000231e00720c */ /* 0x000fc80003f24270 */
[----:B------:R-:W-:-:S09]  /*e680*/  SEL R31, R34, RZ, !P1 ;  /* 0x000000ff221f7207 */ /* 0x000fd20004800000 */
[----:B------:R-:W-:Y:S05]  /*e690*/  WARPSYNC.COLLECTIVE R22, `(.L_x_778) ;  /* 0x0000000016087348 */ /* 0x000fea0003c00000 */
[----:B------:R-:W-:Y:S01]  /*e6a0*/  VOTE.ALL P0, P0 ;  /* 0x0000000000ff7806 */ /* 0x000fe20000000000 */
[----:B------:R-:W-:-:S12]  /*e6b0*/  ENDCOLLECTIVE ;  /* 0x000000000000791b */ /* 0x000fd80003800000 */
.L_x_778:
[----:B------:R-:W-:Y:S01]  /*e6c0*/  IMAD.IADD R38, R44, 0x1, R31 ;  /* 0x000000012c267824 */ /* 0x000fe200078e021f */
[----:B------:R-:W-:Y:S06]  /*e6d0*/  BRA `(.L_x_779) ;  /* 0xffffffc400f87947 */ /* 0x000fec000383ffff */
.L_x_675:
[----:B------:R-:W-:Y:S01]  /*e6e0*/  BSSY B1, `(.L_x_780) ;  /* 0x0000006000017945 */ /* 0x000fe20003800000 */
[----:B------:R-:W-:Y:S01]  /*e6f0*/  PLOP3.LUT P0, PT, P0, PT, PT, 0x8, 0x80 ;  /* 0x000000000080781c */ /* 0x000fe2000070e170 */
[----:B------:R-:W-:-:S12]  /*e700*/  IMAD.MOV.U32 R22, RZ, RZ, -0x1 ;  /* 0xffffffffff167424 */ /* 0x000fd800078e00ff */
[----:B------:R-:W-:Y:S05]  /*e710*/  WARPSYNC.COLLECTIVE R22, `(.L_x_781) ;  /* 0x0000000016087348 */ /* 0x000fea0003c00000 */
[----:B------:R-:W-:Y:S01]  /*e720*/  VOTE.ANY P0, P0 ;  /* 0x0000000000ff7806 */ /* 0x000fe20000000100 */
[----:B------:R-:W-:-:S12]  /*e730*/  ENDCOLLECTIVE ;  /* 0x000000000000791b */ /* 0x000fd80003800000 */
.L_x_781:
[----:B------:R-:W-:Y:S05]  /*e740*/  BSYNC B1 ;  /* 0x0000000000017941 */ /* 0x000fea0003800000 */
.L_x_780:
[----:B------:R-:W-:Y:S05]  /*e750*/  BRA `(.L_x_782) ;  /* 0xffffffc800007947 */ /* 0x000fea000383ffff */
.L_x_677:
[----:B------:R-:W-:Y:S01]  /*e760*/  BSSY B1, `(.L_x_783) ;  /* 0x0000006000017945 */ /* 0x000fe20003800000 */
[----:B------:R-:W-:Y:S01]  /*e770*/  PLOP3.LUT P0, PT, P0, PT, PT, 0x8, 0x80 ;  /* 0x000000000080781c */ /* 0x000fe2000070e170 */
[----:B------:R-:W-:-:S12]  /*e780*/  IMAD.MOV.U32 R22, RZ, RZ, -0x1 ;  /* 0xffffffffff167424 */ /* 0x000fd800078e00ff */
[----:B------:R-:W-:Y:S05]  /*e790*/  WARPSYNC.COLLECTIVE R22, `(.L_x_784) ;  /* 0x0000000016087348 */ /* 0x000fea0003c00000 */
[----:B------:R-:W-:Y:S01]  /*e7a0*/  VOTE.ANY P0, P0 ;  /* 0x0000000000ff7806 */ /* 0x000fe20000000100 */
[----:B------:R-:W-:-:S12]  /*e7b0*/  ENDCOLLECTIVE ;  /* 0x000000000000791b */ /* 0x000fd80003800000 */
.L_x_784:
[----:B------:R-:W-:Y:S05]  /*e7c0*/  BSYNC B1 ;  /* 0x0000000000017941 */ /* 0x000fea0003800000 */
.L_x_783:
[----:B------:R-:W-:Y:S05]  /*e7d0*/  BRA `(.L_x_785) ;  /* 0xffffffc8005c7947 */ /* 0x000fea000383ffff */
.L_x_679:
[----:B------:R-:W-:Y:S01]  /*e7e0*/  BSSY B1, `(.L_x_786) ;  /* 0x0000006000017945 */ /* 0x000fe20003800000 */
[----:B------:R-:W-:Y:S01]  /*e7f0*/  PLOP3.LUT P0, PT, P0, PT, PT, 0x8, 0x80 ;  /* 0x000000000080781c */ /* 0x000fe2000070e170 */
[----:B------:R-:W-:-:S12]  /*e800*/  IMAD.MOV.U32 R22, RZ, RZ, -0x1 ;  /* 0xffffffffff167424 */ /* 0x000fd800078e00ff */
[----:B------:R-:W-:Y:S05]  /*e810*/  WARPSYNC.COLLECTIVE R22, `(.L_x_787) ;  /* 0x0000000016087348 */ /* 0x000fea0003c00000 */
[----:B------:R-:W-:Y:S01]  /*e820*/  VOTE.ANY R22, PT, P0 ;  /* 0x0000000000167806 */ /* 0x000fe200000e0100 */
[----:B------:R-:W-:Y:S06]  /*e830*/  ENDCOLLECTIVE ;  /* 0x000000000000791b */ /* 0x000fec0003800000 */
.L_x_787:
[----:B------:R-:W-:Y:S05]  /*e840*/  BSYNC B1 ;  /* 0x0000000000017941 */ /* 0x000fea0003800000 */
.L_x_786:
[----:B------:R-:W-:Y:S02]  /*e850*/  IMAD.MOV.U32 R33, RZ, RZ, R22 ;  /* 0x000000ffff217224 */ /* 0x000fe400078e0016 */
[----:B------:R-:W-:Y:S02]  /*e860*/  IMAD.MOV.U32 R48, RZ, RZ, R31 ;  /* 0x000000ffff307224 */ /* 0x000fe400078e001f */
[----:B------:R-:W-:Y:S01]  /*e870*/  VIADD R23, R23, 0xffffffe0 ;  /* 0xffffffe017177836 */ /* 0x000fe20000000000 */
[----:B------:R-:W-:-:S05]  /*e880*/  LOP3.LUT R33, R33, 0x80000000, R24, 0xec, !PT ;  /* 0x8000000021217812 */ /* 0x000fca00078eec18 */
        /* <DEDUP_REMOVED lines=8> */
.L_x_788:
        /* <DEDUP_REMOVED lines=8> */
.L_x_789:
        /* <DEDUP_REMOVED lines=8> */
.L_x_790:
        /* <DEDUP_REMOVED lines=8> */
.L_x_791:
        /* <DEDUP_REMOVED lines=8> */
.L_x_792:
[----:B------:R-:W-:Y:S01]  /*eb10*/  ISETP.NE.AND P0, PT, R30, 0x65, PT ;  /* 0x000000651e00780c */ /* 0x000fe20003f05270 */
[----:B------:R-:W-:-:S05]  /*eb20*/  VIADD R30, R21, 0x10 ;  /* 0x00000010151e7836 */ /* 0x000fca0000000000 */
[----:B------:R-:W-:-:S04]  /*eb30*/  ISETP.GT.AND P1, PT, R30, R35, PT ;  /* 0x000000231e00720c */ /* 0x000fc80003f24270 */
[----:B------:R-:W-:-:S09]  /*eb40*/  SEL R34, R34, RZ, !P1 ;  /* 0x000000ff22227207 */ /* 0x000fd20004800000 */
[----:B------:R-:W-:Y:S05]  /*eb50*/  WARPSYNC.COLLECTIVE R22, `(.L_x_793) ;  /* 0x0000000016087348 */ /* 0x000fea0003c00000 */
[----:B------:R-:W-:Y:S01]  /*eb60*/  VOTE.ALL P0, P0 ;  /* 0x0000000000ff7806 */ /* 0x000fe20000000000 */
[----:B------:R-:W-:-:S12]  /*eb70*/  ENDCOLLECTIVE ;  /* 0x000000000000791b */ /* 0x000fd80003800000 */
.L_x_793:
[----:B------:R-:W-:Y:S01]  /*eb80*/  IADD3 R38, PT, PT, R31, R34, R38 ;  /* 0x000000221f267210 */ /* 0x000fe20007ffe026 */
[----:B------:R-:W-:Y:S06]  /*eb90*/  BRA `(.L_x_794) ;  /* 0xffffffc400f87947 */ /* 0x000fec000383ffff */
.L_x_795:
        /* <DEDUP_REMOVED lines=14> */
.L_x_1037:


//--------------------- .text._ZN3cub18CUB_300001_SM_10006detail6select23DeviceSelectSweepKernelINS2_10policy_hubIiNS0_8NullTypeEiLb1ELNS0_10SelectImplE2EE10Policy1000EN6thrust24THRUST_300001_SM_1000_NS6detail15normal_iteratorINSA_10device_ptrIiEEEEPS5_NS2_27partition_distinct_output_tISF_SF_EEPiNS0_13ScanTileStateIiLb1EEE7is_evenIiES5_iNS2_19streaming_context_tIiLb0EEELS6_2EEEvT0_T1_T2_T3_T4_T5_T6_T7_iT8_NS1_7vsmem_tE --------------------------
	.section	.text._ZN3cub18CUB_300001_SM_10006detail6select23DeviceSelectSweepKernelINS2_10policy_hubIiNS0_8NullTypeEiLb1ELNS0_10SelectImplE2EE10Policy1000EN6thrust24THRUST_300001_SM_1000_NS6detail15normal_iteratorINSA_10device_ptrIiEEEEPS5_NS2_27partition_distinct_output_tISF_SF_EEPiNS0_13ScanTileStateIiLb1EEE7is_evenIiES5_iNS2_19streaming_context_tIiLb0EEELS6_2EEEvT0_T1_T2_T3_T4_T5_T6_T7_iT8_NS1_7vsmem_tE,"ax",@progbits
	.align	128
        .global         _ZN3cub18CUB_300001_SM_10006detail6select23DeviceSelectSweepKernelINS2_10policy_hubIiNS0_8NullTypeEiLb1ELNS0_10SelectImplE2EE10Policy1000EN6thrust24THRUST_300001_SM_1000_NS6detail15normal_iteratorINSA_10device_ptrIiEEEEPS5_NS2_27partition_distinct_output_tISF_SF_EEPiNS0_13ScanTileStateIiLb1EEE7is_evenIiES5_iNS2_19streaming_context_tIiLb0EEELS6_2EEEvT0_T1_T2_T3_T4_T5_T6_T7_iT8_NS1_7vsmem_tE
        .type           _ZN3cub18CUB_300001_SM_10006detail6select23DeviceSelectSweepKernelINS2_10policy_hubIiNS0_8NullTypeEiLb1ELNS0_10SelectImplE2EE10Policy1000EN6thrust24THRUST_300001_SM_1000_NS6detail15normal_iteratorINSA_10device_ptrIiEEEEPS5_NS2_27partition_distinct_output_tISF_SF_EEPiNS0_13ScanTileStateIiLb1EEE7is_evenIiES5_iNS2_19streaming_context_tIiLb0EEELS6_2EEEvT0_T1_T2_T3_T4_T5_T6_T7_iT8_NS1_7vsmem_tE,@function
        .size           _ZN3cub18CUB_300001_SM_10006detail6select23DeviceSelectSweepKernelINS2_10policy_hubIiNS0_8NullTypeEiLb1ELNS0_10SelectImplE2EE10Policy1000EN6thrust24THRUST_300001_SM_1000_NS6detail15normal_iteratorINSA_10device_ptrIiEEEEPS5_NS2_27partition_distinct_output_tISF_SF_EEPiNS0_13ScanTileStateIiLb1EEE7is_evenIiES5_iNS2_19streaming_context_tIiLb0EEELS6_2EEEvT0_T1_T2_T3_T4_T5_T6_T7_iT8_NS1_7vsmem_tE,(.L_x_1038 - _ZN3cub18CUB_300001_SM_10006detail6select23DeviceSelectSweepKernelINS2_10policy_hubIiNS0_8NullTypeEiLb1ELNS0_10SelectImplE2EE10Policy1000EN6thrust24THRUST_300001_SM_1000_NS6detail15normal_iteratorINSA_10device_ptrIiEEEEPS5_NS2_27partition_distinct_output_tISF_SF_EEPiNS0_13ScanTileStateIiLb1EEE7is_evenIiES5_iNS2_19streaming_context_tIiLb0EEELS6_2EEEvT0_T1_T2_T3_T4_T5_T6_T7_iT8_NS1_7vsmem_tE)
        .other          _ZN3cub18CUB_300001_SM_10006detail6select23DeviceSelectSweepKernelINS2_10policy_hubIiNS0_8NullTypeEiLb1ELNS0_10SelectImplE2EE10Policy1000EN6thrust24THRUST_300001_SM_1000_NS6detail15normal_iteratorINSA_10device_ptrIiEEEEPS5_NS2_27partition_distinct_output_tISF_SF_EEPiNS0_13ScanTileStateIiLb1EEE7is_evenIiES5_iNS2_19streaming_context_tIiLb0EEELS6_2EEEvT0_T1_T2_T3_T4_T5_T6_T7_iT8_NS1_7vsmem_tE,@"STO_CUDA_ENTRY STV_DEFAULT"
_ZN3cub18CUB_300001_SM_10006detail6select23DeviceSelectSweepKernelINS2_10policy_hubIiNS0_8NullTypeEiLb1ELNS0_10SelectImplE2EE10Policy1000EN6thrust24THRUST_300001_SM_1000_NS6detail15normal_iteratorINSA_10device_ptrIiEEEEPS5_NS2_27partition_distinct_output_tISF_SF_EEPiNS0_13ScanTileStateIiLb1EEE7is_evenIiES5_iNS2_19streaming_context_tIiLb0EEELS6_2EEEvT0_T1_T2_T3_T4_T5_T6_T7_iT8_NS1_7vsmem_tE:
.text._ZN3cub18CUB_300001_SM_10006detail6select23DeviceSelectSweepKernelINS2_10policy_hubIiNS0_8NullTypeEiLb1ELNS0_10SelectImplE2EE10Policy1000EN6thrust24THRUST_300001_SM_1000_NS6detail15normal_iteratorINSA_10device_ptrIiEEEEPS5_NS2_27partition_distinct_output_tISF_SF_EEPiNS0_13ScanTileStateIiLb1EEE7is_evenIiES5_iNS2_19streaming_context_tIiLb0EEELS6_2EEEvT0_T1_T2_T3_T4_T5_T6_T7_iT8_NS1_7vsmem_tE:
        /* <DEDUP_REMOVED lines=14> */
[----:B------:R-:W1:Y:S01]  /*00e0*/  LDC.64 R2, c[0x0][0x380] ;  /* 0x0000e000ff027b82 */ /* 0x000e620000000a00 */
[C---:B0-----:R-:W-:Y:S02]  /*00f0*/  LOP3.LUT R4, R12.reuse, 0x1f, RZ, 0xc0, !PT ;  /* 0x0000001f0c047812 */ /* 0x041fe400078ec0ff */
[----:B------:R-:W-:-:S05]  /*0100*/  LOP3.LUT R5, R12, 0x3e0, RZ, 0xc0, !PT ;  /* 0x000003e00c057812 */ /* 0x000fca00078ec0ff */
[----:B------:R-:W-:-:S04]  /*0110*/  IMAD R5, R5, 0x13, R4 ;  /* 0x0000001305057824 */ /* 0x000fc800078e0204 */
[----:B------:R-:W-:-:S04]  /*0120*/  IMAD.IADD R5, R0, 0x1, R5 ;  /* 0x0000000100057824 */ /* 0x000fc800078e0205 */
[----:B-1----:R-:W-:-:S05]  /*0130*/  IMAD.WIDE.U32 R2, R5, 0x4, R2 ;  /* 0x0000000405027825 */ /* 0x002fca00078e0002 */
        /* <DEDUP_REMOVED lines=19> */
[----:B------:R-:W1:Y:S01]  /*0270*/  S2UR UR5, SR_CgaCtaId ;  /* 0x00000000000579c3 */ /* 0x000e620000008800 */
[----:B------:R-:W-:Y:S01]  /*0280*/  SHF.R.U32.HI R0, RZ, 0x5, R12 ;  /* 0x00000005ff007819 */ /* 0x000fe2000001160c */
[----:B------:R-:W-:Y:S01]  /*0290*/  UMOV UR4, 0x400 ;  /* 0x0000040000047882 */ /* 0x000fe20000000000 */
[----:B------:R-:W0:Y:S01]  /*02a0*/  S2R R13, SR_LANEID ;  /* 0x00000000000d7919 */ /* 0x000e220000000000 */
[----:B------:R-:W-:Y:S01]  /*02b0*/  BSSY.RECONVERGENT B0, `(.L_x_798) ;  /* 0x0000150000007945 */ /* 0x000fe20003800200 */
[----:B------:R-:W-:-:S02]  /*02c0*/  ISETP.NE.AND P2, PT, R0, 0x6, PT ;  /* 0x000000060000780c */ /* 0x000fc40003f45270 */
[C---:B------:R-:W-:Y:S02]  /*02d0*/  ISETP.NE.AND P3, PT, R0.reuse, 0x7, PT ;  /* 0x000000070000780c */ /* 0x040fe40003f65270 */
[C---:B------:R-:W-:Y:S01]  /*02e0*/  ISETP.NE.AND P5, PT, R0.reuse, 0x9, PT ;  /* 0x000000090000780c */ /* 0x040fe20003fa5270 */
[----:B-1----:R-:W-:Y:S01]  /*02f0*/  ULEA UR4, UR5, UR4, 0x18 ;  /* 0x0000000405047291 */ /* 0x002fe2000f8ec0ff */
[----:B0-----:R-:W-:Y:S01]  /*0300*/  IMAD R25, R0, 0x260, R13 ;  /* 0x0000026000197824 */ /* 0x001fe200078e020d */
[----:B------:R-:W-:-:S04]  /*0310*/  ISETP.NE.AND P1, PT, R13, 0x1f, PT ;  /* 0x0000001f0d00780c */ /* 0x000fc80003f25270 */
        /* <DEDUP_REMOVED lines=23> */
[----:B------:R-:W0:Y:S04]  /*0490*/  LDS R32, [R2] ;  /* 0x0000000002207984 */ /* 0x000e280000000800 */
[----:B------:R-:W1:Y:S04]  /*04a0*/  LDS R31, [R2+0x4] ;  /* 0x00000400021f7984 */ /* 0x000e680000000800 */
[----:B------:R-:W2:Y:S04]  /*04b0*/  LDS R30, [R2+0x8] ;  /* 0x00000800021e7984 */ /* 0x000ea80000000800 */
[----:B------:R-:W3:Y:S04]  /*04c0*/  LDS R29, [R2+0xc] ;  /* 0x00000c00021d7984 */ /* 0x000ee80000000800 */
[----:B------:R-:W4:Y:S04]  /*04d0*/  LDS R28, [R2+0x10] ;  /* 0x00001000021c7984 */ /* 0x000f280000000800 */
[----:B------:R-:W5:Y:S04]  /*04e0*/  LDS R27, [R2+0x14] ;  /* 0x00001400021b7984 */ /* 0x000f680000000800 */
[----:B------:R-:W5:Y:S04]  /*04f0*/  LDS R26, [R2+0x18] ;  /* 0x00001800021a7984 */ /* 0x000f680000000800 */
[----:B------:R-:W5:Y:S04]  /*0500*/  LDS R25, [R2+0x1c] ;  /* 0x00001c0002197984 */ /* 0x000f680000000800 */
[----:B------:R-:W5:Y:S04]  /*0510*/  LDS R24, [R2+0x20] ;  /* 0x0000200002187984 */ /* 0x000f680000000800 */
[----:B------:R-:W5:Y:S04]  /*0520*/  LDS R23, [R2+0x24] ;  /* 0x0000240002177984 */ /* 0x000f680000000800 */
[----:B------:R-:W5:Y:S01]  /*0530*/  LDS R22, [R2+0x28] ;  /* 0x0000280002167984 */ /* 0x000f620000000800 */
[----:B0-----:R-:W-:-:S03]  /*0540*/  LOP3.LUT R67, R32, 0x1, RZ, 0xc, !PT ;  /* 0x0000000120437812 */ /* 0x001fc600078e0cff */
[----:B------:R-:W0:Y:S01]  /*0550*/  LDS R21, [R2+0x2c] ;  /* 0x00002c0002157984 */ /* 0x000e220000000800 */
[----:B-1----:R-:W-:-:S03]  /*0560*/  LOP3.LUT R62, R31, 0x1, RZ, 0xc, !PT ;  /* 0x000000011f3e7812 */ /* 0x002fc600078e0cff */
[----:B------:R-:W1:Y:S01]  /*0570*/  LDS R20, [R2+0x30] ;  /* 0x0000300002147984 */ /* 0x000e620000000800 */
[----:B--2---:R-:W-:Y:S01]  /*0580*/  LOP3.LUT R61, R30, 0x1, RZ, 0xc, !PT ;  /* 0x000000011e3d7812 */ /* 0x004fe200078e0cff */
[----:B------:R-:W-:Y:S02]  /*0590*/  IMAD.IADD R66, R67, 0x1, R62 ;  /* 0x0000000143427824 */ /* 0x000fe400078e023e */
[----:B------:R-:W2:Y:S01]  /*05a0*/  LDS R19, [R2+0x34] ;  /* 0x0000340002137984 */ /* 0x000ea20000000800 */
[----:B---3--:R-:W-:Y:S01]  /*05b0*/  LOP3.LUT R60, R29, 0x1, RZ, 0xc, !PT ;  /* 0x000000011d3c7812 */ /* 0x008fe200078e0cff */
[----:B------:R-:W-:Y:S02]  /*05c0*/  IMAD.IADD R65, R61, 0x1, R66 ;  /* 0x000000013d417824 */ /* 0x000fe400078e0242 */
[----:B------:R-:W3:Y:S01]  /*05d0*/  LDS R18, [R2+0x38] ;  /* 0x0000380002127984 */ /* 0x000ee20000000800 */
[----:B----4-:R-:W-:Y:S01]  /*05e0*/  LOP3.LUT R57, R28, 0x1, RZ, 0xc, !PT ;  /* 0x000000011c397812 */ /* 0x010fe200078e0cff */
[----:B------:R-:W-:-:S02]  /*05f0*/  IMAD.IADD R64, R60, 0x1, R65 ;  /* 0x000000013c407824 */ /* 0x000fc400078e0241 */
[----:B------:R-:W4:Y:S01]  /*0600*/  LDS R17, [R2+0x3c] ;  /* 0x00003c0002117984 */ /* 0x000f220000000800 */
[----:B-----5:R-:W-:Y:S01]  /*0610*/  LOP3.LUT R54, R27, 0x1, RZ, 0xc, !PT ;  /* 0x000000011b367812 */ /* 0x020fe200078e0cff */
[----:B------:R-:W-:Y:S02]  /*0620*/  IMAD.IADD R63, R57, 0x1, R64 ;  /* 0x00000001393f7824 */ /* 0x000fe400078e0240 */
[----:B------:R-:W5:Y:S01]  /*0630*/  LDS R16, [R2+0x40] ;  /* 0x0000400002107984 */ /* 0x000f620000000800 */
[----:B------:R-:W-:Y:S01]  /*0640*/  LOP3.LUT R52, R26, 0x1, RZ, 0xc, !PT ;  /* 0x000000011a347812 */ /* 0x000fe200078e0cff */
[----:B------:R-:W-:Y:S02]  /*0650*/  IMAD.IADD R59, R54, 0x1, R63 ;  /* 0x00000001363b7824 */ /* 0x000fe400078e023f */
[----:B------:R-:W5:Y:S01]  /*0660*/  LDS R14, [R2+0x44] ;  /* 0x00004400020e7984 */ /* 0x000f620000000800 */
[----:B------:R-:W-:Y:S01]  /*0670*/  LOP3.LUT R49, R25, 0x1, RZ, 0xc, !PT ;  /* 0x0000000119317812 */ /* 0x000fe200078e0cff */
[----:B------:R-:W-:-:S02]  /*0680*/  IMAD.IADD R56, R52, 0x1, R59 ;  /* 0x0000000134387824 */ /* 0x000fc400078e023b */
[----:B------:R-:W5:Y:S01]  /*0690*/  LDS R15, [R2+0x48] ;  /* 0x00004800020f7984 */ /* 0x000f620000000800 */
[----:B------:R-:W-:Y:S01]  /*06a0*/  LOP3.LUT R51, R24, 0x1, RZ, 0xc, !PT ;  /* 0x0000000118337812 */ /* 0x000fe200078e0cff */
[----:B------:R-:W-:Y:S01]  /*06b0*/  IMAD.IADD R58, R49, 0x1, R56 ;  /* 0x00000001313a7824 */ /* 0x000fe200078e0238 */
[----:B------:R-:W-:-:S03]  /*06c0*/  LOP3.LUT R50, R23, 0x1, RZ, 0xc, !PT ;  /* 0x0000000117327812 */ /* 0x000fc600078e0cff */
[----:B------:R-:W-:Y:S01]  /*06d0*/  IMAD.IADD R53, R51, 0x1, R58 ;  /* 0x0000000133357824 */ /* 0x000fe200078e023a */
[----:B------:R-:W-:-:S03]  /*06e0*/  LOP3.LUT R46, R22, 0x1, RZ, 0xc, !PT ;  /* 0x00000001162e7812 */ /* 0x000fc600078e0cff */
[----:B------:R-:W-:Y:S01]  /*06f0*/  IMAD.IADD R55, R50, 0x1, R53 ;  /* 0x0000000132377824 */ /* 0x000fe200078e0235 */
[----:B0-----:R-:W-:-:S03]  /*0700*/  LOP3.LUT R45, R21, 0x1, RZ, 0xc, !PT ;  /* 0x00000001152d7812 */ /* 0x001fc600078e0cff */
[----:B------:R-:W-:Y:S01]  /*0710*/  IMAD.IADD R48, R46, 0x1, R55 ;  /* 0x000000012e307824 */ /* 0x000fe200078e0237 */
[----:B-1----:R-:W-:-:S03]  /*0720*/  LOP3.LUT R44, R20, 0x1, RZ, 0xc, !PT ;  /* 0x00000001142c7812 */ /* 0x002fc600078e0cff */
[----:B------:R-:W-:Y:S01]  /*0730*/  IMAD.IADD R47, R45, 0x1, R48 ;  /* 0x000000012d2f7824 */ /* 0x000fe200078e0230 */
[----:B--2---:R-:W-:-:S03]  /*0740*/  LOP3.LUT R36, R19, 0x1, RZ, 0xc, !PT ;  /* 0x0000000113247812 */ /* 0x004fc600078e0cff */
[----:B------:R-:W-:Y:S01]  /*0750*/  IMAD.IADD R43, R44, 0x1, R47 ;  /* 0x000000012c2b7824 */ /* 0x000fe200078e022f */
[----:B---3--:R-:W-:-:S03]  /*0760*/  LOP3.LUT R39, R18, 0x1, RZ, 0xc, !PT ;  /* 0x0000000112277812 */ /* 0x008fc600078e0cff */
[----:B------:R-:W-:Y:S01]  /*0770*/  IMAD.IADD R42, R36, 0x1, R43 ;  /* 0x00000001242a7824 */ /* 0x000fe200078e022b */
[----:B----4-:R-:W-:-:S03]  /*0780*/  LOP3.LUT R38, R17, 0x1, RZ, 0xc, !PT ;  /* 0x0000000111267812 */ /* 0x010fc600078e0cff */
[----:B------:R-:W-:Y:S01]  /*0790*/  IMAD.IADD R35, R39, 0x1, R42 ;  /* 0x0000000127237824 */ /* 0x000fe200078e022a */
[----:B-----5:R-:W-:-:S03]  /*07a0*/  LOP3.LUT R34, R16, 0x1, RZ, 0xc, !PT ;  /* 0x0000000110227812 */ /* 0x020fc600078e0cff */
[----:B------:R-:W-:Y:S01]  /*07b0*/  IMAD.IADD R37, R38, 0x1, R35 ;  /* 0x0000000126257824 */ /* 0x000fe200078e0223 */
[----:B------:R-:W-:-:S03]  /*07c0*/  LOP3.LUT R33, R14, 0x1, RZ, 0xc, !PT ;  /* 0x000000010e217812 */ /* 0x000fc600078e0cff */
[----:B------:R-:W-:Y:S01]  /*07d0*/  IMAD.IADD R40, R34, 0x1, R37 ;  /* 0x0000000122287824 */ /* 0x000fe200078e0225 */
[----:B------:R-:W-:-:S03]  /*07e0*/  LOP3.LUT R2, R15, 0x1, RZ, 0xc, !PT ;  /* 0x000000010f027812 */ /* 0x000fc600078e0cff */
[----:B------:R-:W-:-:S04]  /*07f0*/  IMAD.IADD R41, R33, 0x1, R40 ;  /* 0x0000000121297824 */ /* 0x000fc800078e0228 */
        /* <DEDUP_REMOVED lines=19> */
[----:B------:R-:W2:Y:S01]  /*0930*/  LDS.64 R2, [UR4+0x20] ;  /* 0x00002004ff027984 */ /* 0x000ea20008000a00 */
[----:B0-----:R-:W-:-:S04]  /*0940*/  IMAD.IADD R5, R4, 0x1, R5 ;  /* 0x0000000104057824 */ /* 0x001fc800078e0205 */
[----:B------:R-:W-:Y:S01]  /*0950*/  IMAD.IADD R6, R6, 0x1, R5 ;  /* 0x0000000106067824 */ /* 0x000fe200078e0205 */
[----:B------:R-:W-:Y:S02]  /*0960*/  SEL R4, R5, R4, !P0 ;  /* 0x0000000405047207 */ /* 0x000fe40004000000 */
[----:B------:R-:W-:Y:S01]  /*0970*/  ISETP.NE.AND P0, PT, R0, 0x3, PT ;  /* 0x000000030000780c */ /* 0x000fe20003f05270 */
[----:B------:R-:W-:Y:S01]  /*0980*/  IMAD.IADD R7, R7, 0x1, R6 ;  /* 0x0000000107077824 */ /* 0x000fe200078e0206 */
[----:B------:R-:W-:Y:S02]  /*0990*/  LOP3.LUT R5, R31, 0x1, RZ, 0xc0, !PT ;  /* 0x000000011f057812 */ /* 0x000fe400078ec0ff */
[----:B------:R-:W-:Y:S01]  /*09a0*/  SEL R4, R6, R4, !P0 ;  /* 0x0000000406047207 */ /* 0x000fe20004000000 */
[----:B-1----:R-:W-:Y:S01]  /*09b0*/  IMAD.IADD R8, R7, 0x1, R8 ;  /* 0x0000000107087824 */ /* 0x002fe200078e0208 */
[----:B------:R-:W-:Y:S02]  /*09c0*/  ISETP.NE.AND P0, PT, R0, 0x4, PT ;  /* 0x000000040000780c */ /* 0x000fe40003f05270 */
[----:B------:R-:W-:Y:S01]  /*09d0*/  LOP3.LUT R6, R30, 0x1, RZ, 0xc0, !PT ;  /* 0x000000011e067812 */ /* 0x000fe200078ec0ff */
[----:B------:R-:W-:Y:S01]  /*09e0*/  IMAD.IADD R9, R9, 0x1, R8 ;  /* 0x0000000109097824 */ /* 0x000fe200078e0208 */
[----:B------:R-:W-:-:S02]  /*09f0*/  SEL R4, R7, R4, !P0 ;  /* 0x0000000407047207 */ /* 0x000fc40004000000 */
[----:B------:R-:W-:Y:S01]  /*0a00*/  ISETP.NE.AND P0, PT, R13, RZ, PT ;  /* 0x000000ff0d00720c */ /* 0x000fe20003f05270 */
[----:B------:R-:W-:Y:S01]  /*0a10*/  IMAD.IADD R10, R10, 0x1, R9 ;  /* 0x000000010a0a7824 */ /* 0x000fe200078e0209 */
[----:B------:R-:W-:Y:S02]  /*0a20*/  SEL R4, R8, R4, !P1 ;  /* 0x0000000408047207 */ /* 0x000fe40004800000 */
[----:B------:R-:W-:Y:S01]  /*0a30*/  ISETP.NE.AND P1, PT, R0, 0x8, PT ;  /* 0x000000080000780c */ /* 0x000fe20003f25270 */
[----:B------:R-:W-:Y:S01]  /*0a40*/  IMAD.IADD R11, R11, 0x1, R10 ;  /* 0x000000010b0b7824 */ /* 0x000fe200078e020a */
[----:B------:R-:W-:Y:S02]  /*0a50*/  SEL R4, R9, R4, !P2 ;  /* 0x0000000409047207 */ /* 0x000fe40005000000 */
[----:B------:R-:W-:Y:S01]  /*0a60*/  LOP3.LUT R0, R32, 0x1, RZ, 0xc0, !PT ;  /* 0x0000000120007812 */ /* 0x000fe200078ec0ff */
[----:B--2---:R-:W-:Y:S01]  /*0a70*/  IMAD.IADD R2, R11, 0x1, R2 ;  /* 0x000000010b027824 */ /* 0x004fe200078e0202 */
[----:B------:R-:W-:-:S02]  /*0a80*/  SEL R4, R10, R4, !P3 ;  /* 0x000000040a047207 */ /* 0x000fc40005800000 */
[----:B------:R-:W-:Y:S01]  /*0a90*/  ISETP.NE.AND P2, PT, R0, RZ, PT ;  /* 0x000000ff0000720c */ /* 0x000fe20003f45270 */
[----:B------:R-:W-:Y:S01]  /*0aa0*/  IMAD.IADD R3, R3, 0x1, R2 ;  /* 0x0000000103037824 */ /* 0x000fe200078e0202 */
[----:B------:R-:W-:Y:S02]  /*0ab0*/  SEL R4, R11, R4, !P1 ;  /* 0x000000040b047207 */ /* 0x000fe40004800000 */
[----:B------:R-:W-:Y:S02]  /*0ac0*/  LOP3.LUT R0, R29, 0x1, RZ, 0xc0, !PT ;  /* 0x000000011d007812 */ /* 0x000fe400078ec0ff */
[----:B------:R-:W-:Y:S02]  /*0ad0*/  ISETP.GE.U32.AND P1, PT, R12, 0x20, PT ;  /* 0x000000200c00780c */ /* 0x000fe40003f26070 */
[----:B------:R-:W-:Y:S02]  /*0ae0*/  SEL R4, R2, R4, !P5 ;  /* 0x0000000402047207 */ /* 0x000fe40006800000 */
[----:B------:R-:W-:-:S02]  /*0af0*/  ISETP.NE.AND P3, PT, R5, RZ, PT ;  /* 0x000000ff0500720c */ /* 0x000fc40003f65270 */
[----:B------:R-:W-:Y:S02]  /*0b00*/  ISETP.NE.AND P5, PT, R0, RZ, PT ;  /* 0x000000ff0000720c */ /* 0x000fe40003fa5270 */
[----:B------:R-:W-:Y:S02]  /*0b10*/  SEL R5, R68, RZ, P0 ;  /* 0x000000ff44057207 */ /* 0x000fe40000000000 */
[----:B------:R-:W-:Y:S02]  /*0b20*/  SEL R0, R4, RZ, P1 ;  /* 0x000000ff04007207 */ /* 0x000fe40000800000 */
[----:B------:R-:W-:Y:S02]  /*0b30*/  LOP3.LUT R2, R26, 0x1, RZ, 0xc0, !PT ;  /* 0x000000011a027812 */ /* 0x000fe400078ec0ff */
[----:B------:R-:W-:Y:S01]  /*0b40*/  LOP3.LUT R4, R27, 0x1, RZ, 0xc0, !PT ;  /* 0x000000011b047812 */ /* 0x000fe200078ec0ff */
[----:B------:R-:W-:Y:S01]  /*0b50*/  IMAD.IADD R0, R0, 0x1, R5 ;  /* 0x0000000100007824 */ /* 0x000fe200078e0205 */
[----:B------:R-:W-:-:S02]  /*0b60*/  IADD3 R5, PT, PT, -R3, 0x17c0, RZ ;  /* 0x000017c003057810 */ /* 0x000fc40007ffe1ff */
[----:B------:R-:W-:Y:S01]  /*0b70*/  ISETP.NE.AND P4, PT, R6, RZ, PT ;  /* 0x000000ff0600720c */ /* 0x000fe20003f85270 */
[C-C-:B------:R-:W-:Y:S01]  /*0b80*/  IMAD.IADD R7, R67.reuse, 0x1, R0.reuse ;  /* 0x0000000143077824 */ /* 0x140fe200078e0200 */
[----:B------:R-:W-:Y:S01]  /*0b90*/  ISETP.NE.AND P1, PT, R2, RZ, PT ;  /* 0x000000ff0200720c */ /* 0x000fe20003f25270 */
[----:B------:R-:W-:Y:S01]  /*0ba0*/  IMAD.IADD R2, R0, 0x1, R5 ;  /* 0x0000000100027824 */ /* 0x000fe200078e0205 */
[----:B------:R-:W-:Y:S01]  /*0bb0*/  LOP3.LUT R6, R28, 0x1, RZ, 0xc0, !PT ;  /* 0x000000011c067812 */ /* 0x000fe200078ec0ff */
[----:B------:R-:W-:Y:S01]  /*0bc0*/  IMAD R7, R12, 0x13, -R7 ;  /* 0x000000130c077824 */ /* 0x000fe200078e0a07 */
[----:B------:R-:W-:Y:S01]  /*0bd0*/  ISETP.NE.AND P0, PT, R4, RZ, PT ;  /* 0x000000ff0400720c */ /* 0x000fe20003f05270 */
[----:B------:R-:W-:Y:S01]  /*0be0*/  IMAD R4, R12, 0x13, -R0 ;  /* 0x000000130c047824 */ /* 0x000fe200078e0a00 */
[----:B------:R-:W-:Y:S01]  /*0bf0*/  ISETP.NE.AND P6, PT, R6, RZ, PT ;  /* 0x000000ff0600720c */ /* 0x000fe20003fc5270 */
[----:B------:R-:W-:Y:S01]  /*0c00*/  IMAD.IADD R67, R67, 0x1, R2 ;  /* 0x0000000143437824 */ /* 0x000fe200078e0202 */
[----:B------:R-:W-:Y:S01]  /*0c10*/  LOP3.LUT R6, R25, 0x1, RZ, 0xc0, !PT ;  /* 0x0000000119067812 */ /* 0x000fe200078ec0ff */
[--C-:B------:R-:W-:Y:S01]  /*0c20*/  IMAD.IADD R9, R66, 0x1, R0.reuse ;  /* 0x0000000142097824 */ /* 0x100fe200078e0200 */
[----:B------:R-:W-:Y:S01]  /*0c30*/  SEL R4, R2, R4, !P2 ;  /* 0x0000000402047207 */ /* 0x000fe20005000000 */
[----:B------:R-:W-:Y:S01]  /*0c40*/  IMAD.IADD R62, R62, 0x1, R67 ;  /* 0x000000013e3e7824 */ /* 0x000fe200078e0243 */
[----:B------:R-:W-:Y:S01]  /*0c50*/  ISETP.NE.AND P2, PT, R6, RZ, PT ;  /* 0x000000ff0600720c */ /* 0x000fe20003f45270 */
[----:B------:R-:W-:Y:S01]  /*0c60*/  VIADD R6, R7, 0x1 ;  /* 0x0000000107067836 */ /* 0x000fe20000000000 */
[----:B------:R-:W-:Y:S01]  /*0c70*/  LOP3.LUT R2, R24, 0x1, RZ, 0xc0, !PT ;  /* 0x0000000118027812 */ /* 0x000fe200078ec0ff */
[----:B------:R-:W-:Y:S01]  /*0c80*/  IMAD R9, R12, 0x13, -R9 ;  /* 0x000000130c097824 */ /* 0x000fe200078e0a09 */
[----:B------:R-:W-:Y:S01]  /*0c90*/  LOP3.LUT R11, R20, 0x1, RZ, 0xc0, !PT ;  /* 0x00000001140b7812 */ /* 0x000fe200078ec0ff */
[----:B------:R-:W-:Y:S01]  /*0ca0*/  IMAD.IADD R65, R65, 0x1, R0 ;  /* 0x0000000141417824 */ /* 0x000fe200078e0200 */
[----:B------:R-:W-:Y:S01]  /*0cb0*/  SEL R6, R67, R6, !P3 ;  /* 0x0000000643067207 */ /* 0x000fe20005800000 */
[----:B------:R-:W-:Y:S01]  /*0cc0*/  IMAD.IADD R61, R61, 0x1, R62 ;  /* 0x000000013d3d7824 */ /* 0x000fe200078e023e */
[----:B------:R-:W-:Y:S01]  /*0cd0*/  ISETP.NE.AND P3, PT, R2, RZ, PT ;  /* 0x000000ff0200720c */ /* 0x000fe20003f65270 */
[----:B------:R-:W-:Y:S01]  /*0ce0*/  IMAD.IADD R63, R63, 0x1, R0 ;  /* 0x000000013f3f7824 */ /* 0x000fe200078e0200 */
[----:B------:R-:W-:Y:S01]  /*0cf0*/  LOP3.LUT R2, R23, 0x1, RZ, 0xc0, !PT ;  /* 0x0000000117027812 */ /* 0x000fe200078ec0ff */
[----:B------:R-:W-:Y:S01]  /*0d00*/  VIADD R7, R9, 0x2 ;  /* 0x0000000209077836 */ /* 0x000fe20000000000 */
[----:B------:R-:W-:Y:S01]  /*0d10*/  LEA R6, R6, UR4, 0x2 ;  /* 0x0000000406067c11 */ /* 0x000fe2000f8e10ff */
[----:B------:R-:W-:-:S02]  /*0d20*/  IMAD R65, R12, 0x13, -R65 ;  /* 0x000000130c417824 */ /* 0x000fc400078e0a41 */
[----:B------:R-:W-:Y:S01]  /*0d30*/  IMAD.IADD R60, R60, 0x1, R61 ;  /* 0x000000013c3c7824 */ /* 0x000fe200078e023d */
[----:B------:R-:W-:Y:S01]  /*0d40*/  SEL R7, R62, R7, !P4 ;  /* 0x000000073e077207 */ /* 0x000fe20006000000 */
[----:B------:R-:W-:Y:S01]  /*0d50*/  IMAD.IADD R9, R64, 0x1, R0 ;  /* 0x0000000140097824 */ /* 0x000fe200078e0200 */
[----:B------:R-:W-:Y:S01]  /*0d60*/  ISETP.NE.AND P4, PT, R2, RZ, PT ;  /* 0x000000ff0200720c */ /* 0x000fe20003f85270 */
[----:B------:R-:W-:Y:S01]  /*0d70*/  IMAD R63, R12, 0x13, -R63 ;  /* 0x000000130c3f7824 */ /* 0x000fe200078e0a3f */
[----:B------:R-:W-:Y:S01]  /*0d80*/  LOP3.LUT R2, R22, 0x1, RZ, 0xc0, !PT ;  /* 0x0000000116027812 */ /* 0x000fe200078ec0ff */
[----:B------:R-:W-:Y:S01]  /*0d90*/  VIADD R8, R65, 0x3 ;  /* 0x0000000341087836 */ /* 0x000fe20000000000 */
[----:B------:R-:W-:Y:S01]  /*0da0*/  LEA R7, R7, UR4, 0x2 ;  /* 0x0000000407077c11 */ /* 0x000fe2000f8e10ff */
[----:B------:R-:W-:Y:S02]  /*0db0*/  IMAD.IADD R57, R57, 0x1, R60 ;  /* 0x0000000139397824 */ /* 0x000fe400078e023c */
[--C-:B------:R-:W-:Y:S01]  /*0dc0*/  IMAD.IADD R13, R56, 0x1, R0.reuse ;  /* 0x00000001380d7824 */ /* 0x100fe200078e0200 */
[----:B------:R-:W-:Y:S01]  /*0dd0*/  SEL R8, R61, R8, !P5 ;  /* 0x000000083d087207 */ /* 0x000fe20006800000 */
[----:B------:R-:W-:Y:S01]  /*0de0*/  IMAD R9, R12, 0x13, -R9 ;  /* 0x000000130c097824 */ /* 0x000fe200078e0a09 */
[----:B------:R-:W-:Y:S01]  /*0df0*/  ISETP.NE.AND P5, PT, R2, RZ, PT ;  /* 0x000000ff0200720c */ /* 0x000fe20003fa5270 */
[----:B------:R-:W-:Y:S01]  /*0e00*/  IMAD.IADD R59, R59, 0x1, R0 ;  /* 0x000000013b3b7824 */ /* 0x000fe200078e0200 */
[----:B------:R-:W-:Y:S01]  /*0e10*/  LOP3.LUT R2, R21, 0x1, RZ, 0xc0, !PT ;  /* 0x0000000115027812 */ /* 0x000fe200078ec0ff */
[----:B------:R-:W-:Y:S01]  /*0e20*/  VIADD R10, R63, 0x5 ;  /* 0x000000053f0a7836 */ /* 0x000fe20000000000 */
[----:B------:R-:W-:Y:S01]  /*0e30*/  LEA R8, R8, UR4, 0x2 ;  /* 0x0000000408087c11 */ /* 0x000fe2000f8e10ff */
[----:B------:R-:W-:-:S02]  /*0e40*/  IMAD.IADD R54, R54, 0x1, R57 ;  /* 0x0000000136367824 */ /* 0x000fc400078e0239 */
[C---:B------:R-:W-:Y:S01]  /*0e50*/  IMAD R13, R12.reuse, 0x13, -R13 ;  /* 0x000000130c0d7824 */ /* 0x040fe200078e0a0d */
[----:B------:R-:W-:Y:S01]  /*0e60*/  SEL R10, R57, R10, !P0 ;  /* 0x0000000a390a7207 */ /* 0x000fe20004000000 */
[----:B------:R-:W-:Y:S01]  /*0e70*/  VIADD R9, R9, 0x4 ;  /* 0x0000000409097836 */ /* 0x000fe20000000000 */
[----:B------:R-:W-:Y:S01]  /*0e80*/  ISETP.NE.AND P0, PT, R11, RZ, PT ;  /* 0x000000ff0b00720c */ /* 0x000fe20003f05270 */
[----:B------:R-:W-:Y:S01]  /*0e90*/  IMAD R59, R12, 0x13, -R59 ;  /* 0x000000130c3b7824 */ /* 0x000fe200078e0a3b */
[----:B------:R-:W-:Y:S01]  /*0ea0*/  LEA R10, R10, UR4, 0x2 ;  /* 0x000000040a0a7c11 */ /* 0x000fe2000f8e10ff */
[----:B------:R-:W-:Y:S01]  /*0eb0*/  IMAD.IADD R57, R58, 0x1, R0 ;  /* 0x000000013a397824 */ /* 0x000fe200078e0200 */
[----:B------:R-:W-:Y:S01]  /*0ec0*/  SEL R9, R60, R9, !P6 ;  /* 0x000000093c097207 */ /* 0x000fe20007000000 */
[----:B------:R-:W-:Y:S01]  /*0ed0*/  IMAD.IADD R52, R52, 0x1, R54 ;  /* 0x0000000134347824 */ /* 0x000fe200078e0236 */
[----:B------:R-:W-:Y:S01]  /*0ee0*/  ISETP.NE.AND P6, PT, R2, RZ, PT ;  /* 0x000000ff0200720c */ /* 0x000fe20003fc5270 */
[----:B------:R-:W-:Y:S01]  /*0ef0*/  VIADD R13, R13, 0x7 ;  /* 0x000000070d0d7836 */ /* 0x000fe20000000000 */
[----:B------:R-:W-:Y:S01]  /*0f00*/  LOP3.LUT R2, R19, 0x1, RZ, 0xc0, !PT ;  /* 0x0000000113027812 */ /* 0x000fe200078ec0ff */
[----:B------:R-:W-:Y:S01]  /*0f10*/  VIADD R11, R59, 0x6 ;  /* 0x000000063b0b7836 */ /* 0x000fe20000000000 */
[----:B------:R-:W-:Y:S01]  /*0f20*/  LEA R9, R9, UR4, 0x2 ;  /* 0x0000000409097c11 */ /* 0x000fe2000f8e10ff */
[--C-:B------:R-:W-:Y:S01]  /*0f30*/  IMAD.IADD R53, R53, 0x1, R0.reuse ;  /* 0x0000000135357824 */ /* 0x100fe200078e0200 */
[----:B------:R-:W-:Y:S01]  /*0f40*/  SEL R13, R52, R13, !P2 ;  /* 0x0000000d340d7207 */ /* 0x000fe20005000000 */
[----:B------:R-:W-:Y:S01]  /*0f50*/  IMAD R57, R12, 0x13, -R57 ;  /* 0x000000130c397824 */ /* 0x000fe200078e0a39 */
[----:B------:R-:W-:Y:S01]  /*0f60*/  SEL R11, R54, R11, !P1 ;  /* 0x0000000b360b7207 */ /* 0x000fe20004800000 */
[----:B------:R-:W-:Y:S01]  /*0f70*/  IMAD.IADD R55, R55, 0x1, R0 ;  /* 0x0000000137377824 */ /* 0x000fe200078e0200 */
[----:B------:R-:W-:Y:S01]  /*0f80*/  ISETP.NE.AND P1, PT, R2, RZ, PT ;  /* 0x000000ff0200720c */ /* 0x000fe20003f25270 */
[----:B------:R-:W-:Y:S01]  /*0f90*/  IMAD.IADD R52, R49, 0x1, R52 ;  /* 0x0000000131347824 */ /* 0x000fe200078e0234 */
[----:B------:R-:W-:Y:S01]  /*0fa0*/  LOP3.LUT R2, R18, 0x1, RZ, 0xc0, !PT ;  /* 0x0000000112027812 */ /* 0x000fe200078ec0ff */
[----:B------:R-:W-:Y:S01]  /*0fb0*/  IMAD R53, R12, 0x13, -R53 ;  /* 0x000000130c357824 */ /* 0x000fe200078e0a35 */
[----:B------:R-:W-:Y:S01]  /*0fc0*/  LEA R11, R11, UR4, 0x2 ;  /* 0x000000040b0b7c11 */ /* 0x000fe2000f8e10ff */
[----:B------:R-:W-:Y:S01]  /*0fd0*/  VIADD R49, R57, 0x8 ;  /* 0x0000000839317836 */ /* 0x000fe20000000000 */
[----:B------:R-:W-:Y:S01]  /*0fe0*/  ISETP.NE.AND P2, PT, R2, RZ, PT ;  /* 0x000000ff0200720c */ /* 0x000fe20003f45270 */
[----:B------:R-:W-:-:S02]  /*0ff0*/  IMAD.IADD R57, R48, 0x1, R0 ;  /* 0x0000000130397824 */ /* 0x000fc400078e0200 */
[----:B------:R-:W-:Y:S01]  /*1000*/  IMAD R55, R12, 0x13, -R55 ;  /* 0x000000130c377824 */ /* 0x000fe200078e0a37 */
[----:B------:R-:W-:Y:S01]  /*1010*/  SEL R49, R52, R49, !P3 ;  /* 0x0000003134317207 */ /* 0x000fe20005800000 */
[----:B------:R-:W-:Y:S01]  /*1020*/  IMAD.IADD R51, R51, 0x1, R52 ;  /* 0x0000000133337824 */ /* 0x000fe200078e0234 */
[----:B------:R-:W-:Y:S01]  /*1030*/  LOP3.LUT R52, R17, 0x1, RZ, 0xc0, !PT ;  /* 0x0000000111347812 */ /* 0x000fe200078ec0ff */
[----:B------:R-:W-:Y:S01]  /*1040*/  VIADD R48, R53, 0x9 ;  /* 0x0000000935307836 */ /* 0x000fe20000000000 */
[----:B------:R-:W-:Y:S01]  /*1050*/  LEA R49, R49, UR4, 0x2 ;  /* 0x0000000431317c11 */ /* 0x000fe2000f8e10ff */
[----:B------:R-:W-:Y:S01]  /*1060*/  VIADD R55, R55, 0xa ;  /* 0x0000000a37377836 */ /* 0x000fe20000000000 */
[----:B------:R-:W-:Y:S01]  /*1070*/  ISETP.NE.AND P3, PT, R52, RZ, PT ;  /* 0x000000ff3400720c */ /* 0x000fe20003f65270 */
[----:B------:R-:W-:Y:S01]  /*1080*/  IMAD.IADD R2, R50, 0x1, R51 ;  /* 0x0000000132027824 */ /* 0x000fe200078e0233 */
[----:B------:R-:W-:Y:S01]  /*1090*/  SEL R48, R51, R48, !P4 ;  /* 0x0000003033307207 */ /* 0x000fe20006000000 */
[C---:B------:R-:W-:Y:S01]  /*10a0*/  IMAD R57, R12.reuse, 0x13, -R57 ;  /* 0x000000130c397824 */ /* 0x040fe200078e0a39 */
[----:B------:R-:W-:Y:S01]  /*10b0*/  ISETP.NE.AND P4, PT, R12, RZ, PT ;  /* 0x000000ff0c00720c */ /* 0x000fe20003f85270 */
[----:B------:R-:W-:Y:S01]  /*10c0*/  IMAD.IADD R47, R47, 0x1, R0 ;  /* 0x000000012f2f7824 */ /* 0x000fe200078e0200 */
[----:B------:R-:W-:Y:S01]  /*10d0*/  SEL R50, R2, R55, !P5 ;  /* 0x0000003702327207 */ /* 0x000fe20006800000 */
[----:B------:R-:W-:Y:S01]  /*10e0*/  IMAD.IADD R2, R46, 0x1, R2 ;  /* 0x000000012e027824 */ /* 0x000fe200078e0202 */
[----:B------:R-:W-:Y:S01]  /*10f0*/  LOP3.LUT R51, R16, 0x1, RZ, 0xc0, !PT ;  /* 0x0000000110337812 */ /* 0x000fe200078ec0ff */
[----:B------:R-:W-:Y:S01]  /*1100*/  VIADD R46, R57, 0xb ;  /* 0x0000000b392e7836 */ /* 0x000fe20000000000 */
[----:B------:R-:W-:Y:S01]  /*1110*/  LOP3.LUT R52, R14, 0x1, RZ, 0xc0, !PT ;  /* 0x000000010e347812 */ /* 0x000fe200078ec0ff */
[----:B------:R-:W-:Y:S01]  /*1120*/  IMAD R47, R12, 0x13, -R47 ;  /* 0x000000130c2f7824 */ /* 0x000fe200078e0a2f */
[----:B------:R-:W-:Y:S01]  /*1130*/  ISETP.NE.AND P5, PT, R51, RZ, PT ;  /* 0x000000ff3300720c */ /* 0x000fe20003fa5270 */
[----:B------:R-:W-:Y:S01]  /*1140*/  IMAD.IADD R51, R42, 0x1, R0 ;  /* 0x000000012a337824 */ /* 0x000fe200078e0200 */
[----:B------:R-:W-:Y:S01]  /*1150*/  SEL R46, R2, R46, !P6 ;  /* 0x0000002e022e7207 */ /* 0x000fe20007000000 */
[----:B------:R-:W-:Y:S01]  /*1160*/  IMAD.IADD R2, R45, 0x1, R2 ;  /* 0x000000012d027824 */ /* 0x000fe200078e0202 */
[----:B------:R-:W-:Y:S01]  /*1170*/  ISETP.NE.AND P6, PT, R52, RZ, PT ;  /* 0x000000ff3400720c */ /* 0x000fe20003fc5270 */
[----:B------:R-:W-:Y:S01]  /*1180*/  IMAD.IADD R45, R43, 0x1, R0 ;  /* 0x000000012b2d7824 */ /* 0x000fe200078e0200 */
[----:B------:R-:W-:Y:S01]  /*1190*/  LOP3.LUT R52, R15, 0x1, RZ, 0xc0, !PT ;  /* 0x000000010f347812 */ /* 0x000fe200078ec0ff */
[----:B------:R-:W0:Y:S01]  /*11a0*/  @!P4 LDC.64 R42, c[0x0][0x3a8] ;  /* 0x0000ea00ff2acb82 */ /* 0x000e220000000a00 */
[----:B------:R-:W-:Y:S01]  /*11b0*/  VIADD R47, R47, 0xc ;  /* 0x0000000c2f2f7836 */ /* 0x000fe20000000000 */
[----:B------:R-:W-:Y:S01]  /*11c0*/  LEA R48, R48, UR4, 0x2 ;  /* 0x0000000430307c11 */ /* 0x000fe2000f8e10ff */
[----:B------:R-:W-:Y:S01]  /*11d0*/  IMAD R45, R12, 0x13, -R45 ;  /* 0x000000130c2d7824 */ /* 0x000fe200078e0a2d */
[----:B------:R-:W-:Y:S01]  /*11e0*/  LEA R46, R46, UR4, 0x2 ;  /* 0x000000042e2e7c11 */ /* 0x000fe2000f8e10ff */
[----:B------:R-:W-:Y:S01]  /*11f0*/  IMAD R51, R12, 0x13, -R51 ;  /* 0x000000130c337824 */ /* 0x000fe200078e0a33 */
[----:B------:R-:W-:Y:S01]  /*1200*/  SEL R47, R2, R47, !P0 ;  /* 0x0000002f022f7207 */ /* 0x000fe20004000000 */
[----:B------:R-:W-:Y:S01]  /*1210*/  IMAD.IADD R2, R44, 0x1, R2 ;  /* 0x000000012c027824 */ /* 0x000fe200078e0202 */
[----:B------:R-:W-:Y:S01]  /*1220*/  ISETP.NE.AND P0, PT, R52, RZ, PT ;  /* 0x000000ff3400720c */ /* 0x000fe20003f05270 */
[----:B------:R-:W-:Y:S01]  /*1230*/  VIADD R45, R45, 0xd ;  /* 0x0000000d2d2d7836 */ /* 0x000fe20000000000 */
[----:B------:R-:W-:Y:S01]  /*1240*/  LEA R47, R47, UR4, 0x2 ;  /* 0x000000042f2f7c11 */ /* 0x000fe2000f8e10ff */
[----:B------:R-:W-:-:S02]  /*1250*/  IMAD.IADD R36, R36, 0x1, R2 ;  /* 0x0000000124247824 */ /* 0x000fc400078e0202 */
[----:B------:R-:W-:Y:S01]  /*1260*/  VIADD R51, R51, 0xe ;  /* 0x0000000e33337836 */ /* 0x000fe20000000000 */
[----:B------:R-:W-:Y:S01]  /*1270*/  SEL R45, R2, R45, !P1 ;  /* 0x0000002d022d7207 */ /* 0x000fe20004800000 */
[----:B------:R-:W-:Y:S02]  /*1280*/  @!P4 IMAD.MOV.U32 R2, RZ, RZ, 0x65 ;  /* 0x00000065ff02c424 */ /* 0x000fe400078e00ff */
[----:B------:R-:W-:Y:S01]  /*1290*/  IMAD.IADD R41, R41, 0x1, R0 ;  /* 0x0000000129297824 */ /* 0x000fe200078e0200 */
[----:B------:R-:W-:Y:S01]  /*12a0*/  SEL R51, R36, R51, !P2 ;  /* 0x0000003324337207 */ /* 0x000fe20005000000 */
[----:B------:R-:W-:Y:S02]  /*12b0*/  IMAD.IADD R36, R39, 0x1, R36 ;  /* 0x0000000127247824 */ /* 0x000fe400078e0224 */
[----:B------:R-:W-:Y:S01]  /*12c0*/  IMAD R41, R12, 0x13, -R41 ;  /* 0x000000130c297824 */ /* 0x000fe200078e0a29 */
[----:B------:R-:W-:Y:S01]  /*12d0*/  LEA R51, R51, UR4, 0x2 ;  /* 0x0000000433337c11 */ /* 0x000fe2000f8e10ff */
[----:B------:R-:W-:Y:S01]  /*12e0*/  IMAD.IADD R38, R38, 0x1, R36 ;  /* 0x0000000126267824 */ /* 0x000fe200078e0224 */
[----:B0-----:R0:W-:Y:S01]  /*12f0*/  @!P4 ST.E.64.STRONG.GPU desc[UR8][R42.64+0x100], R2 ;  /* 0x000100022a00c985 */ /* 0x0011e2000c10fb08 */
[----:B------:R-:W-:-:S02]  /*1300*/  IMAD.IADD R35, R35, 0x1, R0 ;  /* 0x0000000123237824 */ /* 0x000fc400078e0200 */
[----:B------:R-:W-:Y:S02]  /*1310*/  IMAD.IADD R34, R34, 0x1, R38 ;  /* 0x0000000122227824 */ /* 0x000fe400078e0226 */
[----:B------:R-:W-:Y:S02]  /*1320*/  VIADD R41, R41, 0x12 ;  /* 0x0000001229297836 */ /* 0x000fe40000000000 */
[----:B------:R-:W-:Y:S02]  /*1330*/  IMAD.IADD R37, R37, 0x1, R0 ;  /* 0x0000000125257824 */ /* 0x000fe400078e0200 */
[----:B------:R-:W-:Y:S01]  /*1340*/  @!P0 IMAD.IADD R41, R33, 0x1, R34 ;  /* 0x0000000121298824 */ /* 0x000fe200078e0222 */
[----:B------:R-:W-:Y:S01]  /*1350*/  LEA R33, R4, UR4, 0x2 ;  /* 0x0000000404217c11 */ /* 0x000fe2000f8e10ff */
[----:B------:R-:W-:Y:S01]  /*1360*/  BAR.SYNC.DEFER_BLOCKING 0x0 ;  /* 0x0000000000007b1d */ /* 0x000fe20000010000 */
[----:B------:R-:W-:Y:S01]  /*1370*/  IMAD.IADD R53, R40, 0x1, R0 ;  /* 0x0000000128357824 */ /* 0x000fe200078e0200 */
[----:B------:R-:W-:Y:S01]  /*1380*/  LEA R0, R13, UR4, 0x2 ;  /* 0x000000040d007c11 */ /* 0x000fe2000f8e10ff */
[----:B------:R-:W-:Y:S01]  /*1390*/  IMAD R35, R12, 0x13, -R35 ;  /* 0x000000130c237824 */ /* 0x000fe200078e0a23 */
[----:B0-----:R-:W-:Y:S01]  /*13a0*/  LEA R3, R50, UR4, 0x2 ;  /* 0x0000000432037c11 */ /* 0x001fe2000f8e10ff */
[C---:B------:R-:W-:Y:S01]  /*13b0*/  IMAD R37, R12.reuse, 0x13, -R37 ;  /* 0x000000130c257824 */ /* 0x040fe200078e0a25 */
[----:B------:R-:W-:Y:S01]  /*13c0*/  LEA R2, R45, UR4, 0x2 ;  /* 0x000000042d027c11 */ /* 0x000fe2000f8e10ff */
[C---:B------:R-:W-:Y:S01]  /*13d0*/  IMAD R53, R12.reuse, 0x13, -R53 ;  /* 0x000000130c357824 */ /* 0x040fe200078e0a35 */
[----:B------:R-:W-:Y:S01]  /*13e0*/  ISETP.GE.AND P0, PT, R12, R5, PT ;  /* 0x000000050c00720c */ /* 0x000fe20003f06270 */
[----:B------:R-:W-:-:S02]  /*13f0*/  VIADD R35, R35, 0xf ;  /* 0x0000000f23237836 */ /* 0x000fc40000000000 */
[----:B------:R-:W-:Y:S02]  /*1400*/  VIADD R37, R37, 0x10 ;  /* 0x0000001025257836 */ /* 0x000fe40000000000 */
[----:B------:R-:W-:Y:S01]  /*1410*/  VIADD R53, R53, 0x11 ;  /* 0x0000001135357836 */ /* 0x000fe20000000000 */
[----:B------:R-:W-:Y:S02]  /*1420*/  SEL R35, R36, R35, !P3 ;  /* 0x0000002324237207 */ /* 0x000fe40005800000 */
[----:B------:R-:W-:Y:S02]  /*1430*/  SEL R37, R38, R37, !P5 ;  /* 0x0000002526257207 */ /* 0x000fe40006800000 */
[----:B------:R-:W-:Y:S02]  /*1440*/  SEL R53, R34, R53, !P6 ;  /* 0x0000003522357207 */ /* 0x000fe40007000000 */
[----:B------:R-:W-:Y:S02]  /*1450*/  LEA R4, R35, UR4, 0x2 ;  /* 0x0000000423047c11 */ /* 0x000fe4000f8e10ff */
[----:B------:R-:W-:Y:S01]  /*1460*/  LEA R37, R37, UR4, 0x2 ;  /* 0x0000000425257c11 */ /* 0x000fe2000f8e10ff */
[----:B------:R-:W-:Y:S01]  /*1470*/  STS [R33], R32 ;  /* 0x0000002021007388 */ /* 0x000fe20000000800 */
[----:B------:R-:W-:-:S03]  /*1480*/  LEA R53, R53, UR4, 0x2 ;  /* 0x0000000435357c11 */ /* 0x000fc6000f8e10ff */
        /* <DEDUP_REMOVED lines=8> */
[----:B--2---:R-:W-:-:S03]  /*1510*/  SEL R9, R5, RZ, P0 ;  /* 0x000000ff05097207 */ /* 0x004fc60000000000 */
[----:B------:R1:W-:Y:S02]  /*1520*/  STS [R0], R25 ;  /* 0x0000001900007388 */ /* 0x0003e40000000800 */
[C---:B------:R-:W-:Y:S02]  /*1530*/  IMAD.IADD R9, R12.reuse, 0x1, -R9 ;  /* 0x000000010c097824 */ /* 0x040fe400078e0a09 */
[----:B------:R-:W-:Y:S04]  /*1540*/  STS [R49], R24 ;  /* 0x0000001831007388 */ /* 0x000fe80000000800 */
[----:B------:R-:W-:Y:S01]  /*1550*/  STS [R48], R23 ;  /* 0x0000001730007388 */ /* 0x000fe20000000800 */
[----:B-1----:R-:W-:-:S03]  /*1560*/  LEA R0, R12, UR4, 0x2 ;  /* 0x000000040c007c11 */ /* 0x002fc6000f8e10ff */
[----:B------:R-:W-:Y:S01]  /*1570*/  STS [R3], R22 ;  /* 0x0000001603007388 */ /* 0x000fe20000000800 */
[----:B0-----:R-:W-:-:S03]  /*1580*/  @!P0 IMAD.WIDE R6, R9, 0x4, R6 ;  /* 0x0000000409068825 */ /* 0x001fc600078e0206 */
[----:B------:R-:W-:Y:S04]  /*1590*/  STS [R46], R21 ;  /* 0x000000152e007388 */ /* 0x000fe80000000800 */
[----:B------:R-:W-:Y:S04]  /*15a0*/  STS [R47], R20 ;  /* 0x000000142f007388 */ /* 0x000fe80000000800 */
[----:B------:R0:W-:Y:S04]  /*15b0*/  STS [R2], R19 ;  /* 0x0000001302007388 */ /* 0x0001e80000000800 */
[----:B------:R-:W-:Y:S04]  /*15c0*/  STS [R51], R18 ;  /* 0x0000001233007388 */ /* 0x000fe80000000800 */
[----:B------:R1:W-:Y:S01]  /*15d0*/  STS [R4], R17 ;  /* 0x0000001104007388 */ /* 0x0003e20000000800 */
[----:B0-----:R-:W0:Y:S03]  /*15e0*/  @P0 LDC.64 R2, c[0x0][0x390] ;  /* 0x0000e400ff020b82 */ /* 0x001e260000000a00 */
[----:B------:R-:W-:Y:S04]  /*15f0*/  STS [R37], R16 ;  /* 0x0000001025007388 */ /* 0x000fe80000000800 */
[----:B------:R-:W-:Y:S01]  /*1600*/  STS [R53], R14 ;  /* 0x0000000e35007388 */ /* 0x000fe20000000800 */
[----:B-1----:R-:W-:-:S03]  /*1610*/  VIADD R4, R12, 0x140 ;  /* 0x000001400c047836 */ /* 0x002fc60000000000 */
[----:B------:R-:W-:Y:S01]  /*1620*/  STS [R8], R15 ;  /* 0x0000000f08007388 */ /* 0x000fe20000000800 */
[----:B------:R-:W-:Y:S01]  /*1630*/  BAR.SYNC.DEFER_BLOCKING 0x0 ;  /* 0x0000000000007b1d */ /* 0x000fe20000010000 */
[----:B0-----:R-:W-:-:S05]  /*1640*/  @P0 IMAD.WIDE R2, R9, 0x4, R2 ;  /* 0x0000000409020825 */ /* 0x001fca00078e0202 */
[----:B------:R-:W0:Y:S04]  /*1650*/  LDS R11, [R0] ;  /* 0x00000000000b7984 */ /* 0x000e280000000800 */
[----:B------:R1:W2:Y:S04]  /*1660*/  LDS R13, [R0+0x500] ;  /* 0x00050000000d7984 */ /* 0x0002a80000000800 */
[----:B0-----:R1:W-:Y:S04]  /*1670*/  @P0 STG.E desc[UR8][R2.64], R11 ;  /* 0x0000000b02000986 */ /* 0x0013e8000c101908 */
[----:B------:R1:W-:Y:S01]  /*1680*/  @!P0 STG.E desc[UR8][R6.64], R11 ;  /* 0x0000000b06008986 */ /* 0x0003e2000c101908 */
[----:B------:R-:W-:-:S04]  /*1690*/  ISETP.GE.AND P0, PT, R4, R5, PT ;  /* 0x000000050400720c */ /* 0x000fc80003f06270 */
[----:B------:R-:W-:-:S09]  /*16a0*/  SEL R9, R5, RZ, P0 ;  /* 0x000000ff05097207 */ /* 0x000fd20000000000 */
[----:B-12---:R-:W-:Y:S05]  /*16b0*/  @!P0 BRA `(.L_x_799) ;  /* 0x0000000000208947 */ /* 0x006fea0003800000 */
        /* <DEDUP_REMOVED lines=8> */
.L_x_799:
[----:B------:R-:W0:Y:S01]  /*1740*/  LDCU.64 UR4, c[0x0][0x398] ;  /* 0x00007300ff0477ac */ /* 0x000e220008000a00 */
[----:B------:R-:W-:Y:S02]  /*1750*/  SHF.R.S32.HI R2, RZ, 0x1f, R9 ;  /* 0x0000001fff027819 */ /* 0x000fe40000011409 */
[----:B------:R-:W-:-:S05]  /*1760*/  IADD3 R9, P0, PT, -R9, R12, RZ ;  /* 0x0000000c09097210 */ /* 0x000fca0007f1e1ff */
[----:B------:R-:W-:Y:S01]  /*1770*/  IMAD.X R4, RZ, RZ, ~R2, P0 ;  /* 0x000000ffff047224 */ /* 0x000fe200000e0e02 */
[----:B0-----:R-:W-:-:S04]  /*1780*/  LEA R2, P0, R9, UR4, 0x2 ;  /* 0x0000000409027c11 */ /* 0x001fc8000f8010ff */
[----:B------:R-:W-:-:S05]  /*1790*/  LEA.HI.X R3, R9, UR5, R4, 0x2, P0 ;  /* 0x0000000509037c11 */ /* 0x000fca00080f1404 */
[----:B------:R1:W-:Y:S04]  /*17a0*/  STG.E desc[UR8][R2.64+0x500], R13 ;  /* 0x0005000d02007986 */ /* 0x0003e8000c101908 */
.L_x_800:
[----:B------:R-:W-:Y:S05]  /*17b0*/  BSYNC.RECONVERGENT B0 ;  /* 0x0000000000007941 */ /* 0x000fea0003800200 */
.L_x_798:
        /* <DEDUP_REMOVED lines=14> */
.L_x_802:
[----:B------:R-:W0:Y:S01]  /*18a0*/  LDCU.64 UR4, c[0x0][0x398] ;  /* 0x00007300ff0477ac */ /* 0x000e220008000a00 */
[----:B------:R-:W-:Y:S02]  /*18b0*/  SHF.R.S32.HI R2, RZ, 0x1f, R3 ;  /* 0x0000001fff027819 */ /* 0x000fe40000011403 */
[----:B------:R-:W-:-:S05]  /*18c0*/  IADD3 R3, P0, PT, -R3, R12, RZ ;  /* 0x0000000c03037210 */ /* 0x000fca0007f1e1ff */
[----:B------:R-:W-:Y:S01]  /*18d0*/  IMAD.X R4, RZ, RZ, ~R2, P0 ;  /* 0x000000ffff047224 */ /* 0x000fe200000e0e02 */
[----:B0-----:R-:W-:-:S04]  /*18e0*/  LEA R2, P0, R3, UR4, 0x2 ;  /* 0x0000000403027c11 */ /* 0x001fc8000f8010ff */
[----:B------:R-:W-:-:S05]  /*18f0*/  LEA.HI.X R3, R3, UR5, R4, 0x2, P0 ;  /* 0x0000000503037c11 */ /* 0x000fca00080f1404 */
[----:B---3--:R0:W-:Y:S04]  /*1900*/  STG.E desc[UR8][R2.64+0xa00], R7 ;  /* 0x000a000702007986 */ /* 0x0081e8000c101908 */
.L_x_803:
[----:B------:R-:W-:Y:S05]  /*1910*/  BSYNC.RECONVERGENT B0 ;  /* 0x0000000000007941 */ /* 0x000fea0003800200 */
.L_x_801:
        /* <DEDUP_REMOVED lines=14> */
.L_x_805:
[----:B------:R-:W0:Y:S01]  /*1a00*/  LDCU.64 UR4, c[0x0][0x398] ;  /* 0x00007300ff0477ac */ /* 0x000e220008000a00 */
[----:B------:R-:W-:Y:S02]  /*1a10*/  SHF.R.S32.HI R2, RZ, 0x1f, R3 ;  /* 0x0000001fff027819 */ /* 0x000fe40000011403 */
[----:B------:R-:W-:-:S05]  /*1a20*/  IADD3 R3, P0, PT, -R3, R12, RZ ;  /* 0x0000000c03037210 */ /* 0x000fca0007f1e1ff */
[----:B------:R-:W-:Y:S01]  /*1a30*/  IMAD.X R4, RZ, RZ, ~R2, P0 ;  /* 0x000000ffff047224 */ /* 0x000fe200000e0e02 */
[----:B0-----:R-:W-:-:S04]  /*1a40*/  LEA R2, P0, R3, UR4, 0x2 ;  /* 0x0000000403027c11 */ /* 0x001fc8000f8010ff */
[----:B------:R-:W-:-:S05]  /*1a50*/  LEA.HI.X R3, R3, UR5, R4, 0x2, P0 ;  /* 0x0000000503037c11 */ /* 0x000fca00080f1404 */
[----:B-1----:R1:W-:Y:S04]  /*1a60*/  STG.E desc[UR8][R2.64+0xf00], R7 ;  /* 0x000f000702007986 */ /* 0x0023e8000c101908 */
.L_x_806:
[----:B------:R-:W-:Y:S05]  /*1a70*/  BSYNC.RECONVERGENT B0 ;  /* 0x0000000000007941 */ /* 0x000fea0003800200 */
.L_x_804:
        /* <DEDUP_REMOVED lines=14> */
.L_x_808:
[----:B------:R-:W0:Y:S01]  /*1b60*/  LDCU.64 UR4, c[0x0][0x398] ;  /* 0x00007300ff0477ac */ /* 0x000e220008000a00 */
[----:B------:R-:W-:Y:S02]  /*1b70*/  SHF.R.S32.HI R2, RZ, 0x1f, R3 ;  /* 0x0000001fff027819 */ /* 0x000fe40000011403 */
[----:B------:R-:W-:-:S05]  /*1b80*/  IADD3 R3, P0, PT, -R3, R12, RZ ;  /* 0x0000000c03037210 */ /* 0x000fca0007f1e1ff */
[----:B------:R-:W-:Y:S01]  /*1b90*/  IMAD.X R4, RZ, RZ, ~R2, P0 ;  /* 0x000000ffff047224 */ /* 0x000fe200000e0e02 */
[----:B0-----:R-:W-:-:S04]  /*1ba0*/  LEA R2, P0, R3, UR4, 0x2 ;  /* 0x0000000403027c11 */ /* 0x001fc8000f8010ff */
[----:B------:R-:W-:-:S05]  /*1bb0*/  LEA.HI.X R3, R3, UR5, R4, 0x2, P0 ;  /* 0x0000000503037c11 */ /* 0x000fca00080f1404 */
[----:B-1----:R0:W-:Y:S04]  /*1bc0*/  STG.E desc[UR8][R2.64+0x1400], R7 ;  /* 0x0014000702007986 */ /* 0x0021e8000c101908 */
.L_x_809:
[----:B------:R-:W-:Y:S05]  /*1bd0*/  BSYNC.RECONVERGENT B0 ;  /* 0x0000000000007941 */ /* 0x000fea0003800200 */
.L_x_807:
        /* <DEDUP_REMOVED lines=14> */
.L_x_811:
[----:B------:R-:W0:Y:S01]  /*1cc0*/  LDCU.64 UR4, c[0x0][0x398] ;  /* 0x00007300ff0477ac */ /* 0x000e220008000a00 */
[----:B------:R-:W-:Y:S02]  /*1cd0*/  SHF.R.S32.HI R2, RZ, 0x1f, R3 ;  /* 0x0000001fff027819 */ /* 0x000fe40000011403 */
[----:B------:R-:W-:-:S05]  /*1ce0*/  IADD3 R3, P0, PT, -R3, R12, RZ ;  /* 0x0000000c03037210 */ /* 0x000fca0007f1e1ff */
[----:B------:R-:W-:Y:S01]  /*1cf0*/  IMAD.X R4, RZ, RZ, ~R2, P0 ;  /* 0x000000ffff047224 */ /* 0x000fe200000e0e02 */
[----:B0-----:R-:W-:-:S04]  /*1d00*/  LEA R2, P0, R3, UR4, 0x2 ;  /* 0x0000000403027c11 */ /* 0x001fc8000f8010ff */
[----:B------:R-:W-:-:S05]  /*1d10*/  LEA.HI.X R3, R3, UR5, R4, 0x2, P0 ;  /* 0x0000000503037c11 */ /* 0x000fca00080f1404 */
[----:B-1----:R1:W-:Y:S04]  /*1d20*/  STG.E desc[UR8][R2.64+0x1900], R7 ;  /* 0x0019000702007986 */ /* 0x0023e8000c101908 */
.L_x_812:
[----:B------:R-:W-:Y:S05]  /*1d30*/  BSYNC.RECONVERGENT B0 ;  /* 0x0000000000007941 */ /* 0x000fea0003800200 */
.L_x_810:
        /* <DEDUP_REMOVED lines=14> */
.L_x_814:
[----:B------:R-:W0:Y:S01]  /*1e20*/  LDCU.64 UR4, c[0x0][0x398] ;  /* 0x00007300ff0477ac */ /* 0x000e220008000a00 */
[----:B------:R-:W-:Y:S02]  /*1e30*/  SHF.R.S32.HI R2, RZ, 0x1f, R3 ;  /* 0x0000001fff027819 */ /* 0x000fe40000011403 */
[----:B------:R-:W-:-:S05]  /*1e40*/  IADD3 R3, P0, PT, -R3, R12, RZ ;  /* 0x0000000c03037210 */ /* 0x000fca0007f1e1ff */
[----:B------:R-:W-:Y:S01]  /*1e50*/  IMAD.X R4, RZ, RZ, ~R2, P0 ;  /* 0x000000ffff047224 */ /* 0x000fe200000e0e02 */
[----:B0-----:R-:W-:-:S04]  /*1e60*/  LEA R2, P0, R3, UR4, 0x2 ;  /* 0x0000000403027c11 */ /* 0x001fc8000f8010ff */
[----:B------:R-:W-:-:S05]  /*1e70*/  LEA.HI.X R3, R3, UR5, R4, 0x2, P0 ;  /* 0x0000000503037c11 */ /* 0x000fca00080f1404 */
[----:B-1----:R0:W-:Y:S04]  /*1e80*/  STG.E desc[UR8][R2.64+0x1e00], R7 ;  /* 0x001e000702007986 */ /* 0x0021e8000c101908 */
.L_x_815:
[----:B------:R-:W-:Y:S05]  /*1e90*/  BSYNC.RECONVERGENT B0 ;  /* 0x0000000000007941 */ /* 0x000fea0003800200 */
.L_x_813:
        /* <DEDUP_REMOVED lines=14> */
.L_x_817:
[----:B------:R-:W0:Y:S01]  /*1f80*/  LDCU.64 UR4, c[0x0][0x398] ;  /* 0x00007300ff0477ac */ /* 0x000e220008000a00 */
[----:B------:R-:W-:Y:S02]  /*1f90*/  SHF.R.S32.HI R2, RZ, 0x1f, R3 ;  /* 0x0000001fff027819 */ /* 0x000fe40000011403 */
[----:B------:R-:W-:-:S05]  /*1fa0*/  IADD3 R3, P0, PT, -R3, R12, RZ ;  /* 0x0000000c03037210 */ /* 0x000fca0007f1e1ff */
[----:B------:R-:W-:Y:S01]  /*1fb0*/  IMAD.X R4, RZ, RZ, ~R2, P0 ;  /* 0x000000ffff047224 */ /* 0x000fe200000e0e02 */
[----:B0-----:R-:W-:-:S04]  /*1fc0*/  LEA R2, P0, R3, UR4, 0x2 ;  /* 0x0000000403027c11 */ /* 0x001fc8000f8010ff */
[----:B------:R-:W-:-:S05]  /*1fd0*/  LEA.HI.X R3, R3, UR5, R4, 0x2, P0 ;  /* 0x0000000503037c11 */ /* 0x000fca00080f1404 */
[----:B-1----:R1:W-:Y:S04]  /*1fe0*/  STG.E desc[UR8][R2.64+0x2300], R7 ;  /* 0x0023000702007986 */ /* 0x0023e8000c101908 */
.L_x_818:
[----:B------:R-:W-:Y:S05]  /*1ff0*/  BSYNC.RECONVERGENT B0 ;  /* 0x0000000000007941 */ /* 0x000fea0003800200 */
.L_x_816:
        /* <DEDUP_REMOVED lines=14> */
.L_x_820:
[----:B------:R-:W0:Y:S01]  /*20e0*/  LDCU.64 UR4, c[0x0][0x398] ;  /* 0x00007300ff0477ac */ /* 0x000e220008000a00 */
[----:B------:R-:W-:Y:S02]  /*20f0*/  SHF.R.S32.HI R2, RZ, 0x1f, R3 ;  /* 0x0000001fff027819 */ /* 0x000fe40000011403 */
[----:B------:R-:W-:-:S05]  /*2100*/  IADD3 R3, P0, PT, -R3, R12, RZ ;  /* 0x0000000c03037210 */ /* 0x000fca0007f1e1ff */
[----:B------:R-:W-:Y:S01]  /*2110*/  IMAD.X R4, RZ, RZ, ~R2, P0 ;  /* 0x000000ffff047224 */ /* 0x000fe200000e0e02 */
[----:B0-----:R-:W-:-:S04]  /*2120*/  LEA R2, P0, R3, UR4, 0x2 ;  /* 0x0000000403027c11 */ /* 0x001fc8000f8010ff */
[----:B------:R-:W-:-:S05]  /*2130*/  LEA.HI.X R3, R3, UR5, R4, 0x2, P0 ;  /* 0x0000000503037c11 */ /* 0x000fca00080f1404 */
[----:B-1----:R0:W-:Y:S04]  /*2140*/  STG.E desc[UR8][R2.64+0x2800], R7 ;  /* 0x0028000702007986 */ /* 0x0021e8000c101908 */
.L_x_821:
[----:B------:R-:W-:Y:S05]  /*2150*/  BSYNC.RECONVERGENT B0 ;  /* 0x0000000000007941 */ /* 0x000fea0003800200 */
.L_x_819:
        /* <DEDUP_REMOVED lines=14> */
.L_x_823:
[----:B------:R-:W0:Y:S01]  /*2240*/  LDCU.64 UR4, c[0x0][0x398] ;  /* 0x00007300ff0477ac */ /* 0x000e220008000a00 */
[----:B------:R-:W-:Y:S02]  /*2250*/  SHF.R.S32.HI R2, RZ, 0x1f, R3 ;  /* 0x0000001fff027819 */ /* 0x000fe40000011403 */
[----:B------:R-:W-:-:S05]  /*2260*/  IADD3 R3, P0, PT, -R3, R12, RZ ;  /* 0x0000000c03037210 */ /* 0x000fca0007f1e1ff */
[----:B------:R-:W-:Y:S01]  /*2270*/  IMAD.X R4, RZ, RZ, ~R2, P0 ;  /* 0x000000ffff047224 */ /* 0x000fe200000e0e02 */
[----:B0-----:R-:W-:-:S04]  /*2280*/  LEA R2, P0, R3, UR4, 0x2 ;  /* 0x0000000403027c11 */ /* 0x001fc8000f8010ff */
[----:B------:R-:W-:-:S05]  /*2290*/  LEA.HI.X R3, R3, UR5, R4, 0x2, P0 ;  /* 0x0000000503037c11 */ /* 0x000fca00080f1404 */
[----:B-1----:R1:W-:Y:S04]  /*22a0*/  STG.E desc[UR8][R2.64+0x2d00], R7 ;  /* 0x002d000702007986 */ /* 0x0023e8000c101908 */
.L_x_824:
[----:B------:R-:W-:Y:S05]  /*22b0*/  BSYNC.RECONVERGENT B0 ;  /* 0x0000000000007941 */ /* 0x000fea0003800200 */
.L_x_822:
        /* <DEDUP_REMOVED lines=14> */
.L_x_826:
[----:B------:R-:W0:Y:S01]  /*23a0*/  LDCU.64 UR4, c[0x0][0x398] ;  /* 0x00007300ff0477ac */ /* 0x000e220008000a00 */
[----:B------:R-:W-:Y:S02]  /*23b0*/  SHF.R.S32.HI R2, RZ, 0x1f, R3 ;  /* 0x0000001fff027819 */ /* 0x000fe40000011403 */
[----:B------:R-:W-:-:S05]  /*23c0*/  IADD3 R3, P0, PT, -R3, R12, RZ ;  /* 0x0000000c03037210 */ /* 0x000fca0007f1e1ff */
[----:B------:R-:W-:Y:S01]  /*23d0*/  IMAD.X R4, RZ, RZ, ~R2, P0 ;  /* 0x000000ffff047224 */ /* 0x000fe200000e0e02 */
[----:B0-----:R-:W-:-:S04]  /*23e0*/  LEA R2, P0, R3, UR4, 0x2 ;  /* 0x0000000403027c11 */ /* 0x001fc8000f8010ff */
[----:B------:R-:W-:-:S05]  /*23f0*/  LEA.HI.X R3, R3, UR5, R4, 0x2, P0 ;  /* 0x0000000503037c11 */ /* 0x000fca00080f1404 */
[----:B-1----:R0:W-:Y:S04]  /*2400*/  STG.E desc[UR8][R2.64+0x3200], R7 ;  /* 0x0032000702007986 */ /* 0x0021e8000c101908 */
.L_x_827:
[----:B------:R-:W-:Y:S05]  /*2410*/  BSYNC.RECONVERGENT B0 ;  /* 0x0000000000007941 */ /* 0x000fea0003800200 */
.L_x_825:
        /* <DEDUP_REMOVED lines=14> */
.L_x_829:
[----:B------:R-:W0:Y:S01]  /*2500*/  LDCU.64 UR4, c[0x0][0x398] ;  /* 0x00007300ff0477ac */ /* 0x000e220008000a00 */
[----:B------:R-:W-:Y:S02]  /*2510*/  SHF.R.S32.HI R2, RZ, 0x1f, R3 ;  /* 0x0000001fff027819 */ /* 0x000fe40000011403 */
[----:B------:R-:W-:-:S05]  /*2520*/  IADD3 R3, P0, PT, -R3, R12, RZ ;  /* 0x0000000c03037210 */ /* 0x000fca0007f1e1ff */
[----:B------:R-:W-:Y:S01]  /*2530*/  IMAD.X R4, RZ, RZ, ~R2, P0 ;  /* 0x000000ffff047224 */ /* 0x000fe200000e0e02 */
[----:B0-----:R-:W-:-:S04]  /*2540*/  LEA R2, P0, R3, UR4, 0x2 ;  /* 0x0000000403027c11 */ /* 0x001fc8000f8010ff */
[----:B------:R-:W-:-:S05]  /*2550*/  LEA.HI.X R3, R3, UR5, R4, 0x2, P0 ;  /* 0x0000000503037c11 */ /* 0x000fca00080f1404 */
[----:B-1----:R1:W-:Y:S04]  /*2560*/  STG.E desc[UR8][R2.64+0x3700], R7 ;  /* 0x0037000702007986 */ /* 0x0023e8000c101908 */
.L_x_830:
[----:B------:R-:W-:Y:S05]  /*2570*/  BSYNC.RECONVERGENT B0 ;  /* 0x0000000000007941 */ /* 0x000fea0003800200 */
.L_x_828:
        /* <DEDUP_REMOVED lines=14> */
.L_x_832:
[----:B------:R-:W0:Y:S01]  /*2660*/  LDCU.64 UR4, c[0x0][0x398] ;  /* 0x00007300ff0477ac */ /* 0x000e220008000a00 */
[----:B------:R-:W-:Y:S02]  /*2670*/  SHF.R.S32.HI R2, RZ, 0x1f, R3 ;  /* 0x0000001fff027819 */ /* 0x000fe40000011403 */
[----:B------:R-:W-:-:S05]  /*2680*/  IADD3 R3, P0, PT, -R3, R12, RZ ;  /* 0x0000000c03037210 */ /* 0x000fca0007f1e1ff */
[----:B------:R-:W-:Y:S01]  /*2690*/  IMAD.X R4, RZ, RZ, ~R2, P0 ;  /* 0x000000ffff047224 */ /* 0x000fe200000e0e02 */
[----:B0-----:R-:W-:-:S04]  /*26a0*/  LEA R2, P0, R3, UR4, 0x2 ;  /* 0x0000000403027c11 */ /* 0x001fc8000f8010ff */
[----:B------:R-:W-:-:S05]  /*26b0*/  LEA.HI.X R3, R3, UR5, R4, 0x2, P0 ;  /* 0x0000000503037c11 */ /* 0x000fca00080f1404 */
[----:B-1----:R0:W-:Y:S04]  /*26c0*/  STG.E desc[UR8][R2.64+0x3c00], R7 ;  /* 0x003c000702007986 */ /* 0x0021e8000c101908 */
.L_x_833:
[----:B------:R-:W-:Y:S05]  /*26d0*/  BSYNC.RECONVERGENT B0 ;  /* 0x0000000000007941 */ /* 0x000fea0003800200 */
.L_x_831:
        /* <DEDUP_REMOVED lines=14> */
.L_x_835:
[----:B------:R-:W0:Y:S01]  /*27c0*/  LDCU.64 UR4, c[0x0][0x398] ;  /* 0x00007300ff0477ac */ /* 0x000e220008000a00 */
[----:B------:R-:W-:Y:S02]  /*27d0*/  SHF.R.S32.HI R2, RZ, 0x1f, R3 ;  /* 0x0000001fff027819 */ /* 0x000fe40000011403 */
[----:B------:R-:W-:-:S05]  /*27e0*/  IADD3 R3, P0, PT, -R3, R12, RZ ;  /* 0x0000000c03037210 */ /* 0x000fca0007f1e1ff */
[----:B------:R-:W-:Y:S01]  /*27f0*/  IMAD.X R4, RZ, RZ, ~R2, P0 ;  /* 0x000000ffff047224 */ /* 0x000fe200000e0e02 */
[----:B0-----:R-:W-:-:S04]  /*2800*/  LEA R2, P0, R3, UR4, 0x2 ;  /* 0x0000000403027c11 */ /* 0x001fc8000f8010ff */
[----:B------:R-:W-:-:S05]  /*2810*/  LEA.HI.X R3, R3, UR5, R4, 0x2, P0 ;  /* 0x0000000503037c11 */ /* 0x000fca00080f1404 */
[----:B-1----:R1:W-:Y:S04]  /*2820*/  STG.E desc[UR8][R2.64+0x4100], R7 ;  /* 0x0041000702007986 */ /* 0x0023e8000c101908 */
.L_x_836:
[----:B------:R-:W-:Y:S05]  /*2830*/  BSYNC.RECONVERGENT B0 ;  /* 0x0000000000007941 */ /* 0x000fea0003800200 */
.L_x_834:
        /* <DEDUP_REMOVED lines=14> */
.L_x_838:
[----:B------:R-:W0:Y:S01]  /*2920*/  LDCU.64 UR4, c[0x0][0x398] ;  /* 0x00007300ff0477ac */ /* 0x000e220008000a00 */
[----:B------:R-:W-:Y:S02]  /*2930*/  SHF.R.S32.HI R2, RZ, 0x1f, R3 ;  /* 0x0000001fff027819 */ /* 0x000fe40000011403 */
[----:B------:R-:W-:-:S05]  /*2940*/  IADD3 R3, P0, PT, -R3, R12, RZ ;  /* 0x0000000c03037210 */ /* 0x000fca0007f1e1ff */
[----:B------:R-:W-:Y:S01]  /*2950*/  IMAD.X R4, RZ, RZ, ~R2, P0 ;  /* 0x000000ffff047224 */ /* 0x000fe200000e0e02 */
[----:B0-----:R-:W-:-:S04]  /*2960*/  LEA R2, P0, R3, UR4, 0x2 ;  /* 0x0000000403027c11 */ /* 0x001fc8000f8010ff */
[----:B------:R-:W-:-:S05]  /*2970*/  LEA.HI.X R3, R3, UR5, R4, 0x2, P0 ;  /* 0x0000000503037c11 */ /* 0x000fca00080f1404 */
[----:B-1----:R0:W-:Y:S04]  /*2980*/  STG.E desc[UR8][R2.64+0x4600], R7 ;  /* 0x0046000702007986 */ /* 0x0021e8000c101908 */
.L_x_839:
[----:B------:R-:W-:Y:S05]  /*2990*/  BSYNC.RECONVERGENT B0 ;  /* 0x0000000000007941 */ /* 0x000fea0003800200 */
.L_x_837:
        /* <DEDUP_REMOVED lines=14> */
.L_x_841:
[----:B------:R-:W0:Y:S01]  /*2a80*/  LDCU.64 UR4, c[0x0][0x398] ;  /* 0x00007300ff0477ac */ /* 0x000e220008000a00 */
[----:B------:R-:W-:Y:S02]  /*2a90*/  SHF.R.S32.HI R2, RZ, 0x1f, R3 ;  /* 0x0000001fff027819 */ /* 0x000fe40000011403 */
[----:B------:R-:W-:-:S05]  /*2aa0*/  IADD3 R3, P0, PT, -R3, R12, RZ ;  /* 0x0000000c03037210 */ /* 0x000fca0007f1e1ff */
[----:B------:R-:W-:Y:S01]  /*2ab0*/  IMAD.X R4, RZ, RZ, ~R2, P0 ;  /* 0x000000ffff047224 */ /* 0x000fe200000e0e02 */
[----:B0-----:R-:W-:-:S04]  /*2ac0*/  LEA R2, P0, R3, UR4, 0x2 ;  /* 0x0000000403027c11 */ /* 0x001fc8000f8010ff */
[----:B------:R-:W-:-:S05]  /*2ad0*/  LEA.HI.X R3, R3, UR5, R4, 0x2, P0 ;  /* 0x0000000503037c11 */ /* 0x000fca00080f1404 */
[----:B-1----:R1:W-:Y:S04]  /*2ae0*/  STG.E desc[UR8][R2.64+0x4b00], R7 ;  /* 0x004b000702007986 */ /* 0x0023e8000c101908 */
.L_x_842:
[----:B------:R-:W-:Y:S05]  /*2af0*/  BSYNC.RECONVERGENT B0 ;  /* 0x0000000000007941 */ /* 0x000fea0003800200 */
.L_x_840:
        /* <DEDUP_REMOVED lines=14> */
.L_x_844:
[----:B------:R-:W0:Y:S01]  /*2be0*/  LDCU.64 UR4, c[0x0][0x398] ;  /* 0x00007300ff0477ac */ /* 0x000e220008000a00 */
[----:B------:R-:W-:Y:S02]  /*2bf0*/  SHF.R.S32.HI R2, RZ, 0x1f, R3 ;  /* 0x0000001fff027819 */ /* 0x000fe40000011403 */
[----:B------:R-:W-:-:S05]  /*2c00*/  IADD3 R3, P0, PT, -R3, R12, RZ ;  /* 0x0000000c03037210 */ /* 0x000fca0007f1e1ff */
[----:B------:R-:W-:Y:S01]  /*2c10*/  IMAD.X R4, RZ, RZ, ~R2, P0 ;  /* 0x000000ffff047224 */ /* 0x000fe200000e0e02 */
[----:B0-----:R-:W-:-:S04]  /*2c20*/  LEA R2, P0, R3, UR4, 0x2 ;  /* 0x0000000403027c11 */ /* 0x001fc8000f8010ff */
[----:B------:R-:W-:-:S05]  /*2c30*/  LEA.HI.X R3, R3, UR5, R4, 0x2, P0 ;  /* 0x0000000503037c11 */ /* 0x000fca00080f1404 */
[----:B-1----:R0:W-:Y:S04]  /*2c40*/  STG.E desc[UR8][R2.64+0x5000], R7 ;  /* 0x0050000702007986 */ /* 0x0021e8000c101908 */
.L_x_845:
[----:B------:R-:W-:Y:S05]  /*2c50*/  BSYNC.RECONVERGENT B0 ;  /* 0x0000000000007941 */ /* 0x000fea0003800200 */
.L_x_843:
        /* <DEDUP_REMOVED lines=14> */
.L_x_847:
[----:B------:R-:W0:Y:S01]  /*2d40*/  LDCU.64 UR4, c[0x0][0x398] ;  /* 0x00007300ff0477ac */ /* 0x000e220008000a00 */
[----:B------:R-:W-:Y:S02]  /*2d50*/  SHF.R.S32.HI R2, RZ, 0x1f, R3 ;  /* 0x0000001fff027819 */ /* 0x000fe40000011403 */
[----:B------:R-:W-:-:S05]  /*2d60*/  IADD3 R3, P0, PT, -R3, R12, RZ ;  /* 0x0000000c03037210 */ /* 0x000fca0007f1e1ff */
[----:B------:R-:W-:Y:S01]  /*2d70*/  IMAD.X R4, RZ, RZ, ~R2, P0 ;  /* 0x000000ffff047224 */ /* 0x000fe200000e0e02 */
[----:B0-----:R-:W-:-:S04]  /*2d80*/  LEA R2, P0, R3, UR4, 0x2 ;  /* 0x0000000403027c11 */ /* 0x001fc8000f8010ff */
[----:B------:R-:W-:-:S05]  /*2d90*/  LEA.HI.X R3, R3, UR5, R4, 0x2, P0 ;  /* 0x0000000503037c11 */ /* 0x000fca00080f1404 */
[----:B-1----:R1:W-:Y:S04]  /*2da0*/  STG.E desc[UR8][R2.64+0x5500], R7 ;  /* 0x0055000702007986 */ /* 0x0023e8000c101908 */
.L_x_848:
[----:B------:R-:W-:Y:S05]  /*2db0*/  BSYNC.RECONVERGENT B0 ;  /* 0x0000000000007941 */ /* 0x000fea0003800200 */
.L_x_846:
        /* <DEDUP_REMOVED lines=13> */
.L_x_849:
        /* <DEDUP_REMOVED lines=8> */
.L_x_797:
[----:B------:R-:W0:Y:S01]  /*2f10*/  S2R R63, SR_TID.X ;  /* 0x00000000003f7919 */ /* 0x000e220000002100 */
[----:B------:R-:W1:Y:S01]  /*2f20*/  LDCU.64 UR4, c[0x0][0x380] ;  /* 0x00007000ff0477ac */ /* 0x000e620008000a00 */
[C---:B0-----:R-:W-:Y:S02]  /*2f30*/  LOP3.LUT R2, R63.reuse, 0x1f, RZ, 0xc0, !PT ;  /* 0x0000001f3f027812 */ /* 0x041fe400078ec0ff */
[----:B------:R-:W-:-:S05]  /*2f40*/  LOP3.LUT R3, R63, 0x3e0, RZ, 0xc0, !PT ;  /* 0x000003e03f037812 */ /* 0x000fca00078ec0ff */
[----:B------:R-:W-:-:S05]  /*2f50*/  IMAD R3, R3, 0x13, R2 ;  /* 0x0000001303037824 */ /* 0x000fca00078e0202 */
[----:B------:R-:W-:-:S04]  /*2f60*/  IADD3 R3, P0, PT, R0, R3, RZ ;  /* 0x0000000300037210 */ /* 0x000fc80007f1e0ff */
[----:B------:R-:W-:Y:S02]  /*2f70*/  LEA.HI.X.SX32 R4, R0, RZ, 0x1, P0 ;  /* 0x000000ff00047211 */ /* 0x000fe400000f0eff */
[----:B-1----:R-:W-:-:S04]  /*2f80*/  LEA R2, P0, R3, UR4, 0x2 ;  /* 0x0000000403027c11 */ /* 0x002fc8000f8010ff */
        /* <DEDUP_REMOVED lines=24> */
[----:B-1----:R-:W-:-:S02]  /*3110*/  ULEA UR4, UR5, UR4, 0x18 ;  /* 0x0000000405047291 */ /* 0x002fc4000f8ec0ff */
[----:B0-----:R-:W-:Y:S01]  /*3120*/  IMAD R23, R65, 0x260, R64 ;  /* 0x0000026041177824 */ /* 0x001fe200078e0240 */
        /* <DEDUP_REMOVED lines=40> */
[C---:B--2---:R-:W-:Y:S01]  /*33b0*/  LOP3.LUT R46, R60.reuse, 0x1, RZ, 0xc, !PT ;  /* 0x000000013c2e7812 */ /* 0x044fe200078e0cff */
[----:B------:R-:W-:Y:S01]  /*33c0*/  IMAD.IADD R45, R49, 0x1, R48 ;  /* 0x00000001312d7824 */ /* 0x000fe200078e0230 */
[----:B------:R-:W-:Y:S01]  /*33d0*/  LOP3.LUT R82, R60, 0x1, RZ, 0xc0, !PT ;  /* 0x000000013c527812 */ /* 0x000fe200078ec0ff */
[----:B------:R-:W2:Y:S01]  /*33e0*/  LDS R47, [R2+0x34] ;  /* 0x00003400022f7984 */ /* 0x000ea20000000800 */
[----:B---3--:R-:W-:Y:S01]  /*33f0*/  LOP3.LUT R43, R59, 0x1, RZ, 0xc, !PT ;  /* 0x000000013b2b7812 */ /* 0x008fe200078e0cff */
[----:B------:R-:W-:Y:S02]  /*3400*/  IMAD.IADD R41, R46, 0x1, R45 ;  /* 0x000000012e297824 */ /* 0x000fe400078e022d */
[----:B------:R-:W3:Y:S01]  /*3410*/  LDS R44, [R2+0x38] ;  /* 0x00003800022c7984 */ /* 0x000ee20000000800 */
[----:B----4-:R-:W-:-:S03]  /*3420*/  LOP3.LUT R42, R58, 0x1, RZ, 0xc, !PT ;  /* 0x000000013a2a7812 */ /* 0x010fc600078e0cff */
[----:B------:R-:W4:Y:S01]  /*3430*/  LDS R40, [R2+0x3c] ;  /* 0x00003c0002287984 */ /* 0x000f220000000800 */
[----:B-----5:R-:W-:Y:S02]  /*3440*/  LOP3.LUT R39, R57, 0x1, RZ, 0xc, !PT ;  /* 0x0000000139277812 */ /* 0x020fe400078e0cff */
[----:B------:R-:W-:Y:S01]  /*3450*/  IADD3 R38, PT, PT, R42, R43, R41 ;  /* 0x0000002b2a267210 */ /* 0x000fe20007ffe029 */
[----:B------:R-:W5:Y:S01]  /*3460*/  LDS R37, [R2+0x40] ;  /* 0x0000400002257984 */ /* 0x000f620000000800 */
[----:B------:R-:W-:-:S03]  /*3470*/  LOP3.LUT R36, R56, 0x1, RZ, 0xc, !PT ;  /* 0x0000000138247812 */ /* 0x000fc600078e0cff */
[----:B------:R-:W-:Y:S01]  /*3480*/  IMAD.IADD R35, R39, 0x1, R38 ;  /* 0x0000000127237824 */ /* 0x000fe200078e0226 */
[----:B------:R-:W5:Y:S01]  /*3490*/  LDS R34, [R2+0x44] ;  /* 0x0000440002227984 */ /* 0x000f620000000800 */
[----:B------:R-:W-:Y:S02]  /*34a0*/  LOP3.LUT R33, R55, 0x1, RZ, 0xc, !PT ;  /* 0x0000000137217812 */ /* 0x000fe400078e0cff */
[----:B------:R-:W-:Y:S01]  /*34b0*/  IMAD.IADD R32, R36, 0x1, R35 ;  /* 0x0000000124207824 */ /* 0x000fe200078e0223 */
[----:B------:R5:W5:Y:S01]  /*34c0*/  LDS R31, [R2+0x48] ;  /* 0x00004800021f7984 */ /* 0x000b620000000800 */
[----:B------:R-:W-:Y:S02]  /*34d0*/  LOP3.LUT R30, R54, 0x1, RZ, 0xc, !PT ;  /* 0x00000001361e7812 */ /* 0x000fe400078e0cff */
[----:B------:R-:W-:Y:S01]  /*34e0*/  IMAD.IADD R19, R33, 0x1, R32 ;  /* 0x0000000121137824 */ /* 0x000fe200078e0220 */
[----:B------:R-:W-:Y:S02]  /*34f0*/  LOP3.LUT R18, R53, 0x1, RZ, 0xc, !PT ;  /* 0x0000000135127812 */ /* 0x000fe400078e0cff */
[----:B------:R-:W-:Y:S01]  /*3500*/  LOP3.LUT R69, R55, 0x1, RZ, 0xc0, !PT ;  /* 0x0000000137457812 */ /* 0x000fe200078ec0ff */
[----:B------:R-:W-:Y:S01]  /*3510*/  IMAD.IADD R17, R30, 0x1, R19 ;  /* 0x000000011e117824 */ /* 0x000fe200078e0213 */
[----:B------:R-:W-:-:S02]  /*3520*/  LOP3.LUT R16, R52, 0x1, RZ, 0xc, !PT ;  /* 0x0000000134107812 */ /* 0x000fc400078e0cff */
[----:B------:R-:W-:Y:S01]  /*3530*/  LOP3.LUT R71, R54, 0x1, RZ, 0xc0, !PT ;  /* 0x0000000136477812 */ /* 0x000fe200078ec0ff */
[----:B------:R-:W-:Y:S01]  /*3540*/  IMAD.IADD R15, R18, 0x1, R17 ;  /* 0x00000001120f7824 */ /* 0x000fe200078e0211 */
[----:B0-----:R-:W-:Y:S02]  /*3550*/  LOP3.LUT R14, R51, 0x1, RZ, 0xc, !PT ;  /* 0x00000001330e7812 */ /* 0x001fe400078e0cff */
[----:B------:R-:W-:Y:S01]  /*3560*/  LOP3.LUT R72, R53, 0x1, RZ, 0xc0, !PT ;  /* 0x0000000135487812 */ /* 0x000fe200078ec0ff */
[----:B------:R-:W-:Y:S01]  /*3570*/  IMAD.IADD R13, R16, 0x1, R15 ;  /* 0x00000001100d7824 */ /* 0x000fe200078e020f */
[----:B-1----:R-:W-:Y:S02]  /*3580*/  LOP3.LUT R12, R50, 0x1, RZ, 0xc, !PT ;  /* 0x00000001320c7812 */ /* 0x002fe400078e0cff */
[----:B------:R-:W-:Y:S01]  /*3590*/  LOP3.LUT R73, R52, 0x1, RZ, 0xc0, !PT ;  /* 0x0000000134497812 */ /* 0x000fe200078ec0ff */
[----:B------:R-:W-:Y:S01]  /*35a0*/  IMAD.IADD R11, R14, 0x1, R13 ;  /* 0x000000010e0b7824 */ /* 0x000fe200078e020d */
[----:B--2---:R-:W-:-:S02]  /*35b0*/  LOP3.LUT R10, R47, 0x1, RZ, 0xc, !PT ;  /* 0x000000012f0a7812 */ /* 0x004fc400078e0cff */
[----:B------:R-:W-:Y:S01]  /*35c0*/  LOP3.LUT R74, R51, 0x1, RZ, 0xc0, !PT ;  /* 0x00000001334a7812 */ /* 0x000fe200078ec0ff */
[----:B------:R-:W-:Y:S01]  /*35d0*/  IMAD.IADD R9, R12, 0x1, R11 ;  /* 0x000000010c097824 */ /* 0x000fe200078e020b */
[----:B---3--:R-:W-:Y:S02]  /*35e0*/  LOP3.LUT R8, R44, 0x1, RZ, 0xc, !PT ;  /* 0x000000012c087812 */ /* 0x008fe400078e0cff */
[----:B------:R-:W-:Y:S01]  /*35f0*/  LOP3.LUT R75, R50, 0x1, RZ, 0xc0, !PT ;  /* 0x00000001324b7812 */ /* 0x000fe200078ec0ff */
[----:B------:R-:W-:Y:S01]  /*3600*/  IMAD.IADD R7, R10, 0x1, R9 ;  /* 0x000000010a077824 */ /* 0x000fe200078e0209 */
[----:B----4-:R-:W-:Y:S02]  /*3610*/  LOP3.LUT R5, R40, 0x1, RZ, 0xc, !PT ;  /* 0x0000000128057812 */ /* 0x010fe400078e0cff */
[----:B------:R-:W-:Y:S01]  /*3620*/  LOP3.LUT R76, R47, 0x1, RZ, 0xc0, !PT ;  /* 0x000000012f4c7812 */ /* 0x000fe200078ec0ff */
[----:B------:R-:W-:Y:S01]  /*3630*/  IMAD.IADD R6, R8, 0x1, R7 ;  /* 0x0000000108067824 */ /* 0x000fe200078e0207 */
[----:B-----5:R-:W-:-:S02]  /*3640*/  LOP3.LUT R2, R37, 0x1, RZ, 0xc, !PT ;  /* 0x0000000125027812 */ /* 0x020fc400078e0cff */
[----:B------:R-:W-:Y:S01]  /*3650*/  LOP3.LUT R77, R44, 0x1, RZ, 0xc0, !PT ;  /* 0x000000012c4d7812 */ /* 0x000fe200078ec0ff */
[----:B------:R-:W-:Y:S01]  /*3660*/  IMAD.IADD R5, R5, 0x1, R6 ;  /* 0x0000000105057824 */ /* 0x000fe200078e0206 */
[----:B------:R-:W-:Y:S02]  /*3670*/  LOP3.LUT R4, R34, 0x1, RZ, 0xc, !PT ;  /* 0x0000000122047812 */ /* 0x000fe400078e0cff */
[----:B------:R-:W-:Y:S01]  /*3680*/  LOP3.LUT R78, R40, 0x1, RZ, 0xc0, !PT ;  /* 0x00000001284e7812 */ /* 0x000fe200078ec0ff */
[----:B------:R-:W-:Y:S01]  /*3690*/  IMAD.IADD R3, R2, 0x1, R5 ;  /* 0x0000000102037824 */ /* 0x000fe200078e0205 */
[----:B------:R-:W-:Y:S02]  /*36a0*/  LOP3.LUT R21, R31, 0x1, RZ, 0xc, !PT ;  /* 0x000000011f157812 */ /* 0x000fe400078e0cff */
[----:B------:R-:W-:Y:S01]  /*36b0*/  LOP3.LUT R79, R37, 0x1, RZ, 0xc0, !PT ;  /* 0x00000001254f7812 */ /* 0x000fe200078ec0ff */
[----:B------:R-:W-:Y:S01]  /*36c0*/  IMAD.IADD R2, R4, 0x1, R3 ;  /* 0x0000000104027824 */ /* 0x000fe200078e0203 */
[----:B------:R-:W-:-:S03]  /*36d0*/  LOP3.LUT R80, R31, 0x1, RZ, 0xc0, !PT ;  /* 0x000000011f507812 */ /* 0x000fc600078ec0ff */
        /* <DEDUP_REMOVED lines=17> */
[----:B------:R-:W-:Y:S02]  /*37f0*/  LOP3.LUT R66, R58, 0x1, RZ, 0xc0, !PT ;  /* 0x000000013a427812 */ /* 0x000fe400078ec0ff */
[----:B0-----:R-:W-:Y:S02]  /*3800*/  LOP3.LUT R67, R57, 0x1, RZ, 0xc0, !PT ;  /* 0x0000000139437812 */ /* 0x001fe400078ec0ff */
[----:B------:R-:W-:Y:S01]  /*3810*/  LOP3.LUT R68, R56, 0x1, RZ, 0xc0, !PT ;  /* 0x0000000138447812 */ /* 0x000fe200078ec0ff */
[----:B------:R-:W0:Y:S04]  /*3820*/  LDS.128 R20, [UR4] ;  /* 0x00000004ff147984 */ /* 0x000e280008000c00 */
[----:B------:R-:W1:Y:S04]  /*3830*/  LDS.128 R24, [UR4+0x10] ;  /* 0x00001004ff187984 */ /* 0x000e680008000c00 */
[----:B------:R-:W2:Y:S01]  /*3840*/  LDS.64 R28, [UR4+0x20] ;  /* 0x00002004ff1c7984 */ /* 0x000ea20008000a00 */
        /* <DEDUP_REMOVED lines=11> */
[----:B------:R-:W-:Y:S01]  /*3900*/  IMAD.IADD R26, R26, 0x1, R25 ;  /* 0x000000011a1a7824 */ /* 0x000fe200078e0219 */
[----:B------:R-:W-:Y:S02]  /*3910*/  SEL R23, R81, RZ, P2 ;  /* 0x000000ff51177207 */ /* 0x000fe40001000000 */
[----:B------:R-:W-:Y:S01]  /*3920*/  SEL R20, R24, R20, !P0 ;  /* 0x0000001418147207 */ /* 0x000fe20004000000 */
[----:B------:R-:W-:Y:S01]  /*3930*/  IMAD.IADD R27, R27, 0x1, R26 ;  /* 0x000000011b1b7824 */ /* 0x000fe200078e021a */
[----:B------:R-:W-:-:S03]  /*3940*/  ISETP.NE.AND P0, PT, R65, 0x6, PT ;  /* 0x000000064100780c */ /* 0x000fc60003f05270 */
[----:B--2---:R-:W-:Y:S01]  /*3950*/  IMAD.IADD R28, R27, 0x1, R28 ;  /* 0x000000011b1c7824 */ /* 0x004fe200078e021c */
[----:B------:R-:W-:Y:S02]  /*3960*/  SEL R20, R25, R20, !P0 ;  /* 0x0000001419147207 */ /* 0x000fe40004000000 */
[----:B------:R-:W-:Y:S01]  /*3970*/  ISETP.NE.AND P0, PT, R65, 0x7, PT ;  /* 0x000000074100780c */ /* 0x000fe20003f05270 */
[----:B------:R-:W-:-:S03]  /*3980*/  IMAD.IADD R21, R29, 0x1, R28 ;  /* 0x000000011d157824 */ /* 0x000fc600078e021c */
[----:B------:R-:W-:Y:S02]  /*3990*/  SEL R20, R26, R20, !P0 ;  /* 0x000000141a147207 */ /* 0x000fe40004000000 */
[----:B------:R-:W-:Y:S02]  /*39a0*/  ISETP.NE.AND P0, PT, R65, 0x8, PT ;  /* 0x000000084100780c */ /* 0x000fe40003f05270 */
[----:B------:R-:W-:Y:S02]  /*39b0*/  LOP3.LUT R65, R59, 0x1, RZ, 0xc0, !PT ;  /* 0x000000013b417812 */ /* 0x000fe400078ec0ff */
[----:B------:R-:W-:Y:S02]  /*39c0*/  SEL R20, R27, R20, !P0 ;  /* 0x000000141b147207 */ /* 0x000fe40004000000 */
[----:B------:R-:W-:Y:S02]  /*39d0*/  ISETP.GT.U32.AND P0, PT, R63, 0x1f, PT ;  /* 0x0000001f3f00780c */ /* 0x000fe40003f04070 */
[----:B------:R-:W-:-:S02]  /*39e0*/  SEL R20, R28, R20, !P1 ;  /* 0x000000141c147207 */ /* 0x000fc40004800000 */
[----:B------:R-:W-:-:S03]  /*39f0*/  ISETP.GE.U32.AND P1, PT, R63, 0x20, PT ;  /* 0x000000203f00780c */ /* 0x000fc60003f26070 */
[----:B------:R-:W-:-:S05]  /*3a00*/  IMAD.IADD R24, R20, 0x1, R23 ;  /* 0x0000000114187824 */ /* 0x000fca00078e0217 */
[----:B------:R-:W-:Y:S01]  /*3a10*/  SEL R81, R81, R24, !P1 ;  /* 0x0000001851517207 */ /* 0x000fe20004800000 */
[----:B------:R-:W-:Y:S06]  /*3a20*/  @P0 BRA `(.L_x_850) ;  /* 0x0000000800b80947 */ /* 0x000fec0003800000 */
[----:B------:R-:W0:Y:S01]  /*3a30*/  LDC.64 R22, c[0x0][0x3a8] ;  /* 0x0000ea00ff167b82 */ /* 0x000e220000000a00 */
[----:B------:R-:W-:Y:S02]  /*3a40*/  ISETP.NE.AND P1, PT, R63, RZ, PT ;  /* 0x000000ff3f00720c */ /* 0x000fe40003f25270 */
        /* <DEDUP_REMOVED lines=13> */
.L_x_971:
[----:B------:R-:W-:Y:S05]  /*3b20*/  @!P0 BRA `(.L_x_852) ;  /* 0x00000000007c8947 */ /* 0x000fea0003800000 */
[----:B------:R-:W-:-:S07]  /*3b30*/  IMAD.MOV.U32 R27, RZ, RZ, 0x166 ;  /* 0x00000166ff1b7424 */ /* 0x000fce00078e00ff */
.L_x_854:
        /* <DEDUP_REMOVED lines=29> */
.L_x_974:
[----:B------:R-:W-:Y:S05]  /*3d10*/  @P0 BRA `(.L_x_854) ;  /* 0xfffffffc00880947 */ /* 0x000fea000383ffff */
.L_x_852:
        /* <DEDUP_REMOVED lines=24> */
[----:B0-----:R-:W-:Y:S02]  /*3ea0*/  SEL R22, R29, RZ, !P0 ;  /* 0x000000ff1d167207 */ /* 0x001fe40004000000 */
[----:B------:R-:W-:-:S03]  /*3eb0*/  ISETP.GT.AND P0, PT, R85, R28, PT ;  /* 0x0000001c5500720c */ /* 0x000fc60003f04270 */
[----:B------:R-:W-:Y:S02]  /*3ec0*/  IMAD.IADD R86, R93, 0x1, R22 ;  /* 0x000000015d567824 */ /* 0x000fe400078e0216 */
[----:B------:R-:W0:Y:S03]  /*3ed0*/  LDC.64 R22, c[0x0][0x3a8] ;  /* 0x0000ea00ff167b82 */ /* 0x000e260000000a00 */
[----:B------:R-:W1:Y:S01]  /*3ee0*/  SHFL.DOWN PT, R29, R86, 0x8, R28 ;  /* 0x09000000561d7989 */ /* 0x000e6200000e001c */
[----:B0-----:R-:W-:Y:S02]  /*3ef0*/  IADD3 R22, P3, PT, R22, 0x100, RZ ;  /* 0x0000010016167810 */ /* 0x001fe40007f7e0ff */
[----:B-1----:R-:W-:Y:S02]  /*3f00*/  SEL R29, R29, RZ, !P0 ;  /* 0x000000ff1d1d7207 */ /* 0x002fe40004000000 */
[----:B------:R-:W-:Y:S01]  /*3f10*/  ISETP.NE.AND P0, PT, R24, 0x65, PT ;  /* 0x000000651800780c */ /* 0x000fe20003f05270 */
[----:B------:R-:W-:-:S02]  /*3f20*/  IMAD.X R23, RZ, RZ, R23, P3 ;  /* 0x000000ffff177224 */ /* 0x000fc400018e0617 */
[----:B------:R-:W-:-:S05]  /*3f30*/  IMAD.IADD R89, R86, 0x1, R29 ;  /* 0x0000000156597824 */ /* 0x000fca00078e021d */
[----:B------:R-:W0:Y:S05]  /*3f40*/  SHFL.DOWN PT, R29, R89, 0x10, R28 ;  /* 0x0a000000591d7989 */ /* 0x000e2a00000e001c */
[----:B------:R-:W-:Y:S02]  /*3f50*/  VOTE.ALL P0, P0 ;  /* 0x0000000000ff7806 */ /* 0x000fe40000000000 */
[----:B0-----:R-:W-:-:S05]  /*3f60*/  SEL R86, R29, RZ, !P2 ;  /* 0x000000ff1d567207 */ /* 0x001fca0005000000 */
[----:B------:R-:W-:-:S07]  /*3f70*/  IMAD.IADD R86, R89, 0x1, R86 ;  /* 0x0000000159567824 */ /* 0x000fce00078e0256 */
.L_x_983:
[----:B------:R-:W-:Y:S05]  /*3f80*/  @!P0 BRA `(.L_x_856) ;  /* 0x0000000400248947 */ /* 0x000fea0003800000 */
[----:B------:R-:W-:-:S07]  /*3f90*/  IMAD.MOV.U32 R89, RZ, RZ, 0x166 ;  /* 0x00000166ff597424 */ /* 0x000fce00078e00ff */
.L_x_862:
        /* <DEDUP_REMOVED lines=8> */
.L_x_986:
[----:B------:R-:W-:Y:S05]  /*4020*/  @!P0 BRA `(.L_x_858) ;  /* 0x00000000007c8947 */ /* 0x000fea0003800000 */
[----:B------:R-:W-:-:S07]  /*4030*/  IMAD.MOV.U32 R27, RZ, RZ, R89 ;  /* 0x000000ffff1b7224 */ /* 0x000fce00078e0059 */
.L_x_860:
        /* <DEDUP_REMOVED lines=29> */
.L_x_989:
[----:B------:R-:W-:Y:S05]  /*4210*/  @P0 BRA `(.L_x_860) ;  /* 0xfffffffc00880947 */ /* 0x000fea000383ffff */
.L_x_858:
        /* <DEDUP_REMOVED lines=31> */
.L_x_998:
[----:B------:R-:W-:Y:S05]  /*4410*/  @P0 BRA `(.L_x_862) ;  /* 0xfffffff800e00947 */ /* 0x000fea000383ffff */
.L_x_856:
[----:B------:R-:W-:Y:S01]  /*4420*/  ISETP.NE.AND P0, PT, R64, RZ, PT ;  /* 0x000000ff4000720c */ /* 0x000fe20003f05270 */
[----:B------:R-:W0:Y:S01]  /*4430*/  @!P1 S2R R23, SR_CgaCtaId ;  /* 0x0000000000179919 */ /* 0x000e220000008800 */
[----:B------:R-:W-:Y:S01]  /*4440*/  @!P1 MOV R22, 0x400 ;  /* 0x0000040000169802 */ /* 0x000fe20000000f00 */
[----:B------:R-:W-:Y:S02]  /*4450*/  @!P1 IMAD.IADD R21, R21, 0x1, R86 ;  /* 0x0000000115159824 */ /* 0x000fe400078e0256 */
[----:B------:R-:W-:-:S05]  /*4460*/  @!P1 IMAD.MOV.U32 R20, RZ, RZ, 0x65 ;  /* 0x00000065ff149424 */ /* 0x000fca00078e00ff */
[----:B------:R1:W-:Y:S03]  /*4470*/  @!P1 ST.E.64.STRONG.GPU desc[UR8][R90.64+0x100], R20 ;  /* 0x000100145a009985 */ /* 0x0003e6000c10fb08 */
[----:B------:R-:W-:Y:S01]  /*4480*/  @!P0 MOV R24, 0x400 ;  /* 0x0000040000188802 */ /* 0x000fe20000000f00 */
[----:B------:R-:W2:Y:S01]  /*4490*/  @!P0 S2R R25, SR_CgaCtaId ;  /* 0x0000000000198919 */ /* 0x000ea20000008800 */
[----:B0-----:R-:W-:-:S05]  /*44a0*/  @!P1 LEA R22, R23, R22, 0x18 ;  /* 0x0000001617169211 */ /* 0x001fca00078ec0ff */
[----:B------:R1:W-:Y:S04]  /*44b0*/  @!P1 STS [R22+0x48], R21 ;  /* 0x0000481516009388 */ /* 0x0003e80000000800 */
[----:B------:R1:W-:Y:S01]  /*44c0*/  @!P1 STS [R22+0x44], R86 ;  /* 0x0000445616009388 */ /* 0x0003e20000000800 */
[----:B--2---:R-:W-:Y:S01]  /*44d0*/  @!P0 LEA R25, R25, R24, 0x18 ;  /* 0x0000001819198211 */ /* 0x004fe200078ec0ff */
[----:B------:R-:W-:Y:S02]  /*44e0*/  IMAD.MOV.U32 R24, RZ, RZ, R81 ;  /* 0x000000ffff187224 */ /* 0x000fe400078e0051 */
[----:B------:R-:W-:Y:S02]  /*44f0*/  @!P0 IMAD.MOV.U32 R24, RZ, RZ, R86 ;  /* 0x000000ffff188224 */ /* 0x000fe400078e0056 */
[----:B------:R1:W-:Y:S05]  /*4500*/  @!P0 STS [R25+0x34], R86 ;  /* 0x0000345619008388 */ /* 0x0003ea0000000800 */
.L_x_850:
[----:B------:R-:W-:Y:S05]  /*4510*/  WARPSYNC.ALL ;  /* 0x0000000000007948 */ /* 0x000fea0003800000 */
[----:B------:R-:W0:Y:S08]  /*4520*/  S2UR UR6, SR_CgaCtaId ;  /* 0x00000000000679c3 */ /* 0x000e300000008800 */
[----:B------:R-:W-:Y:S01]  /*4530*/  BAR.SYNC.DEFER_BLOCKING 0x0 ;  /* 0x0000000000007b1d */ /* 0x000fe20000010000 */
[----:B------:R-:W-:-:S02]  /*4540*/  ISETP.NE.AND P0, PT, R63, RZ, PT ;  /* 0x000000ff3f00720c */ /* 0x000fc40003f05270 */
[----:B-1----:R-:W-:Y:S02]  /*4550*/  LOP3.LUT R25, R62, 0x1, RZ, 0xc0, !PT ;  /* 0x000000013e197812 */ /* 0x002fe400078ec0ff */
[----:B------:R-:W-:Y:S01]  /*4560*/  LOP3.LUT R26, R61, 0x1, RZ, 0xc0, !PT ;  /* 0x000000013d1a7812 */ /* 0x000fe200078ec0ff */
[----:B------:R-:W-:Y:S01]  /*4570*/  UMOV UR5, 0x400 ;  /* 0x0000040000057882 */ /* 0x000fe20000000000 */
[----:B------:R-:W-:Y:S02]  /*4580*/  ISETP.NE.U32.AND P1, PT, R25, 0x1, PT ;  /* 0x000000011900780c */ /* 0x000fe40003f25070 */
[----:B------:R-:W-:Y:S02]  /*4590*/  ISETP.NE.U32.AND P2, PT, R26, 0x1, PT ;  /* 0x000000011a00780c */ /* 0x000fe40003f45070 */
[----:B------:R-:W-:Y:S02]  /*45a0*/  ISETP.NE.AND P3, PT, R82, RZ, PT ;  /* 0x000000ff5200720c */ /* 0x000fe40003f65270 */
[----:B------:R-:W-:-:S02]  /*45b0*/  ISETP.NE.AND P4, PT, R65, RZ, PT ;  /* 0x000000ff4100720c */ /* 0x000fc40003f85270 */
[----:B------:R-:W-:Y:S02]  /*45c0*/  ISETP.NE.AND P6, PT, R67, RZ, PT ;  /* 0x000000ff4300720c */ /* 0x000fe40003fc5270 */
[----:B------:R-:W-:Y:S01]  /*45d0*/  ISETP.NE.AND P5, PT, R66, RZ, PT ;  /* 0x000000ff4200720c */ /* 0x000fe20003fa5270 */
[----:B0-----:R-:W-:Y:S01]  /*45e0*/  ULEA UR5, UR6, UR5, 0x18 ;  /* 0x0000000506057291 */ /* 0x001fe2000f8ec0ff */
[----:B------:R-:W0:Y:S08]  /*45f0*/  LDCU.64 UR6, c[0x0][0x398] ;  /* 0x00007300ff0677ac */ /* 0x000e300008000a00 */
[----:B------:R-:W1:Y:S04]  /*4600*/  LDS R21, [UR5+0x34] ;  /* 0x00003405ff157984 */ /* 0x000e680008000800 */
[----:B------:R-:W2:Y:S04]  /*4610*/  LDS R20, [UR5+0x4c] ;  /* 0x00004c05ff147984 */ /* 0x000ea80008000800 */
[----:B------:R-:W3:Y:S01]  /*4620*/  LDS R22, [UR5+0x44] ;  /* 0x00004405ff167984 */ /* 0x000ee20008000800 */
[----:B-1----:R-:W-:Y:S01]  /*4630*/  SEL R21, R21, RZ, P0 ;  /* 0x000000ff15157207 */ /* 0x002fe20000000000 */
[----:B------:R-:W-:Y:S01]  /*4640*/  BAR.SYNC.DEFER_BLOCKING 0x0 ;  /* 0x0000000000007b1d */ /* 0x000fe20000010000 */
[----:B------:R-:W-:-:S03]  /*4650*/  ISETP.NE.AND P0, PT, R68, RZ, PT ;  /* 0x000000ff4400720c */ /* 0x000fc60003f05270 */
[----:B------:R-:W-:Y:S01]  /*4660*/  IMAD.IADD R21, R21, 0x1, R24 ;  /* 0x0000000115157824 */ /* 0x000fe200078e0218 */
[----:B--2---:R-:W-:Y:S01]  /*4670*/  IADD3 R24, PT, PT, -R20, 0x17c0, RZ ;  /* 0x000017c014187810 */ /* 0x004fe20007ffe1ff */
[--C-:B---3--:R-:W-:Y:S01]  /*4680*/  IMAD.IADD R0, R0, 0x1, -R22.reuse ;  /* 0x0000000100007824 */ /* 0x108fe200078e0a16 */
[--C-:B------:R-:W-:Y:S01]  /*4690*/  IADD3 R20, PT, PT, R63, R20, R22.reuse ;  /* 0x000000143f147210 */ /* 0x100fe20007ffe016 */
[----:B------:R-:W-:Y:S01]  /*46a0*/  IMAD.IADD R23, R21, 0x1, -R22 ;  /* 0x0000000115177824 */ /* 0x000fe200078e0a16 */
[C---:B------:R-:W-:Y:S01]  /*46b0*/  IADD3 R28, PT, PT, R22.reuse, -R21, -R49 ;  /* 0x80000015161c7210 */ /* 0x040fe20007ffe831 */
[--C-:B------:R-:W-:Y:S01]  /*46c0*/  IMAD.IADD R41, R41, 0x1, R21.reuse ;  /* 0x0000000129297824 */ /* 0x100fe200078e0215 */
[C---:B------:R-:W-:Y:S01]  /*46d0*/  IADD3 R64, PT, PT, R22.reuse, -R45, -R21 ;  /* 0x8000002d16407210 */ /* 0x040fe20007ffe815 */
[C---:B------:R-:W-:Y:S01]  /*46e0*/  IMAD R25, R63.reuse, 0x13, -R23 ;  /* 0x000000133f197824 */ /* 0x040fe200078e0a17 */
[----:B------:R-:W-:Y:S01]  /*46f0*/  IADD3 R38, PT, PT, R22, -R38, -R21 ;  /* 0x8000002616267210 */ /* 0x000fe20007ffe815 */
[----:B------:R-:W-:Y:S01]  /*4700*/  IMAD.IADD R26, R24, 0x1, R23 ;  /* 0x00000001181a7824 */ /* 0x000fe200078e0217 */
[C-C-:B------:R-:W-:Y:S01]  /*4710*/  IADD3 R32, PT, PT, R22.reuse, -R32, -R21.reuse ;  /* 0x8000002016207210 */ /* 0x140fe20007ffe815 */
[C---:B------:R-:W-:Y:S01]  /*4720*/  IMAD R28, R63.reuse, 0x13, R28 ;  /* 0x000000133f1c7824 */ /* 0x040fe200078e021c */
[----:B------:R-:W-:Y:S01]  /*4730*/  IADD3 R70, PT, PT, R22, -R2, -R21 ;  /* 0x8000000216467210 */ /* 0x000fe20007ffe815 */
[----:B------:R-:W-:Y:S01]  /*4740*/  IMAD R64, R63, 0x13, R64 ;  /* 0x000000133f407824 */ /* 0x000fe200078e0240 */
[----:B------:R-:W-:Y:S01]  /*4750*/  SEL R23, R25, R26, !P1 ;  /* 0x0000001a19177207 */ /* 0x000fe20004800000 */
[----:B------:R-:W-:Y:S01]  /*4760*/  IMAD.IADD R26, R49, 0x1, R26 ;  /* 0x00000001311a7824 */ /* 0x000fe200078e021a */
[----:B------:R-:W-:Y:S01]  /*4770*/  ISETP.NE.AND P1, PT, R69, RZ, PT ;  /* 0x000000ff4500720c */ /* 0x000fe20003f25270 */
[----:B------:R-:W-:Y:S01]  /*4780*/  VIADD R25, R28, 0x1 ;  /* 0x000000011c197836 */ /* 0x000fe20000000000 */
[----:B------:R-:W-:Y:S01]  /*4790*/  LEA R23, R23, UR5, 0x2 ;  /* 0x0000000517177c11 */ /* 0x000fe2000f8e10ff */
[----:B------:R-:W-:Y:S01]  /*47a0*/  IMAD.IADD R27, R48, 0x1, R26 ;  /* 0x00000001301b7824 */ /* 0x000fe200078e021a */
[C---:B------:R-:W-:Y:S01]  /*47b0*/  IADD3 R48, PT, PT, R22.reuse, -R41, -R43 ;  /* 0x8000002916307210 */ /* 0x040fe20007ffe82b */
[----:B------:R-:W-:Y:S01]  /*47c0*/  IMAD.IADD R28, R22, 0x1, -R41 ;  /* 0x00000001161c7824 */ /* 0x000fe200078e0a29 */
[----:B------:R-:W-:Y:S01]  /*47d0*/  SEL R25, R25, R26, !P2 ;  /* 0x0000001a19197207 */ /* 0x000fe20005000000 */
[----:B------:R-:W-:Y:S01]  /*47e0*/  VIADD R26, R64, 0x2 ;  /* 0x00000002401a7836 */ /* 0x000fe20000000000 */
[----:B------:R-:W-:Y:S01]  /*47f0*/  ISETP.NE.AND P2, PT, R71, RZ, PT ;  /* 0x000000ff4700720c */ /* 0x000fe20003f45270 */
[----:B------:R-:W-:Y:S01]  /*4800*/  IMAD.IADD R46, R46, 0x1, R27 ;  /* 0x000000012e2e7824 */ /* 0x000fe200078e021b */
[--C-:B------:R-:W-:Y:S01]  /*4810*/  IADD3 R68, PT, PT, R22, -R3, -R21.reuse ;  /* 0x8000000316447210 */ /* 0x100fe20007ffe815 */
[----:B------:R-:W-:Y:S01]  /*4820*/  IMAD R28, R63, 0x13, R28 ;  /* 0x000000133f1c7824 */ /* 0x000fe200078e021c */
[----:B------:R-:W-:Y:S01]  /*4830*/  SEL R26, R27, R26, !P3 ;  /* 0x0000001a1b1a7207 */ /* 0x000fe20005800000 */
[----:B------:R-:W-:Y:S01]  /*4840*/  IMAD.IADD R43, R43, 0x1, R46 ;  /* 0x000000012b2b7824 */ /* 0x000fe200078e022e */
[----:B------:R-:W-:Y:S01]  /*4850*/  ISETP.NE.AND P3, PT, R72, RZ, PT ;  /* 0x000000ff4800720c */ /* 0x000fe20003f65270 */
[----:B------:R-:W-:Y:S01]  /*4860*/  VIADD R27, R28, 0x3 ;  /* 0x000000031c1b7836 */ /* 0x000fe20000000000 */
[----:B------:R-:W-:Y:S01]  /*4870*/  LEA R2, R25, UR5, 0x2 ;  /* 0x0000000519027c11 */ /* 0x000fe2000f8e10ff */
[----:B------:R-:W-:Y:S01]  /*4880*/  IMAD R38, R63, 0x13, R38 ;  /* 0x000000133f267824 */ /* 0x000fe200078e0226 */
[----:B------:R-:W-:Y:S01]  /*4890*/  IADD3 R64, PT, PT, R22, -R6, -R21 ;  /* 0x8000000616407210 */ /* 0x000fe20007ffe815 */
[----:B------:R-:W-:Y:S01]  /*48a0*/  IMAD.IADD R42, R42, 0x1, R43 ;  /* 0x000000012a2a7824 */ /* 0x000fe200078e022b */
[----:B------:R-:W-:Y:S01]  /*48b0*/  SEL R27, R46, R27, !P4 ;  /* 0x0000001b2e1b7207 */ /* 0x000fe20006000000 */
[----:B------:R-:W-:Y:S01]  /*48c0*/  VIADD R29, R38, 0x5 ;  /* 0x00000005261d7836 */ /* 0x000fe20000000000 */
[C-C-:B------:R-:W-:Y:S01]  /*48d0*/  IADD3 R38, PT, PT, R22.reuse, -R19, -R21.reuse ;  /* 0x8000001316267210 */ /* 0x140fe20007ffe815 */
[----:B------:R-:W-:Y:S01]  /*48e0*/  IMAD.IADD R39, R39, 0x1, R42 ;  /* 0x0000000127277824 */ /* 0x000fe200078e022a */
[----:B------:R-:W-:Y:S01]  /*48f0*/  IADD3 R46, PT, PT, R22, -R35, -R21 ;  /* 0x80000023162e7210 */ /* 0x000fe20007ffe815 */
[C---:B------:R-:W-:Y:S01]  /*4900*/  IMAD R48, R63.reuse, 0x13, R48 ;  /* 0x000000133f307824 */ /* 0x040fe200078e0230 */
[----:B------:R-:W-:Y:S01]  /*4910*/  SEL R29, R42, R29, !P6 ;  /* 0x0000001d2a1d7207 */ /* 0x000fe20007000000 */
[----:B------:R-:W-:Y:S01]  /*4920*/  IMAD.IADD R36, R36, 0x1, R39 ;  /* 0x0000000124247824 */ /* 0x000fe200078e0227 */
[--C-:B------:R-:W-:Y:S01]  /*4930*/  IADD3 R42, PT, PT, R22, -R17, -R21.reuse ;  /* 0x80000011162a7210 */ /* 0x100fe20007ffe815 */
[----:B------:R-:W-:Y:S01]  /*4940*/  IMAD R38, R63, 0x13, R38 ;  /* 0x000000133f267824 */ /* 0x000fe200078e0226 */
[----:B------:R-:W-:Y:S01]  /*4950*/  ISETP.NE.AND P6, PT, R75, RZ, PT ;  /* 0x000000ff4b00720c */ /* 0x000fe20003fc5270 */
[----:B------:R-:W-:Y:S01]  /*4960*/  IMAD R46, R63, 0x13, R46 ;  /* 0x000000133f2e7824 */ /* 0x000fe200078e022e */
[----:B------:R-:W-:Y:S01]  /*4970*/  ISETP.NE.AND P4, PT, R73, RZ, PT ;  /* 0x000000ff4900720c */ /* 0x000fe20003f85270 */
[----:B------:R-:W-:Y:S01]  /*4980*/  IMAD.IADD R33, R33, 0x1, R36 ;  /* 0x0000000121217824 */ /* 0x000fe200078e0224 */
[----:B------:R-:W-:Y:S01]  /*4990*/  LEA R3, R26, UR5, 0x2 ;  /* 0x000000051a037c11 */ /* 0x000fe2000f8e10ff */
[----:B------:R-:W-:Y:S01]  /*49a0*/  VIADD R38, R38, 0x8 ;  /* 0x0000000826267836 */ /* 0x000fe20000000000 */
[----:B------:R-:W-:Y:S01]  /*49b0*/  IADD3 R66, PT, PT, R22, -R5, -R21 ;  /* 0x8000000516427210 */ /* 0x000fe20007ffe815 */
[----:B------:R-:W-:Y:S01]  /*49c0*/  VIADD R46, R46, 0x6 ;  /* 0x000000062e2e7836 */ /* 0x000fe20000000000 */
[----:B------:R-:W-:Y:S01]  /*49d0*/  LEA R6, R27, UR5, 0x2 ;  /* 0x000000051b067c11 */ /* 0x000fe2000f8e10ff */
[----:B------:R-:W-:Y:S01]  /*49e0*/  IMAD R42, R63, 0x13, R42 ;  /* 0x000000133f2a7824 */ /* 0x000fe200078e022a */
[----:B------:R-:W-:Y:S01]  /*49f0*/  SEL R38, R33, R38, !P2 ;  /* 0x0000002621267207 */ /* 0x000fe20005000000 */
[----:B------:R-:W-:Y:S01]  /*4a00*/  IMAD.IADD R33, R30, 0x1, R33 ;  /* 0x000000011e217824 */ /* 0x000fe200078e0221 */
[----:B------:R-:W-:Y:S01]  /*4a10*/  SEL R19, R39, R46, !P0 ;  /* 0x0000002e27137207 */ /* 0x000fe20004000000 */
[----:B------:R-:W-:Y:S01]  /*4a20*/  VIADD R42, R42, 0x9 ;  /* 0x000000092a2a7836 */ /* 0x000fe20000000000 */
[C-C-:B------:R-:W-:Y:S01]  /*4a30*/  IADD3 R46, PT, PT, R22.reuse, -R13, -R21.reuse ;  /* 0x8000000d162e7210 */ /* 0x140fe20007ffe815 */
[----:B------:R-:W-:Y:S01]  /*4a40*/  IMAD R32, R63, 0x13, R32 ;  /* 0x000000133f207824 */ /* 0x000fe200078e0220 */
[--C-:B------:R-:W-:Y:S01]  /*4a50*/  IADD3 R30, PT, PT, R22, -R9, -R21.reuse ;  /* 0x80000009161e7210 */ /* 0x100fe20007ffe815 */
[----:B------:R-:W-:Y:S01]  /*4a60*/  VIADD R28, R48, 0x4 ;  /* 0x00000004301c7836 */ /* 0x000fe20000000000 */
[----:B------:R-:W-:Y:S01]  /*4a70*/  SEL R42, R33, R42, !P3 ;  /* 0x0000002a212a7207 */ /* 0x000fe20005800000 */
[----:B------:R-:W-:Y:S01]  /*4a80*/  IMAD R46, R63, 0x13, R46 ;  /* 0x000000133f2e7824 */ /* 0x000fe200078e022e */
[----:B------:R-:W-:Y:S01]  /*4a90*/  IADD3 R48, PT, PT, R22, -R7, -R21 ;  /* 0x8000000716307210 */ /* 0x000fe20007ffe815 */
[----:B------:R-:W-:Y:S01]  /*4aa0*/  IMAD.IADD R33, R18, 0x1, R33 ;  /* 0x0000000112217824 */ /* 0x000fe200078e0221 */
[----:B------:R-:W-:Y:S01]  /*4ab0*/  IADD3 R18, PT, PT, R22, -R11, -R21 ;  /* 0x8000000b16127210 */ /* 0x000fe20007ffe815 */
[----:B------:R-:W-:Y:S01]  /*4ac0*/  VIADD R32, R32, 0x7 ;  /* 0x0000000720207836 */ /* 0x000fe20000000000 */
[----:B------:R-:W-:Y:S01]  /*4ad0*/  SEL R28, R43, R28, !P5 ;  /* 0x0000001c2b1c7207 */ /* 0x000fe20006800000 */
[----:B------:R-:W-:Y:S01]  /*4ae0*/  VIADD R46, R46, 0xb ;  /* 0x0000000b2e2e7836 */ /* 0x000fe20000000000 */
[----:B------:R-:W-:Y:S01]  /*4af0*/  ISETP.NE.AND P5, PT, R74, RZ, PT ;  /* 0x000000ff4a00720c */ /* 0x000fe20003fa5270 */
[----:B------:R-:W-:Y:S01]  /*4b00*/  IMAD.IADD R13, R16, 0x1, R33 ;  /* 0x00000001100d7824 */ /* 0x000fe200078e0221 */
[----:B------:R-:W-:Y:S01]  /*4b10*/  SEL R32, R36, R32, !P1 ;  /* 0x0000002024207207 */ /* 0x000fe20004800000 */
        /* <DEDUP_REMOVED lines=8> */
[----:B------:R-:W-:Y:S01]  /*4ba0*/  IMAD R36, R63, 0x13, R36 ;  /* 0x000000133f247824 */ /* 0x000fe200078e0224 */
[----:B------:R-:W-:Y:S01]  /*4bb0*/  STS [R23], R62 ;  /* 0x0000003e17007388 */ /* 0x000fe20000000800 */
[----:B------:R-:W-:Y:S01]  /*4bc0*/  VIADD R30, R30, 0xd ;  /* 0x0000000d1e1e7836 */ /* 0x000fe20000000000 */
[----:B------:R-:W-:Y:S01]  /*4bd0*/  SEL R18, R13, R18, !P6 ;  /* 0x000000120d127207 */ /* 0x000fe20007000000 */
[----:B------:R-:W-:Y:S01]  /*4be0*/  IMAD.IADD R13, R12, 0x1, R13 ;  /* 0x000000010c0d7824 */ /* 0x000fe200078e020d */
[----:B------:R-:W-:Y:S01]  /*4bf0*/  LEA R16, R29, UR5, 0x2 ;  /* 0x000000051d107c11 */ /* 0x000fe2000f8e10ff */
[----:B------:R-:W-:Y:S01]  /*4c00*/  VIADD R36, R36, 0xa ;  /* 0x0000000a24247836 */ /* 0x000fe20000000000 */
[----:B------:R-:W-:Y:S01]  /*4c10*/  STS [R2], R61 ;  /* 0x0000003d02007388 */ /* 0x000fe20000000800 */
[----:B------:R-:W-:Y:S01]  /*4c20*/  IMAD R48, R63, 0x13, R48 ;  /* 0x000000133f307824 */ /* 0x000fe200078e0230 */
[----:B------:R-:W-:Y:S01]  /*4c30*/  SEL R30, R13, R30, !P0 ;  /* 0x0000001e0d1e7207 */ /* 0x000fe20004000000 */
[----:B------:R-:W-:Y:S01]  /*4c40*/  IMAD.IADD R13, R10, 0x1, R13 ;  /* 0x000000010a0d7824 */ /* 0x000fe200078e020d */
[----:B------:R-:W-:Y:S01]  /*4c50*/  SEL R36, R33, R36, !P4 ;  /* 0x0000002421247207 */ /* 0x000fe20006000000 */
[----:B------:R-:W-:Y:S01]  /*4c60*/  VIADD R48, R48, 0xe ;  /* 0x0000000e30307836 */ /* 0x000fe20000000000 */
[----:B------:R-:W-:Y:S01]  /*4c70*/  LEA R19, R19, UR5, 0x2 ;  /* 0x0000000513137c11 */ /* 0x000fe2000f8e10ff */
[----:B------:R1:W-:Y:S01]  /*4c80*/  STS [R3], R60 ;  /* 0x0000003c03007388 */ /* 0x0003e20000000800 */
[----:B------:R-:W-:Y:S01]  /*4c90*/  ISETP.NE.AND P1, PT, R77, RZ, PT ;  /* 0x000000ff4d00720c */ /* 0x000fe20003f25270 */
[C---:B------:R-:W-:Y:S01]  /*4ca0*/  IMAD R64, R63.reuse, 0x13, R64 ;  /* 0x000000133f407824 */ /* 0x040fe200078e0240 */
[----:B------:R-:W-:Y:S01]  /*4cb0*/  LEA R32, R32, UR5, 0x2 ;  /* 0x0000000520207c11 */ /* 0x000fe2000f8e10ff */
[----:B------:R2:W-:Y:S01]  /*4cc0*/  STS [R6], R59 ;  /* 0x0000003b06007388 */ /* 0x0005e20000000800 */
[----:B------:R-:W-:Y:S01]  /*4cd0*/  LEA R7, R38, UR5, 0x2 ;  /* 0x0000000526077c11 */ /* 0x000fe2000f8e10ff */
[----:B------:R-:W-:Y:S01]  /*4ce0*/  IMAD R66, R63, 0x13, R66 ;  /* 0x000000133f427824 */ /* 0x000fe200078e0242 */
[----:B------:R-:W-:Y:S01]  /*4cf0*/  LEA R42, R42, UR5, 0x2 ;  /* 0x000000052a2a7c11 */ /* 0x000fe2000f8e10ff */
[----:B------:R3:W-:Y:S01]  /*4d00*/  STS [R5], R58 ;  /* 0x0000003a05007388 */ /* 0x0007e20000000800 */
[----:B------:R-:W-:Y:S01]  /*4d10*/  SEL R48, R13, R48, !P1 ;  /* 0x000000300d307207 */ /* 0x000fe20004800000 */
[----:B------:R-:W-:Y:S01]  /*4d20*/  IMAD.IADD R13, R8, 0x1, R13 ;  /* 0x00000001080d7824 */ /* 0x000fe200078e020d */
[----:B-1----:R-:W-:Y:S01]  /*4d30*/  LEA R3, R36, UR5, 0x2 ;  /* 0x0000000524037c11 */ /* 0x002fe2000f8e10ff */
[----:B------:R-:W-:Y:S01]  /*4d40*/  STS [R16], R57 ;  /* 0x0000003910007388 */ /* 0x000fe20000000800 */
[----:B------:R-:W-:Y:S01]  /*4d50*/  LOP3.LUT R2, R40, 0x1, RZ, 0xc, !PT ;  /* 0x0000000128027812 */ /* 0x000fe200078e0cff */
[----:B------:R-:W-:Y:S01]  /*4d60*/  IMAD R68, R63, 0x13, R68 ;  /* 0x000000133f447824 */ /* 0x000fe200078e0244 */
[----:B------:R-:W-:Y:S01]  /*4d70*/  ISETP.NE.AND P4, PT, R80, RZ, PT ;  /* 0x000000ff5000720c */ /* 0x000fe20003f85270 */
[----:B------:R-:W-:Y:S01]  /*4d80*/  STS [R19], R56 ;  /* 0x0000003813007388 */ /* 0x000fe20000000800 */
[----:B--2---:R-:W-:Y:S01]  /*4d90*/  LOP3.LUT R6, R37, 0x1, RZ, 0xc, !PT ;  /* 0x0000000125067812 */ /* 0x004fe200078e0cff */
[----:B------:R-:W-:Y:S01]  /*4da0*/  VIADD R64, R64, 0xf ;  /* 0x0000000f40407836 */ /* 0x000fe20000000000 */
[----:B------:R-:W-:Y:S01]  /*4db0*/  LOP3.LUT R15, R34, 0x1, RZ, 0xc0, !PT ;  /* 0x00000001220f7812 */ /* 0x000fe200078ec0ff */
[----:B------:R-:W-:Y:S01]  /*4dc0*/  STS [R32], R55 ;  /* 0x0000003720007388 */ /* 0x000fe20000000800 */
[----:B------:R-:W-:Y:S01]  /*4dd0*/  ISETP.NE.AND P2, PT, R78, RZ, PT ;  /* 0x000000ff4e00720c */ /* 0x000fe20003f45270 */
[----:B------:R-:W-:Y:S01]  /*4de0*/  VIADD R66, R66, 0x10 ;  /* 0x0000001042427836 */ /* 0x000fe20000000000 */
[----:B------:R-:W-:Y:S01]  /*4df0*/  ISETP.NE.AND P3, PT, R79, RZ, PT ;  /* 0x000000ff4f00720c */ /* 0x000fe20003f65270 */
[----:B------:R-:W-:Y:S01]  /*4e00*/  STS [R7], R54 ;  /* 0x0000003607007388 */ /* 0x000fe20000000800 */
[----:B------:R-:W-:Y:S01]  /*4e10*/  LEA R46, R46, UR5, 0x2 ;  /* 0x000000052e2e7c11 */ /* 0x000fe2000f8e10ff */
[----:B------:R-:W-:Y:S01]  /*4e20*/  IMAD R70, R63, 0x13, R70 ;  /* 0x000000133f467824 */ /* 0x000fe200078e0246 */
[----:B------:R-:W-:Y:S01]  /*4e30*/  ISETP.NE.U32.AND P5, PT, R15, 0x1, PT ;  /* 0x000000010f00780c */ /* 0x000fe20003fa5070 */
[----:B------:R-:W-:Y:S01]  /*4e40*/  STS [R42], R53 ;  /* 0x000000352a007388 */ /* 0x000fe20000000800 */
[----:B------:R-:W-:Y:S01]  /*4e50*/  VIADD R68, R68, 0x11 ;  /* 0x0000001144447836 */ /* 0x000fe20000000000 */
[----:B---3--:R-:W-:Y:S01]  /*4e60*/  LEA R5, R18, UR5, 0x2 ;  /* 0x0000000512057c11 */ /* 0x008fe2000f8e10ff */
[----:B------:R-:W-:Y:S01]  /*4e70*/  VIADD R70, R70, 0x12 ;  /* 0x0000001246467836 */ /* 0x000fe20000000000 */
[----:B------:R1:W-:Y:S01]  /*4e80*/  STS [R3], R52 ;  /* 0x0000003403007388 */ /* 0x0003e20000000800 */
[----:B------:R-:W-:Y:S01]  /*4e90*/  SEL R64, R13, R64, !P2 ;  /* 0x000000400d407207 */ /* 0x000fe20005000000 */
[C---:B------:R-:W-:Y:S01]  /*4ea0*/  VIADD R21, R63.reuse, 0x3c0 ;  /* 0x000003c03f157836 */ /* 0x040fe20000000000 */
[----:B------:R-:W-:Y:S01]  /*4eb0*/  LEA R30, R30, UR5, 0x2 ;  /* 0x000000051e1e7c11 */ /* 0x000fe2000f8e10ff */
[----:B------:R-:W-:Y:S01]  /*4ec0*/  STS [R46], R51 ;  /* 0x000000332e007388 */ /* 0x000fe20000000800 */
[C---:B------:R-:W-:Y:S01]  /*4ed0*/  LEA R10, R63.reuse, UR5, 0x2 ;  /* 0x000000053f0a7c11 */ /* 0x040fe2000f8e10ff */
[C---:B------:R-:W-:Y:S01]  /*4ee0*/  VIADD R23, R63.reuse, 0x500 ;  /* 0x000005003f177836 */ /* 0x040fe20000000000 */
[C---:B------:R-:W-:Y:S01]  /*4ef0*/  ISETP.GE.AND P0, PT, R63.reuse, R24, PT ;  /* 0x000000183f00720c */ /* 0x040fe20003f06270 */
[----:B------:R2:W-:Y:S01]  /*4f00*/  STS [R5], R50 ;  /* 0x0000003205007388 */ /* 0x0005e20000000800 */
[----:B------:R-:W-:-:S02]  /*4f10*/  VIADD R25, R63, 0x640 ;  /* 0x000006403f197836 */ /* 0x000fc40000000000 */
[----:B-1----:R-:W-:Y:S01]  /*4f20*/  IMAD.IADD R3, R2, 0x1, R13 ;  /* 0x0000000102037824 */ /* 0x002fe200078e020d */
[----:B------:R-:W-:Y:S01]  /*4f30*/  STS [R30], R47 ;  /* 0x0000002f1e007388 */ /* 0x000fe20000000800 */
[----:B------:R-:W-:Y:S01]  /*4f40*/  VIADD R13, R63, 0x280 ;  /* 0x000002803f0d7836 */ /* 0x000fe20000000000 */
[----:B------:R-:W-:Y:S01]  /*4f50*/  ISETP.GE.AND P6, PT, R25, R24, PT ;  /* 0x000000181900720c */ /* 0x000fe20003fc6270 */
[----:B------:R-:W-:Y:S01]  /*4f60*/  IMAD.IADD R7, R6, 0x1, R3 ;  /* 0x0000000106077824 */ /* 0x000fe200078e0203 */
[----:B------:R-:W-:Y:S01]  /*4f70*/  SEL R66, R3, R66, !P3 ;  /* 0x0000004203427207 */ /* 0x000fe20005800000 */
[C---:B------:R-:W-:Y:S01]  /*4f80*/  VIADD R29, R63.reuse, 0xa00 ;  /* 0x00000a003f1d7836 */ /* 0x040fe20000000000 */
[----:B------:R-:W-:Y:S01]  /*4f90*/  LEA R3, R48, UR5, 0x2 ;  /* 0x0000000530037c11 */ /* 0x000fe2000f8e10ff */
[----:B------:R-:W-:Y:S01]  /*4fa0*/  @!P4 IMAD.IADD R70, R4, 0x1, R7 ;  /* 0x000000010446c824 */ /* 0x000fe200078e0207 */
[----:B------:R-:W-:Y:S01]  /*4fb0*/  SEL R68, R68, R7, !P5 ;  /* 0x0000000744447207 */ /* 0x000fe20006800000 */
[C---:B------:R-:W-:Y:S01]  /*4fc0*/  VIADD R25, R63.reuse, 0x780 ;  /* 0x000007803f197836 */ /* 0x040fe20000000000 */
[----:B--2---:R-:W-:Y:S01]  /*4fd0*/  LEA R5, R64, UR5, 0x2 ;  /* 0x0000000540057c11 */ /* 0x004fe2000f8e10ff */
[----:B------:R1:W-:Y:S01]  /*4fe0*/  STS [R3], R44 ;  /* 0x0000002c03007388 */ /* 0x0003e20000000800 */
[----:B------:R-:W-:Y:S01]  /*4ff0*/  LEA R66, R66, UR5, 0x2 ;  /* 0x0000000542427c11 */ /* 0x000fe2000f8e10ff */
[----:B------:R-:W2:Y:S01]  /*5000*/  @!P0 LDC.64 R6, c[0x0][0x398] ;  /* 0x0000e600ff068b82 */ /* 0x000ea20000000a00 */
[----:B------:R-:W-:Y:S01]  /*5010*/  LEA R9, R68, UR5, 0x2 ;  /* 0x0000000544097c11 */ /* 0x000fe2000f8e10ff */
[----:B------:R3:W-:Y:S01]  /*5020*/  STS [R5], R40 ;  /* 0x0000002805007388 */ /* 0x0007e20000000800 */
[----:B------:R-:W-:Y:S01]  /*5030*/  LEA R70, R70, UR5, 0x2 ;  /* 0x0000000546467c11 */ /* 0x000fe2000f8e10ff */
[----:B------:R-:W-:Y:S01]  /*5040*/  VIADD R27, R63, 0x8c0 ;  /* 0x000008c03f1b7836 */ /* 0x000fe20000000000 */
[-C--:B------:R-:W-:Y:S01]  /*5050*/  ISETP.GE.AND P4, PT, R21, R24.reuse, PT ;  /* 0x000000181500720c */ /* 0x080fe20003f86270 */
[----:B------:R-:W-:Y:S01]  /*5060*/  STS [R66], R37 ;  /* 0x0000002542007388 */ /* 0x000fe20000000800 */
[-C--:B------:R-:W-:Y:S01]  /*5070*/  ISETP.GE.AND P3, PT, R13, R24.reuse, PT ;  /* 0x000000180d00720c */ /* 0x080fe20003f66270 */
[C---:B------:R-:W-:Y:S01]  /*5080*/  @!P0 IMAD.IADD R13, R0.reuse, 0x1, R63 ;  /* 0x00000001000d8824 */ /* 0x040fe200078e023f */
[C---:B-1----:R-:W-:Y:S01]  /*5090*/  IADD3 R3, P1, PT, R0.reuse, R63, RZ ;  /* 0x0000003f00037210 */ /* 0x042fe20007f3e0ff */
[----:B------:R1:W-:Y:S01]  /*50a0*/  STS [R9], R34 ;  /* 0x0000002209007388 */ /* 0x0003e20000000800 */
[----:B------:R-:W-:Y:S01]  /*50b0*/  ISETP.GE.AND P5, PT, R23, R24, PT ;  /* 0x000000181700720c */ /* 0x000fe20003fa6270 */
[----:B---3--:R-:W3:Y:S01]  /*50c0*/  LDC.64 R4, c[0x0][0x390] ;  /* 0x0000e400ff047b82 */ /* 0x008ee20000000a00 */
[----:B------:R-:W-:Y:S01]  /*50d0*/  LEA.HI.X.SX32 R8, R0, RZ, 0x1, P1 ;  /* 0x000000ff00087211 */ /* 0x000fe200008f0eff */
[----:B------:R-:W-:Y:S06]  /*50e0*/  STS [R70], R31 ;  /* 0x0000001f46007388 */ /* 0x000fec0000000800 */
[----:B------:R-:W-:Y:S01]  /*50f0*/  BAR.SYNC.DEFER_BLOCKING 0x0 ;  /* 0x0000000000007b1d */ /* 0x000fe20000010000 */
[----:B0-----:R-:W-:Y:S01]  /*5100*/  LEA R2, P1, R3, UR6, 0x2 ;  /* 0x0000000603027c11 */ /* 0x001fe2000f8210ff */
[----:B-1----:R-:W-:-:S02]  /*5110*/  VIADD R9, R63, 0x140 ;  /* 0x000001403f097836 */ /* 0x002fc40000000000 */
[----:B------:R-:W-:Y:S01]  /*5120*/  VIADD R35, R63, 0xdc0 ;  /* 0x00000dc03f237836 */ /* 0x000fe20000000000 */
[----:B------:R-:W-:Y:S01]  /*5130*/  LEA.HI.X R3, R3, UR7, R8, 0x2, P1 ;  /* 0x0000000703037c11 */ /* 0x000fe200088f1408 */
[----:B--2---:R-:W-:Y:S01]  /*5140*/  @!P0 IMAD.WIDE R6, R13, 0x4, R6 ;  /* 0x000000040d068825 */ /* 0x004fe200078e0206 */
[-C--:B------:R-:W-:Y:S02]  /*5150*/  ISETP.GE.AND P2, PT, R9, R24.reuse, PT ;  /* 0x000000180900720c */ /* 0x080fe40003f46270 */
[-C--:B------:R-:W-:Y:S01]  /*5160*/  ISETP.GE.AND P1, PT, R27, R24.reuse, PT ;  /* 0x000000181b00720c */ /* 0x080fe20003f26270 */
[----:B------:R-:W-:Y:S02]  /*5170*/  VIADD R9, R20, 0xffffe840 ;  /* 0xffffe84014097836 */ /* 0x000fe40000000000 */
[----:B------:R-:W-:Y:S02]  /*5180*/  VIADD R37, R63, 0xf00 ;  /* 0x00000f003f257836 */ /* 0x000fe40000000000 */
[----:B---3--:R-:W-:Y:S01]  /*5190*/  IMAD.WIDE R4, R9, 0x4, R4 ;  /* 0x0000000409047825 */ /* 0x008fe200078e0204 */
        /* <DEDUP_REMOVED lines=8> */
[----:B------:R-:W-:Y:S04]  /*5220*/  LDS R27, [R10+0x2d00] ;  /* 0x002d00000a1b7984 */ /* 0x000fe80000000800 */
[----:B------:R-:W-:Y:S04]  /*5230*/  LDS R31, [R10+0x4600] ;  /* 0x004600000a1f7984 */ /* 0x000fe80000000800 */
[----:B0-----:R-:W-:Y:S04]  /*5240*/  @P0 STG.E desc[UR8][R4.64], R11 ;  /* 0x0000000b04000986 */ /* 0x001fe8000c101908 */
[----:B------:R-:W-:Y:S01]  /*5250*/  @!P0 STG.E desc[UR8][R6.64], R11 ;  /* 0x0000000b06008986 */ /* 0x000fe2000c101908 */
[----:B------:R-:W-:-:S03]  /*5260*/  ISETP.GE.AND P0, PT, R25, R24, PT ;  /* 0x000000181900720c */ /* 0x000fc60003f06270 */
[----:B-1----:R-:W-:Y:S04]  /*5270*/  @P2 STG.E desc[UR8][R4.64+0x500], R15 ;  /* 0x0005000f04002986 */ /* 0x002fe8000c101908 */
[----:B------:R-:W-:Y:S01]  /*5280*/  @!P2 STG.E desc[UR8][R2.64+0x500], R15 ;  /* 0x0005000f0200a986 */ /* 0x000fe2000c101908 */
[-C--:B------:R-:W-:Y:S01]  /*5290*/  ISETP.GE.AND P2, PT, R29, R24.reuse, PT ;  /* 0x000000181d00720c */ /* 0x080fe20003f46270 */
[----:B------:R-:W-:Y:S02]  /*52a0*/  VIADD R29, R63, 0xb40 ;  /* 0x00000b403f1d7836 */ /* 0x000fe40000000000 */
[----:B------:R-:W0:Y:S04]  /*52b0*/  LDS R25, [R10+0x2800] ;  /* 0x002800000a197984 */ /* 0x000e280000000800 */
[----:B--2---:R-:W-:Y:S04]  /*52c0*/  @P3 STG.E desc[UR8][R4.64+0xa00], R17 ;  /* 0x000a001104003986 */ /* 0x004fe8000c101908 */
[----:B------:R-:W-:Y:S01]  /*52d0*/  @!P3 STG.E desc[UR8][R2.64+0xa00], R17 ;  /* 0x000a00110200b986 */ /* 0x000fe2000c101908 */
[----:B------:R-:W-:Y:S01]  /*52e0*/  ISETP.GE.AND P3, PT, R29, R24, PT ;  /* 0x000000181d00720c */ /* 0x000fe20003f66270 */
[----:B------:R-:W-:-:S02]  /*52f0*/  VIADD R29, R63, 0xc80 ;  /* 0x00000c803f1d7836 */ /* 0x000fc40000000000 */
[----:B------:R-:W1:Y:S04]  /*5300*/  LDS R7, [R10+0x3200] ;  /* 0x003200000a077984 */ /* 0x000e680000000800 */
[----:B------:R-:W2:Y:S04]  /*5310*/  LDS R11, [R10+0x3700] ;  /* 0x003700000a0b7984 */ /* 0x000ea80000000800 */
[----:B---3--:R-:W-:Y:S04]  /*5320*/  @P4 STG.E desc[UR8][R4.64+0xf00], R19 ;  /* 0x000f001304004986 */ /* 0x008fe8000c101908 */
[----:B------:R-:W-:Y:S01]  /*5330*/  @!P4 STG.E desc[UR8][R2.64+0xf00], R19 ;  /* 0x000f00130200c986 */ /* 0x000fe2000c101908 */
[----:B------:R-:W-:-:S03]  /*5340*/  ISETP.GE.AND P4, PT, R29, R24, PT ;  /* 0x000000181d00720c */ /* 0x000fc60003f86270 */
[----:B------:R-:W3:Y:S04]  /*5350*/  LDS R15, [R10+0x3c00] ;  /* 0x003c00000a0f7984 */ /* 0x000ee80000000800 */
[----:B------:R-:W3:Y:S04]  /*5360*/  LDS R29, [R10+0x4100] ;  /* 0x004100000a1d7984 */ /* 0x000ee80000000800 */
[----:B------:R-:W3:Y:S04]  /*5370*/  LDS R17, [R10+0x4b00] ;  /* 0x004b00000a117984 */ /* 0x000ee80000000800 */
[----:B------:R-:W3:Y:S04]  /*5380*/  LDS R33, [R10+0x5000] ;  /* 0x005000000a217984 */ /* 0x000ee80000000800 */
[----:B----4-:R-:W-:Y:S04]  /*5390*/  @P5 STG.E desc[UR8][R4.64+0x1400], R21 ;  /* 0x0014001504005986 */ /* 0x010fe8000c101908 */
[----:B------:R4:W-:Y:S01]  /*53a0*/  @!P5 STG.E desc[UR8][R2.64+0x1400], R21 ;  /* 0x001400150200d986 */ /* 0x0009e2000c101908 */
[----:B------:R-:W-:-:S03]  /*53b0*/  ISETP.GE.AND P5, PT, R35, R24, PT ;  /* 0x000000182300720c */ /* 0x000fc60003fa6270 */
[----:B------:R-:W3:Y:S04]  /*53c0*/  LDS R19, [R10+0x5500] ;  /* 0x005500000a137984 */ /* 0x000ee80000000800 */
[----:B------:R-:W3:Y:S04]  /*53d0*/  LDS R35, [R10+0x5a00] ;  /* 0x005a00000a237984 */ /* 0x000ee80000000800 */
[----:B-----5:R-:W-:Y:S01]  /*53e0*/  @P6 STG.E desc[UR8][R4.64+0x1900], R23 ;  /* 0x0019001704006986 */ /* 0x020fe2000c101908 */
[----:B----4-:R-:W-:-:S03]  /*53f0*/  VIADD R21, R63, 0x1180 ;  /* 0x000011803f157836 */ /* 0x010fc60000000000 */
[----:B------:R4:W-:Y:S01]  /*5400*/  @!P6 STG.E desc[UR8][R2.64+0x1900], R23 ;  /* 0x001900170200e986 */ /* 0x0009e2000c101908 */
[-C--:B------:R-:W-:Y:S01]  /*5410*/  ISETP.GE.AND P6, PT, R37, R24.reuse, PT ;  /* 0x000000182500720c */ /* 0x080fe20003fc6270 */
[----:B------:R-:W-:Y:S02]  /*5420*/  VIADD R37, R63, 0x1040 ;  /* 0x000010403f257836 */ /* 0x000fe40000000000 */
[----:B------:R-:W-:Y:S04]  /*5430*/  @P0 STG.E desc[UR8][R4.64+0x1e00], R9 ;  /* 0x001e000904000986 */ /* 0x000fe8000c101908 */
[----:B------:R5:W-:Y:S01]  /*5440*/  @!P0 STG.E desc[UR8][R2.64+0x1e00], R9 ;  /* 0x001e000902008986 */ /* 0x000be2000c101908 */
[----:B------:R-:W-:-:S03]  /*5450*/  ISETP.GE.AND P0, PT, R37, R24, PT ;  /* 0x000000182500720c */ /* 0x000fc60003f06270 */
[----:B------:R1:W-:Y:S01]  /*5460*/  @P1 STG.E desc[UR8][R4.64+0x2300], R13 ;  /* 0x0023000d04001986 */ /* 0x0003e2000c101908 */
[----:B----4-:R-:W-:-:S03]  /*5470*/  LOP3.LUT R23, R63, 0x1400, RZ, 0xfc, !PT ;  /* 0x000014003f177812 */ /* 0x010fc600078efcff */
[----:B------:R4:W-:Y:S01]  /*5480*/  @!P1 STG.E desc[UR8][R2.64+0x2300], R13 ;  /* 0x0023000d02009986 */ /* 0x0009e2000c101908 */
[-C--:B------:R-:W-:Y:S01]  /*5490*/  ISETP.GE.AND P1, PT, R21, R24.reuse, PT ;  /* 0x000000181500720c */ /* 0x080fe20003f26270 */
[C---:B------:R-:W-:Y:S02]  /*54a0*/  VIADD R21, R63.reuse, 0x12c0 ;  /* 0x000012c03f157836 */ /* 0x040fe40000000000 */
[----:B0-----:R4:W-:Y:S01]  /*54b0*/  @P2 STG.E desc[UR8][R4.64+0x2800], R25 ;  /* 0x0028001904002986 */ /* 0x0019e2000c101908 */
[C---:B-----5:R-:W-:Y:S02]  /*54c0*/  VIADD R9, R63.reuse, 0x1540 ;  /* 0x000015403f097836 */ /* 0x060fe40000000000 */
[----:B------:R-:W-:Y:S01]  /*54d0*/  VIADD R63, R63, 0x1680 ;  /* 0x000016803f3f7836 */ /* 0x000fe20000000000 */
[----:B------:R4:W-:Y:S01]  /*54e0*/  @!P2 STG.E desc[UR8][R2.64+0x2800], R25 ;  /* 0x002800190200a986 */ /* 0x0009e2000c101908 */
[----:B------:R-:W-:-:S03]  /*54f0*/  ISETP.GE.AND P2, PT, R21, R24, PT ;  /* 0x000000181500720c */ /* 0x000fc60003f46270 */
[----:B------:R4:W-:Y:S04]  /*5500*/  @P3 STG.E desc[UR8][R4.64+0x2d00], R27 ;  /* 0x002d001b04003986 */ /* 0x0009e8000c101908 */
[----:B------:R4:W-:Y:S01]  /*5510*/  @!P3 STG.E desc[UR8][R2.64+0x2d00], R27 ;  /* 0x002d001b0200b986 */ /* 0x0009e2000c101908 */
[----:B------:R-:W-:-:S03]  /*5520*/  ISETP.GE.AND P3, PT, R23, R24, PT ;  /* 0x000000181700720c */ /* 0x000fc60003f66270 */
[----:B-1----:R4:W-:Y:S04]  /*5530*/  @P4 STG.E desc[UR8][R4.64+0x3200], R7 ;  /* 0x0032000704004986 */ /* 0x0029e8000c101908 */
[----:B------:R4:W-:Y:S01]  /*5540*/  @!P4 STG.E desc[UR8][R2.64+0x3200], R7 ;  /* 0x003200070200c986 */ /* 0x0009e2000c101908 */
[----:B------:R-:W-:-:S03]  /*5550*/  ISETP.GE.AND P4, PT, R9, R24, PT ;  /* 0x000000180900720c */ /* 0x000fc60003f86270 */
[----:B--2---:R4:W-:Y:S04]  /*5560*/  @P5 STG.E desc[UR8][R4.64+0x3700], R11 ;  /* 0x0037000b04005986 */ /* 0x0049e8000c101908 */
[----:B------:R4:W-:Y:S01]  /*5570*/  @!P5 STG.E desc[UR8][R2.64+0x3700], R11 ;  /* 0x0037000b0200d986 */ /* 0x0009e2000c101908 */
[----:B------:R-:W-:-:S03]  /*5580*/  ISETP.GE.AND P5, PT, R63, R24, PT ;  /* 0x000000183f00720c */ /* 0x000fc60003fa6270 */
[----:B---3--:R4:W-:Y:S04]  /*5590*/  @P6 STG.E desc[UR8][R4.64+0x3c00], R15 ;  /* 0x003c000f04006986 */ /* 0x0089e8000c101908 */
[----:B------:R4:W-:Y:S04]  /*55a0*/  @!P6 STG.E desc[UR8][R2.64+0x3c00], R15 ;  /* 0x003c000f0200e986 */ /* 0x0009e8000c101908 */
[----:B------:R4:W-:Y:S04]  /*55b0*/  @P0 STG.E desc[UR8][R4.64+0x4100], R29 ;  /* 0x0041001d04000986 */ /* 0x0009e8000c101908 */
        /* <DEDUP_REMOVED lines=9> */
[----:B------:R4:W-:Y:S01]  /*5650*/  @P5 STG.E desc[UR8][R4.64+0x5a00], R35 ;  /* 0x005a002304005986 */ /* 0x0009e2000c101908 */
[----:B------:R-:W-:Y:S05]  /*5660*/  @P5 EXIT ;  /* 0x000000000000594d */ /* 0x000fea0003800000 */
[----:B------:R-:W-:Y:S01]  /*5670*/  STG.E desc[UR8][R2.64+0x5a00], R35 ;  /* 0x005a002302007986 */ /* 0x000fe2000c101908 */
[----:B------:R-:W-:Y:S05]  /*5680*/  EXIT ;  /* 0x000000000000794d */ /* 0x000fea0003800000 */
.L_x_796:
[----:B------:R-:W0:Y:S01]  /*5690*/  LDCU UR4, c[0x0][0x3b4] ;  /* 0x00007680ff0477ac */ /* 0x000e220008000800 */
[----:B------:R-:W-:Y:S01]  /*56a0*/  ISETP.NE.AND P0, PT, R70, RZ, PT ;  /* 0x000000ff4600720c */ /* 0x000fe20003f05270 */
[----:B------:R-:W-:Y:S01]  /*56b0*/  BSSY.RECONVERGENT B0, `(.L_x_863) ;  /* 0x0000637000007945 */ /* 0x000fe20003800200 */
[----:B0-----:R-:W-:-:S11]  /*56c0*/  IADD3 R2, PT, PT, -R0, UR4, RZ ;  /* 0x0000000400027c10 */ /* 0x001fd6000fffe1ff */
[----:B------:R-:W-:Y:S05]  /*56d0*/  @P0 BRA `(.L_x_864) ;  /* 0x0000003000c00947 */ /* 0x000fea0003800000 */
[----:B------:R-:W0:Y:S01]  /*56e0*/  S2R R3, SR_TID.X ;  /* 0x0000000000037919 */ /* 0x000e220000002100 */
[----:B------:R-:W1:Y:S01]  /*56f0*/  LDC.64 R4, c[0x0][0x380] ;  /* 0x0000e000ff047b82 */ /* 0x000e620000000a00 */
[C---:B0-----:R-:W-:Y:S02]  /*5700*/  LOP3.LUT R7, R3.reuse, 0x1f, RZ, 0xc0, !PT ;  /* 0x0000001f03077812 */ /* 0x041fe400078ec0ff */
[----:B------:R-:W-:-:S05]  /*5710*/  LOP3.LUT R26, R3, 0x3e0, RZ, 0xc0, !PT ;  /* 0x000003e0031a7812 */ /* 0x000fca00078ec0ff */
[----:B------:R-:W-:-:S04]  /*5720*/  IMAD R27, R26, 0x13, R7 ;  /* 0x000000131a1b7824 */ /* 0x000fc800078e0207 */
[C---:B------:R-:W-:Y:S01]  /*5730*/  VIADD R7, R27.reuse, 0x20 ;  /* 0x000000201b077836 */ /* 0x040fe20000000000 */
[CC--:B------:R-:W-:Y:S01]  /*5740*/  ISETP.GE.AND P1, PT, R27.reuse, R2.reuse, PT ;  /* 0x000000021b00720c */ /* 0x0c0fe20003f26270 */
[----:B------:R-:W-:Y:S02]  /*5750*/  VIADD R9, R27, 0x40 ;  /* 0x000000401b097836 */ /* 0x000fe40000000000 */
[----:B------:R-:W-:Y:S01]  /*5760*/  IMAD.IADD R29, R0, 0x1, R27 ;  /* 0x00000001001d7824 */ /* 0x000fe200078e021b */
[-C--:B------:R-:W-:Y:S01]  /*5770*/  ISETP.GE.AND P2, PT, R7, R2.reuse, PT ;  /* 0x000000020700720c */ /* 0x080fe20003f46270 */
[----:B------:R-:W-:Y:S01]  /*5780*/  VIADD R7, R27, 0x60 ;  /* 0x000000601b077836 */ /* 0x000fe20000000000 */
[-C--:B------:R-:W-:Y:S01]  /*5790*/  ISETP.GE.AND P3, PT, R9, R2.reuse, PT ;  /* 0x000000020900720c */ /* 0x080fe20003f66270 */
[----:B------:R-:W-:Y:S02]  /*57a0*/  VIADD R9, R27, 0x80 ;  /* 0x000000801b097836 */ /* 0x000fe40000000000 */
[----:B-1----:R-:W-:Y:S01]  /*57b0*/  IMAD.WIDE.U32 R4, R29, 0x4, R4 ;  /* 0x000000041d047825 */ /* 0x002fe200078e0004 */
[----:B------:R-:W-:-:S02]  /*57c0*/  ISETP.GE.AND P4, PT, R7, R2, PT ;  /* 0x000000020700720c */ /* 0x000fc40003f86270 */
[----:B------:R-:W-:Y:S01]  /*57d0*/  ISETP.GE.AND P5, PT, R9, R2, PT ;  /* 0x000000020900720c */ /* 0x000fe20003fa6270 */
[C---:B------:R-:W-:Y:S01]  /*57e0*/  VIADD R7, R27.reuse, 0xa0 ;  /* 0x000000a01b077836 */ /* 0x040fe20000000000 */
[----:B------:R-:W2:Y:S01]  /*57f0*/  @!P1 LDG.E R0, desc[UR8][R4.64] ;  /* 0x0000000804009981 */ /* 0x000ea2000c1e1900 */
[----:B------:R-:W-:-:S03]  /*5800*/  VIADD R9, R27, 0xc0 ;  /* 0x000000c01b097836 */ /* 0x000fc60000000000 */
[-C--:B------:R-:W-:Y:S01]  /*5810*/  ISETP.GE.AND P6, PT, R7, R2.reuse, PT ;  /* 0x000000020700720c */ /* 0x080fe20003fc6270 */
[----:B------:R-:W-:Y:S01]  /*5820*/  VIADD R7, R27, 0xe0 ;  /* 0x000000e01b077836 */ /* 0x000fe20000000000 */
[-C--:B------:R-:W-:Y:S01]  /*5830*/  ISETP.GE.AND P0, PT, R9, R2.reuse, PT ;  /* 0x000000020900720c */ /* 0x080fe20003f06270 */
[----:B------:R-:W-:Y:S01]  /*5840*/  VIADD R9, R27, 0x100 ;  /* 0x000001001b097836 */ /* 0x000fe20000000000 */
[----:B------:R-:W3:Y:S02]  /*5850*/  @!P2 LDG.E R6, desc[UR8][R4.64+0x80] ;  /* 0x000080080406a981 */ /* 0x000ee4000c1e1900 */
[-C--:B------:R-:W-:Y:S01]  /*5860*/  ISETP.GE.AND P1, PT, R7, R2.reuse, PT ;  /* 0x000000020700720c */ /* 0x080fe20003f26270 */
[----:B------:R-:W-:Y:S01]  /*5870*/  VIADD R7, R27, 0x120 ;  /* 0x000001201b077836 */ /* 0x000fe20000000000 */
[-C--:B------:R-:W-:Y:S01]  /*5880*/  ISETP.GE.AND P2, PT, R9, R2.reuse, PT ;  /* 0x000000020900720c */ /* 0x080fe20003f46270 */
[----:B------:R-:W-:Y:S01]  /*5890*/  VIADD R9, R27, 0x140 ;  /* 0x000001401b097836 */ /* 0x000fe20000000000 */
[----:B------:R-:W4:Y:S02]  /*58a0*/  @!P3 LDG.E R8, desc[UR8][R4.64+0x100] ;  /* 0x000100080408b981 */ /* 0x000f24000c1e1900 */
[----:B------:R-:W-:-:S02]  /*58b0*/  ISETP.GE.AND P3, PT, R7, R2, PT ;  /* 0x000000020700720c */ /* 0x000fc40003f66270 */
[----:B------:R-:W5:Y:S01]  /*58c0*/  @!P4 LDG.E R10, desc[UR8][R4.64+0x180] ;  /* 0x00018008040ac981 */ /* 0x000f62000c1e1900 */
[-C--:B------:R-:W-:Y:S01]  /*58d0*/  ISETP.GE.AND P4, PT, R9, R2.reuse, PT ;  /* 0x000000020900720c */ /* 0x080fe20003f86270 */
[C---:B------:R-:W-:Y:S02]  /*58e0*/  VIADD R7, R27.reuse, 0x160 ;  /* 0x000001601b077836 */ /* 0x040fe40000000000 */
[----:B------:R-:W-:Y:S01]  /*58f0*/  VIADD R9, R27, 0x180 ;  /* 0x000001801b097836 */ /* 0x000fe20000000000 */
[----:B------:R-:W5:Y:S02]  /*5900*/  @!P5 LDG.E R11, desc[UR8][R4.64+0x200] ;  /* 0x00020008040bd981 */ /* 0x000f64000c1e1900 */
[-C--:B------:R-:W-:Y:S02]  /*5910*/  ISETP.GE.AND P5, PT, R7, R2.reuse, PT ;  /* 0x000000020700720c */ /* 0x080fe40003fa6270 */
[----:B------:R-:W5:Y:S01]  /*5920*/  @!P6 LDG.E R12, desc[UR8][R4.64+0x280] ;  /* 0x00028008040ce981 */ /* 0x000f62000c1e1900 */
[----:B------:R-:W-:Y:S01]  /*5930*/  ISETP.GE.AND P6, PT, R9, R2, PT ;  /* 0x000000020900720c */ /* 0x000fe20003fc6270 */
[----:B------:R-:W-:-:S02]  /*5940*/  VIADD R7, R27, 0x1a0 ;  /* 0x000001a01b077836 */ /* 0x000fc40000000000 */
[----:B------:R-:W-:Y:S01]  /*5950*/  VIADD R9, R27, 0x1c0 ;  /* 0x000001c01b097836 */ /* 0x000fe20000000000 */
[----:B------:R-:W5:Y:S02]  /*5960*/  @!P0 LDG.E R13, desc[UR8][R4.64+0x300] ;  /* 0x00030008040d8981 */ /* 0x000f64000c1e1900 */
[-C--:B------:R-:W-:Y:S02]  /*5970*/  ISETP.GE.AND P0, PT, R7, R2.reuse, PT ;  /* 0x000000020700720c */ /* 0x080fe40003f06270 */
[----:B------:R-:W5:Y:S01]  /*5980*/  @!P1 LDG.E R14, desc[UR8][R4.64+0x380] ;  /* 0x00038008040e9981 */ /* 0x000f62000c1e1900 */
[-C--:B------:R-:W-:Y:S01]  /*5990*/  ISETP.GE.AND P1, PT, R9, R2.reuse, PT ;  /* 0x000000020900720c */ /* 0x080fe20003f26270 */
[C---:B------:R-:W-:Y:S02]  /*59a0*/  VIADD R7, R27.reuse, 0x1e0 ;  /* 0x000001e01b077836 */ /* 0x040fe40000000000 */
[----:B------:R-:W-:Y:S01]  /*59b0*/  VIADD R9, R27, 0x200 ;  /* 0x000002001b097836 */ /* 0x000fe20000000000 */
[----:B------:R-:W5:Y:S02]  /*59c0*/  @!P2 LDG.E R15, desc[UR8][R4.64+0x400] ;  /* 0x00040008040fa981 */ /* 0x000f64000c1e1900 */
        /* <DEDUP_REMOVED lines=16> */
[----:B------:R-:W0:Y:S01]  /*5ad0*/  S2R R78, SR_LANEID ;  /* 0x00000000004e7919 */ /* 0x000e220000000000 */
[----:B------:R-:W1:Y:S01]  /*5ae0*/  S2UR UR5, SR_CgaCtaId ;  /* 0x00000000000579c3 */ /* 0x000e620000008800 */
[----:B------:R-:W-:Y:S01]  /*5af0*/  SHF.R.U32.HI R79, RZ, 0x5, R3 ;  /* 0x00000005ff4f7819 */ /* 0x000fe20000011603 */
[----:B------:R-:W-:-:S02]  /*5b00*/  UMOV UR4, 0x400 ;  /* 0x0000040000047882 */ /* 0x000fc40000000000 */
[----:B-1----:R-:W-:Y:S02]  /*5b10*/  ULEA UR4, UR5, UR4, 0x18 ;  /* 0x0000000405047291 */ /* 0x002fe4000f8ec0ff */
[----:B0-----:R-:W-:-:S05]  /*5b20*/  IMAD R7, R79, 0x260, R78 ;  /* 0x000002604f077824 */ /* 0x001fca00078e024e */
[----:B------:R-:W-:-:S05]  /*5b30*/  LEA R7, R7, UR4, 0x2 ;  /* 0x0000000407077c11 */ /* 0x000fca000f8e10ff */
[----:B--2---:R0:W-:Y:S02]  /*5b40*/  STS [R7], R0 ;  /* 0x0000000007007388 */ /* 0x0041e40000000800 */
[----:B0-----:R-:W-:Y:S02]  /*5b50*/  IMAD R0, R78, 0x48, R7 ;  /* 0x000000484e007824 */ /* 0x001fe400078e0207 */
[----:B---3--:R-:W-:Y:S04]  /*5b60*/  STS [R7+0x80], R6 ;  /* 0x0000800607007388 */ /* 0x008fe80000000800 */
[----:B----4-:R-:W-:Y:S04]  /*5b70*/  STS [R7+0x100], R8 ;  /* 0x0001000807007388 */ /* 0x010fe80000000800 */
[----:B-----5:R-:W-:Y:S04]  /*5b80*/  STS [R7+0x180], R10 ;  /* 0x0001800a07007388 */ /* 0x020fe80000000800 */
        /* <DEDUP_REMOVED lines=16> */
[----:B------:R-:W1:Y:S04]  /*5c90*/  LDS R52, [R0] ;  /* 0x0000000000347984 */ /* 0x000e680000000800 */
[----:B------:R-:W2:Y:S04]  /*5ca0*/  LDS R50, [R0+0x4] ;  /* 0x0000040000327984 */ /* 0x000ea80000000800 */
[----:B------:R-:W3:Y:S04]  /*5cb0*/  LDS R48, [R0+0x8] ;  /* 0x0000080000307984 */ /* 0x000ee80000000800 */
[----:B------:R-:W4:Y:S04]  /*5cc0*/  LDS R46, [R0+0xc] ;  /* 0x00000c00002e7984 */ /* 0x000f280000000800 */
[----:B------:R-:W5:Y:S04]  /*5cd0*/  LDS R44, [R0+0x10] ;  /* 0x00001000002c7984 */ /* 0x000f680000000800 */
[----:B------:R-:W5:Y:S04]  /*5ce0*/  LDS R42, [R0+0x14] ;  /* 0x00001400002a7984 */ /* 0x000f680000000800 */
[----:B------:R-:W5:Y:S04]  /*5cf0*/  LDS R40, [R0+0x18] ;  /* 0x0000180000287984 */ /* 0x000f680000000800 */
[----:B------:R-:W5:Y:S01]  /*5d00*/  LDS R38, [R0+0x1c] ;  /* 0x00001c0000267984 */ /* 0x000f620000000800 */
[----:B0-----:R-:W-:-:S03]  /*5d10*/  IMAD R13, R3, 0x13, RZ ;  /* 0x00000013030d7824 */ /* 0x001fc600078e02ff */
[----:B------:R-:W0:Y:S01]  /*5d20*/  LDS R36, [R0+0x20] ;  /* 0x0000200000247984 */ /* 0x000e220000000800 */
[----:B------:R-:W-:-:S03]  /*5d30*/  VIADD R53, R13, 0x1 ;  /* 0x000000010d357836 */ /* 0x000fc60000000000 */
[----:B------:R-:W0:Y:S01]  /*5d40*/  LDS R34, [R0+0x24] ;  /* 0x0000240000227984 */ /* 0x000e220000000800 */
[----:B------:R-:W-:-:S03]  /*5d50*/  VIADD R85, R13, 0x2 ;  /* 0x000000020d557836 */ /* 0x000fc60000000000 */
[----:B------:R-:W0:Y:S01]  /*5d60*/  LDS R32, [R0+0x28] ;  /* 0x0000280000207984 */ /* 0x000e220000000800 */
[-C--:B------:R-:W-:Y:S02]  /*5d70*/  ISETP.GE.AND P0, PT, R13, R2.reuse, PT ;  /* 0x000000020d00720c */ /* 0x080fe40003f06270 */
[-C--:B------:R-:W-:Y:S01]  /*5d80*/  ISETP.GE.AND P6, PT, R53, R2.reuse, PT ;  /* 0x000000023500720c */ /* 0x080fe20003fc6270 */
[----:B------:R-:W0:Y:S01]  /*5d90*/  LDS R30, [R0+0x2c] ;  /* 0x00002c00001e7984 */ /* 0x000e220000000800 */
[----:B-1----:R-:W-:Y:S02]  /*5da0*/  LOP3.LUT R51, R52, 0x1, RZ, 0xc, !PT ;  /* 0x0000000134337812 */ /* 0x002fe400078e0cff */
[----:B--2---:R-:W-:Y:S01]  /*5db0*/  LOP3.LUT R54, R50, 0x1, RZ, 0xc, !PT ;  /* 0x0000000132367812 */ /* 0x004fe200078e0cff */
[----:B------:R-:W-:Y:S01]  /*5dc0*/  VIADD R83, R13, 0x3 ;  /* 0x000000030d537836 */ /* 0x000fe20000000000 */
[----:B------:R-:W-:Y:S01]  /*5dd0*/  ISETP.GE.AND P5, PT, R85, R2, PT ;  /* 0x000000025500720c */ /* 0x000fe20003fa6270 */
[----:B------:R-:W1:Y:S01]  /*5de0*/  LDS R28, [R0+0x30] ;  /* 0x00003000001c7984 */ /* 0x000e620000000800 */
[----:B------:R-:W-:-:S02]  /*5df0*/  SEL R51, R51, 0x1, !P0 ;  /* 0x0000000133337807 */ /* 0x000fc40004000000 */
[----:B---3--:R-:W-:Y:S01]  /*5e00*/  LOP3.LUT R47, R48, 0x1, RZ, 0xc, !PT ;  /* 0x00000001302f7812 */ /* 0x008fe200078e0cff */
[----:B------:R-:W2:Y:S01]  /*5e10*/  LDS R25, [R0+0x34] ;  /* 0x0000340000197984 */ /* 0x000ea20000000800 */
[----:B------:R-:W-:Y:S01]  /*5e20*/  SEL R54, R54, 0x1, !P6 ;  /* 0x0000000136367807 */ /* 0x000fe20007000000 */
[----:B------:R-:W-:Y:S01]  /*5e30*/  VIADD R81, R13, 0x4 ;  /* 0x000000040d517836 */ /* 0x000fe20000000000 */
[-C--:B------:R-:W-:Y:S01]  /*5e40*/  ISETP.GE.AND P4, PT, R83, R2.reuse, PT ;  /* 0x000000025300720c */ /* 0x080fe20003f86270 */
[----:B------:R-:W3:Y:S01]  /*5e50*/  LDS R20, [R0+0x38] ;  /* 0x0000380000147984 */ /* 0x000ee20000000800 */
[----:B----4-:R-:W-:Y:S01]  /*5e60*/  LOP3.LUT R49, R46, 0x1, RZ, 0xc, !PT ;  /* 0x000000012e317812 */ /* 0x010fe200078e0cff */
[----:B------:R-:W-:Y:S01]  /*5e70*/  IMAD.IADD R80, R51, 0x1, R54 ;  /* 0x0000000133507824 */ /* 0x000fe200078e0236 */
[----:B------:R-:W-:Y:S01]  /*5e80*/  SEL R47, R47, 0x1, !P5 ;  /* 0x000000012f2f7807 */ /* 0x000fe20006800000 */
[----:B------:R-:W-:Y:S01]  /*5e90*/  VIADD R77, R13, 0x5 ;  /* 0x000000050d4d7836 */ /* 0x000fe20000000000 */
[-C--:B------:R-:W-:Y:S01]  /*5ea0*/  ISETP.GE.AND P3, PT, R81, R2.reuse, PT ;  /* 0x000000025100720c */ /* 0x080fe20003f66270 */
[----:B------:R-:W4:Y:S01]  /*5eb0*/  LDS R18, [R0+0x3c] ;  /* 0x00003c0000127984 */ /* 0x000f220000000800 */
[----:B-----5:R-:W-:Y:S01]  /*5ec0*/  LOP3.LUT R43, R44, 0x1, RZ, 0xc, !PT ;  /* 0x000000012c2b7812 */ /* 0x020fe200078e0cff */
[----:B------:R-:W-:Y:S01]  /*5ed0*/  IMAD.IADD R82, R47, 0x1, R80 ;  /* 0x000000012f527824 */ /* 0x000fe200078e0250 */
[----:B------:R-:W-:Y:S01]  /*5ee0*/  SEL R49, R49, 0x1, !P4 ;  /* 0x0000000131317807 */ /* 0x000fe20006000000 */
[----:B------:R-:W-:Y:S01]  /*5ef0*/  VIADD R75, R13, 0x6 ;  /* 0x000000060d4b7836 */ /* 0x000fe20000000000 */
[-C--:B------:R-:W-:Y:S01]  /*5f00*/  ISETP.GE.AND P2, PT, R77, R2.reuse, PT ;  /* 0x000000024d00720c */ /* 0x080fe20003f46270 */
[----:B------:R-:W5:Y:S01]  /*5f10*/  LDS R16, [R0+0x40] ;  /* 0x0000400000107984 */ /* 0x000f620000000800 */
[----:B------:R-:W-:Y:S01]  /*5f20*/  LOP3.LUT R45, R42, 0x1, RZ, 0xc, !PT ;  /* 0x000000012a2d7812 */ /* 0x000fe200078e0cff */
        /* <DEDUP_REMOVED lines=10> */
[----:B------:R5:W5:Y:S01]  /*5fd0*/  LDS R12, [R0+0x48] ;  /* 0x00004800000c7984 */ /* 0x000b620000000800 */
[----:B------:R-:W-:Y:S01]  /*5fe0*/  LOP3.LUT R41, R38, 0x1, RZ, 0xc, !PT ;  /* 0x0000000126297812 */ /* 0x000fe200078e0cff */
[----:B------:R-:W-:Y:S01]  /*5ff0*/  IMAD.IADD R74, R45, 0x1, R76 ;  /* 0x000000012d4a7824 */ /* 0x000fe200078e024c */
[----:B------:R-:W-:Y:S01]  /*6000*/  SEL R39, R39, 0x1, !P1 ;  /* 0x0000000127277807 */ /* 0x000fe20004800000 */
[----:B------:R-:W-:Y:S01]  /*6010*/  VIADD R69, R13, 0x9 ;  /* 0x000000090d457836 */ /* 0x000fe20000000000 */
[----:B------:R-:W-:-:S02]  /*6020*/  ISETP.GE.AND P6, PT, R71, R2, PT ;  /* 0x000000024700720c */ /* 0x000fc40003fc6270 */
[----:B0-----:R-:W-:Y:S01]  /*6030*/  LOP3.LUT R35, R36, 0x1, RZ, 0xc, !PT ;  /* 0x0000000124237812 */ /* 0x001fe200078e0cff */
[----:B------:R-:W-:Y:S01]  /*6040*/  IMAD.IADD R72, R39, 0x1, R74 ;  /* 0x0000000127487824 */ /* 0x000fe200078e024a */
[----:B------:R-:W-:Y:S01]  /*6050*/  SEL R41, R41, 0x1, !P0 ;  /* 0x0000000129297807 */ /* 0x000fe20004000000 */
[----:B------:R-:W-:Y:S01]  /*6060*/  VIADD R67, R13, 0xa ;  /* 0x0000000a0d437836 */ /* 0x000fe20000000000 */
[-C--:B------:R-:W-:Y:S02]  /*6070*/  ISETP.GE.AND P0, PT, R69, R2.reuse, PT ;  /* 0x000000024500720c */ /* 0x080fe40003f06270 */
[----:B------:R-:W-:Y:S01]  /*6080*/  LOP3.LUT R37, R34, 0x1, RZ, 0xc, !PT ;  /* 0x0000000122257812 */ /* 0x000fe200078e0cff */
[----:B------:R-:W-:Y:S01]  /*6090*/  IMAD.IADD R70, R41, 0x1, R72 ;  /* 0x0000000129467824 */ /* 0x000fe200078e0248 */
[----:B------:R-:W-:Y:S01]  /*60a0*/  SEL R35, R35, 0x1, !P6 ;  /* 0x0000000123237807 */ /* 0x000fe20007000000 */
[----:B------:R-:W-:Y:S01]  /*60b0*/  VIADD R65, R13, 0xb ;  /* 0x0000000b0d417836 */ /* 0x000fe20000000000 */
[----:B------:R-:W-:-:S02]  /*60c0*/  ISETP.GE.AND P1, PT, R67, R2, PT ;  /* 0x000000024300720c */ /* 0x000fc40003f26270 */
[----:B------:R-:W-:Y:S01]  /*60d0*/  LOP3.LUT R29, R32, 0x1, RZ, 0xc, !PT ;  /* 0x00000001201d7812 */ /* 0x000fe200078e0cff */
        /* <DEDUP_REMOVED lines=9> */
[----:B-1----:R-:W-:Y:S01]  /*6170*/  LOP3.LUT R24, R28, 0x1, RZ, 0xc, !PT ;  /* 0x000000011c187812 */ /* 0x002fe200078e0cff */
[----:B------:R-:W-:Y:S01]  /*6180*/  IMAD.IADD R64, R29, 0x1, R66 ;  /* 0x000000011d407824 */ /* 0x000fe200078e0242 */
[----:B------:R-:W-:Y:S01]  /*6190*/  SEL R33, R33, 0x1, !P0 ;  /* 0x0000000121217807 */ /* 0x000fe20004000000 */
[----:B------:R-:W-:Y:S01]  /*61a0*/  VIADD R61, R13, 0xe ;  /* 0x0000000e0d3d7836 */ /* 0x000fe20000000000 */
[-C--:B------:R-:W-:Y:S02]  /*61b0*/  ISETP.GE.AND P0, PT, R63, R2.reuse, PT ;  /* 0x000000023f00720c */ /* 0x080fe40003f06270 */
[----:B--2---:R-:W-:Y:S01]  /*61c0*/  LOP3.LUT R31, R25, 0x1, RZ, 0xc, !PT ;  /* 0x00000001191f7812 */ /* 0x004fe200078e0cff */
[----:B------:R-:W-:Y:S01]  /*61d0*/  IMAD.IADD R59, R33, 0x1, R64 ;  /* 0x00000001213b7824 */ /* 0x000fe200078e0240 */
[----:B------:R-:W-:Y:S01]  /*61e0*/  SEL R24, R24, 0x1, !P1 ;  /* 0x0000000118187807 */ /* 0x000fe20004800000 */
[----:B------:R-:W-:Y:S01]  /*61f0*/  VIADD R27, R13, 0xf ;  /* 0x0000000f0d1b7836 */ /* 0x000fe20000000000 */
[----:B------:R-:W-:-:S02]  /*6200*/  ISETP.GE.AND P1, PT, R61, R2, PT ;  /* 0x000000023d00720c */ /* 0x000fc40003f26270 */
[----:B---3--:R-:W-:Y:S01]  /*6210*/  LOP3.LUT R21, R20, 0x1, RZ, 0xc, !PT ;  /* 0x0000000114157812 */ /* 0x008fe200078e0cff */
[----:B------:R-:W-:Y:S01]  /*6220*/  IMAD.IADD R60, R24, 0x1, R59 ;  /* 0x00000001183c7824 */ /* 0x000fe200078e023b */
[----:B------:R-:W-:Y:S01]  /*6230*/  SEL R31, R31, 0x1, !P0 ;  /* 0x000000011f1f7807 */ /* 0x000fe20004000000 */
[----:B------:R-:W-:Y:S01]  /*6240*/  VIADD R57, R13, 0x10 ;  /* 0x000000100d397836 */ /* 0x000fe20000000000 */
[-C--:B------:R-:W-:Y:S02]  /*6250*/  ISETP.GE.AND P0, PT, R27, R2.reuse, PT ;  /* 0x000000021b00720c */ /* 0x080fe40003f06270 */
[----:B----4-:R-:W-:Y:S01]  /*6260*/  LOP3.LUT R15, R18, 0x1, RZ, 0xc, !PT ;  /* 0x00000001120f7812 */ /* 0x010fe200078e0cff */
[----:B------:R-:W-:Y:S01]  /*6270*/  IMAD.IADD R58, R31, 0x1, R60 ;  /* 0x000000011f3a7824 */ /* 0x000fe200078e023c */
[----:B------:R-:W-:Y:S01]  /*6280*/  SEL R21, R21, 0x1, !P1 ;  /* 0x0000000115157807 */ /* 0x000fe20004800000 */
[----:B------:R-:W-:Y:S01]  /*6290*/  VIADD R23, R13, 0x11 ;  /* 0x000000110d177836 */ /* 0x000fe20000000000 */
[----:B------:R-:W-:-:S02]  /*62a0*/  ISETP.GE.AND P1, PT, R57, R2, PT ;  /* 0x000000023900720c */ /* 0x000fc40003f26270 */
[----:B-----5:R-:W-:Y:S01]  /*62b0*/  LOP3.LUT R19, R16, 0x1, RZ, 0xc, !PT ;  /* 0x0000000110137812 */ /* 0x020fe200078e0cff */
[----:B------:R-:W-:Y:S01]  /*62c0*/  IMAD.IADD R0, R21, 0x1, R58 ;  /* 0x0000000115007824 */ /* 0x000fe200078e023a */
[----:B------:R-:W-:Y:S01]  /*62d0*/  SEL R15, R15, 0x1, !P0 ;  /* 0x000000010f0f7807 */ /* 0x000fe20004000000 */
[----:B------:R-:W-:Y:S01]  /*62e0*/  VIADD R55, R13, 0x12 ;  /* 0x000000120d377836 */ /* 0x000fe20000000000 */
[----:B------:R-:W-:Y:S01]  /*62f0*/  BAR.SYNC.DEFER_BLOCKING 0x0 ;  /* 0x0000000000007b1d */ /* 0x000fe20000010000 */
[-C--:B------:R-:W-:Y:S02]  /*6300*/  ISETP.GE.AND P0, PT, R23, R2.reuse, PT ;  /* 0x000000021700720c */ /* 0x080fe40003f06270 */
[----:B------:R-:W-:Y:S01]  /*6310*/  LOP3.LUT R17, R14, 0x1, RZ, 0xc, !PT ;  /* 0x000000010e117812 */ /* 0x000fe200078e0cff */
[----:B------:R-:W-:Y:S01]  /*6320*/  IMAD.IADD R22, R15, 0x1, R0 ;  /* 0x000000010f167824 */ /* 0x000fe200078e0200 */
[----:B------:R-:W-:Y:S02]  /*6330*/  SEL R19, R19, 0x1, !P1 ;  /* 0x0000000113137807 */ /* 0x000fe40004800000 */
[----:B------:R-:W-:-:S02]  /*6340*/  ISETP.GE.AND P1, PT, R55, R2, PT ;  /* 0x000000023700720c */ /* 0x000fc40003f26270 */
[----:B------:R-:W-:Y:S01]  /*6350*/  LOP3.LUT R87, R12, 0x1, RZ, 0xc, !PT ;  /* 0x000000010c577812 */ /* 0x000fe200078e0cff */
[----:B------:R-:W-:Y:S01]  /*6360*/  IMAD.IADD R26, R19, 0x1, R22 ;  /* 0x00000001131a7824 */ /* 0x000fe200078e0216 */
[----:B------:R-:W-:Y:S02]  /*6370*/  SEL R17, R17, 0x1, !P0 ;  /* 0x0000000111117807 */ /* 0x000fe40004000000 */
[----:B------:R-:W-:-:S03]  /*6380*/  SEL R87, R87, 0x1, !P1 ;  /* 0x0000000157577807 */ /* 0x000fc60004800000 */
[----:B------:R-:W-:-:S04]  /*6390*/  IMAD.IADD R56, R17, 0x1, R26 ;  /* 0x0000000111387824 */ /* 0x000fc800078e021a */
[----:B------:R-:W-:-:S05]  /*63a0*/  IMAD.IADD R86, R87, 0x1, R56 ;  /* 0x0000000157567824 */ /* 0x000fca00078e0238 */
        /* <DEDUP_REMOVED lines=10> */
[----:B------:R-:W-:Y:S01]  /*6450*/  @!P1 LEA R90, R79, UR4, 0x2 ;  /* 0x000000044f5a9c11 */ /* 0x000fe2000f8e10ff */
[----:B0-----:R-:W-:-:S05]  /*6460*/  @P0 IMAD.IADD R89, R88, 0x1, R89 ;  /* 0x0000000158590824 */ /* 0x001fca00078e0259 */
[----:B------:R-:W-:Y:S01]  /*6470*/  @!P1 STS [R90], R89 ;  /* 0x000000595a009388 */ /* 0x000fe20000000800 */
[----:B------:R-:W-:Y:S06]  /*6480*/  BAR.SYNC.DEFER_BLOCKING 0x0 ;  /* 0x0000000000007b1d */ /* 0x000fec0000010000 */
[----:B------:R-:W0:Y:S04]  /*6490*/  LDS.128 R4, [UR4] ;  /* 0x00000004ff047984 */ /* 0x000e280008000c00 */
[----:B------:R-:W1:Y:S01]  /*64a0*/  LDS.128 R8, [UR4+0x10] ;  /* 0x00001004ff087984 */ /* 0x000e620008000c00 */
[----:B------:R-:W-:Y:S01]  /*64b0*/  ISETP.NE.AND P0, PT, R79, 0x2, PT ;  /* 0x000000024f00780c */ /* 0x000fe20003f05270 */
[----:B0-----:R-:W-:-:S04]  /*64c0*/  IMAD.IADD R5, R4, 0x1, R5 ;  /* 0x0000000104057824 */ /* 0x001fc800078e0205 */
[----:B------:R-:W-:Y:S01]  /*64d0*/  IMAD.IADD R6, R6, 0x1, R5 ;  /* 0x0000000106067824 */ /* 0x000fe200078e0205 */
[----:B------:R-:W-:Y:S02]  /*64e0*/  SEL R88, R5, R4, !P0 ;  /* 0x0000000405587207 */ /* 0x000fe40004000000 */
[----:B------:R-:W0:Y:S01]  /*64f0*/  LDS.64 R4, [UR4+0x20] ;  /* 0x00002004ff047984 */ /* 0x000e220008000a00 */
[----:B------:R-:W-:Y:S01]  /*6500*/  BAR.SYNC.DEFER_BLOCKING 0x0 ;  /* 0x0000000000007b1d */ /* 0x000fe20000010000 */
        /* <DEDUP_REMOVED lines=16> */
[----:B------:R-:W-:Y:S02]  /*6610*/  ISETP.NE.AND P1, PT, R79, 0x9, PT ;  /* 0x000000094f00780c */ /* 0x000fe40003f25270 */
[C---:B------:R-:W-:Y:S01]  /*6620*/  SEL R88, R11.reuse, R88, !P0 ;  /* 0x000000580b587207 */ /* 0x040fe20004000000 */
[----:B0-----:R-:W-:Y:S01]  /*6630*/  IMAD.IADD R11, R11, 0x1, R4 ;  /* 0x000000010b0b7824 */ /* 0x001fe200078e0204 */
[----:B------:R-:W-:Y:S01]  /*6640*/  ISETP.NE.AND P2, PT, R78, RZ, PT ;  /* 0x000000ff4e00720c */ /* 0x000fe20003f45270 */
[----:B------:R-:W-:Y:S01]  /*6650*/  IMAD.IADD R86, R89, 0x1, -R86 ;  /* 0x0000000159567824 */ /* 0x000fe200078e0a56 */
[----:B------:R-:W-:-:S02]  /*6660*/  ISETP.GE.U32.AND P0, PT, R3, 0x20, PT ;  /* 0x000000200300780c */ /* 0x000fc40003f06070 */
[C---:B------:R-:W-:Y:S02]  /*6670*/  SEL R88, R11.reuse, R88, !P1 ;  /* 0x000000580b587207 */ /* 0x040fe40004800000 */
[----:B------:R-:W-:Y:S02]  /*6680*/  IADD3 R5, PT, PT, R11, R2, R5 ;  /* 0x000000020b057210 */ /* 0x000fe40007ffe005 */
[----:B------:R-:W-:Y:S02]  /*6690*/  SEL R7, R86, RZ, P2 ;  /* 0x000000ff56077207 */ /* 0x000fe40001000000 */
[----:B------:R-:W-:Y:S01]  /*66a0*/  SEL R4, R88, RZ, P0 ;  /* 0x000000ff58047207 */ /* 0x000fe20000000000 */
[----:B------:R-:W-:-:S04]  /*66b0*/  VIADD R5, R5, 0xffffe840 ;  /* 0xffffe84005057836 */ /* 0x000fc80000000000 */
[----:B------:R-:W-:Y:S02]  /*66c0*/  IMAD.IADD R4, R4, 0x1, R7 ;  /* 0x0000000104047824 */ /* 0x000fe400078e0207 */
[----:B------:R-:W-:Y:S01]  /*66d0*/  IMAD.IADD R6, R2, 0x1, -R5 ;  /* 0x0000000102067824 */ /* 0x000fe200078e0a05 */
[----:B------:R-:W-:-:S03]  /*66e0*/  ISETP.NE.AND P1, PT, R51, RZ, PT ;  /* 0x000000ff3300720c */ /* 0x000fc60003f25270 */
[----:B------:R-:W-:Y:S01]  /*66f0*/  IMAD.IADD R8, R4, 0x1, R6 ;  /* 0x0000000104087824 */ /* 0x000fe200078e0206 */
[----:B------:R-:W-:Y:S02]  /*6700*/  IADD3 R53, PT, PT, R53, -R4, -R51 ;  /* 0x8000000435357210 */ /* 0x000fe40007ffe833 */
[----:B------:R-:W-:Y:S01]  /*6710*/  ISETP.NE.AND P2, PT, R54, RZ, PT ;  /* 0x000000ff3600720c */ /* 0x000fe20003f45270 */
[----:B------:R-:W-:Y:S02]  /*6720*/  IMAD.IADD R51, R51, 0x1, R8 ;  /* 0x0000000133337824 */ /* 0x000fe400078e0208 */
[----:B------:R-:W-:-:S03]  /*6730*/  IMAD.IADD R13, R13, 0x1, -R4 ;  /* 0x000000010d0d7824 */ /* 0x000fc600078e0a04 */
[----:B------:R-:W-:Y:S01]  /*6740*/  SEL R53, R53, R51, !P2 ;  /* 0x0000003335357207 */ /* 0x000fe20005000000 */
[----:B------:R-:W-:Y:S01]  /*6750*/  IMAD.IADD R51, R54, 0x1, R51 ;  /* 0x0000000136337824 */ /* 0x000fe200078e0233 */
[----:B------:R-:W-:Y:S02]  /*6760*/  SEL R13, R13, R8, !P1 ;  /* 0x000000080d0d7207 */ /* 0x000fe40004800000 */
[C---:B------:R-:W-:Y:S01]  /*6770*/  ISETP.NE.AND P1, PT, R47.reuse, RZ, PT ;  /* 0x000000ff2f00720c */ /* 0x040fe20003f25270 */
[----:B------:R-:W-:Y:S01]  /*6780*/  IMAD.IADD R47, R47, 0x1, R51 ;  /* 0x000000012f2f7824 */ /* 0x000fe200078e0233 */
[--C-:B------:R-:W-:Y:S02]  /*6790*/  IADD3 R80, PT, PT, R85, -R80, -R4.reuse ;  /* 0x8000005055507210 */ /* 0x100fe40007ffe804 */
[----:B------:R-:W-:Y:S01]  /*67a0*/  IADD3 R82, PT, PT, R83, -R82, -R4 ;  /* 0x8000005253527210 */ /* 0x000fe20007ffe804 */
[C---:B------:R-:W-:Y:S01]  /*67b0*/  IMAD.IADD R8, R49.reuse, 0x1, R47 ;  /* 0x0000000131087824 */ /* 0x040fe200078e022f */
[----:B------:R-:W-:-:S02]  /*67c0*/  ISETP.NE.AND P2, PT, R49, RZ, PT ;  /* 0x000000ff3100720c */ /* 0x000fc40003f45270 */
[----:B------:R-:W-:Y:S02]  /*67d0*/  SEL R80, R80, R51, !P1 ;  /* 0x0000003350507207 */ /* 0x000fe40004800000 */
[C---:B------:R-:W-:Y:S01]  /*67e0*/  ISETP.NE.AND P1, PT, R43.reuse, RZ, PT ;  /* 0x000000ff2b00720c */ /* 0x040fe20003f25270 */
[----:B------:R-:W-:Y:S01]  /*67f0*/  IMAD.IADD R43, R43, 0x1, R8 ;  /* 0x000000012b2b7824 */ /* 0x000fe200078e0208 */
[----:B------:R-:W-:Y:S02]  /*6800*/  SEL R82, R82, R47, !P2 ;  /* 0x0000002f52527207 */ /* 0x000fe40005000000 */
[--C-:B------:R-:W-:Y:S02]  /*6810*/  IADD3 R76, PT, PT, R77, -R76, -R4.reuse ;  /* 0x8000004c4d4c7210 */ /* 0x100fe40007ffe804 */
[----:B------:R-:W-:Y:S02]  /*6820*/  ISETP.NE.AND P2, PT, R45, RZ, PT ;  /* 0x000000ff2d00720c */ /* 0x000fe40003f45270 */
[----:B------:R-:W-:-:S02]  /*6830*/  IADD3 R81, PT, PT, R81, -R84, -R4 ;  /* 0x8000005451517210 */ /* 0x000fc40007ffe804 */
[----:B------:R-:W-:Y:S01]  /*6840*/  SEL R76, R76, R43, !P2 ;  /* 0x0000002b4c4c7207 */ /* 0x000fe20005000000 */
[----:B------:R-:W-:Y:S01]  /*6850*/  IMAD.IADD R43, R45, 0x1, R43 ;  /* 0x000000012d2b7824 */ /* 0x000fe200078e022b */
[----:B------:R-:W-:Y:S02]  /*6860*/  SEL R81, R81, R8, !P1 ;  /* 0x0000000851517207 */ /* 0x000fe40004800000 */
[C---:B------:R-:W-:Y:S01]  /*6870*/  ISETP.NE.AND P1, PT, R39.reuse, RZ, PT ;  /* 0x000000ff2700720c */ /* 0x040fe20003f25270 */
[----:B------:R-:W-:Y:S01]  /*6880*/  IMAD.IADD R39, R39, 0x1, R43 ;  /* 0x0000000127277824 */ /* 0x000fe200078e022b */
        /* <DEDUP_REMOVED lines=27> */
[----:B------:R-:W-:Y:S02]  /*6a40*/  LEA R13, R13, UR4, 0x2 ;  /* 0x000000040d0d7c11 */ /* 0x000fe4000f8e10ff */
[----:B------:R-:W-:Y:S01]  /*6a50*/  SEL R60, R60, R24, !P2 ;  /* 0x000000183c3c7207 */ /* 0x000fe20005000000 */
[----:B------:R-:W-:Y:S01]  /*6a60*/  IMAD.IADD R24, R31, 0x1, R24 ;  /* 0x000000011f187824 */ /* 0x000fe200078e0218 */
[----:B------:R-:W-:Y:S02]  /*6a70*/  LEA R53, R53, UR4, 0x2 ;  /* 0x0000000435357c11 */ /* 0x000fe4000f8e10ff */
[----:B------:R-:W-:Y:S02]  /*6a80*/  LEA R7, R80, UR4, 0x2 ;  /* 0x0000000450077c11 */ /* 0x000fe4000f8e10ff */
[----:B------:R-:W-:Y:S02]  /*6a90*/  SEL R59, R59, R29, !P1 ;  /* 0x0000001d3b3b7207 */ /* 0x000fe40004800000 */
[----:B------:R-:W-:-:S02]  /*6aa0*/  IADD3 R58, PT, PT, R61, -R58, -R4 ;  /* 0x8000003a3d3a7210 */ /* 0x000fc40007ffe804 */
[----:B------:R-:W-:Y:S02]  /*6ab0*/  LEA R9, R82, UR4, 0x2 ;  /* 0x0000000452097c11 */ /* 0x000fe4000f8e10ff */
[----:B------:R-:W-:Y:S01]  /*6ac0*/  ISETP.NE.AND P1, PT, R21, RZ, PT ;  /* 0x000000ff1500720c */ /* 0x000fe20003f25270 */
[----:B------:R-:W-:Y:S01]  /*6ad0*/  STS [R13], R52 ;  /* 0x000000340d007388 */ /* 0x000fe20000000800 */
[----:B------:R-:W-:Y:S01]  /*6ae0*/  ISETP.NE.AND P0, PT, R87, RZ, PT ;  /* 0x000000ff5700720c */ /* 0x000fe20003f05270 */
[----:B------:R-:W-:Y:S01]  /*6af0*/  IMAD.IADD R21, R21, 0x1, R24 ;  /* 0x0000000115157824 */ /* 0x000fe200078e0218 */
[----:B------:R-:W-:Y:S01]  /*6b00*/  LEA R81, R81, UR4, 0x2 ;  /* 0x0000000451517c11 */ /* 0x000fe2000f8e10ff */
[----:B------:R-:W-:Y:S01]  /*6b10*/  STS [R53], R50 ;  /* 0x0000003235007388 */ /* 0x000fe20000000800 */
[----:B------:R-:W-:Y:S02]  /*6b20*/  LEA R11, R76, UR4, 0x2 ;  /* 0x000000044c0b7c11 */ /* 0x000fe4000f8e10ff */
[----:B------:R-:W-:Y:S01]  /*6b30*/  SEL R58, R58, R24, !P1 ;  /* 0x000000183a3a7207 */ /* 0x000fe20004800000 */
[----:B------:R0:W-:Y:S01]  /*6b40*/  STS [R7], R48 ;  /* 0x0000003007007388 */ /* 0x0001e20000000800 */
[C---:B------:R-:W-:Y:S01]  /*6b50*/  ISETP.NE.AND P1, PT, R15.reuse, RZ, PT ;  /* 0x000000ff0f00720c */ /* 0x040fe20003f25270 */
[----:B------:R-:W-:-:S02]  /*6b60*/  IMAD.IADD R15, R15, 0x1, R21 ;  /* 0x000000010f0f7824 */ /* 0x000fc400078e0215 */
[----:B------:R1:W-:Y:S01]  /*6b70*/  STS [R9], R46 ;  /* 0x0000002e09007388 */ /* 0x0003e20000000800 */
[----:B------:R-:W-:-:S03]  /*6b80*/  IADD3 R0, PT, PT, R27, -R0, -R4 ;  /* 0x800000001b007210 */ /* 0x000fc60007ffe804 */
[----:B------:R-:W-:Y:S01]  /*6b90*/  STS [R81], R44 ;  /* 0x0000002c51007388 */ /* 0x000fe20000000800 */
[----:B0-----:R-:W-:-:S03]  /*6ba0*/  LEA R7, R74, UR4, 0x2 ;  /* 0x000000044a077c11 */ /* 0x001fc6000f8e10ff */
[----:B------:R0:W-:Y:S01]  /*6bb0*/  STS [R11], R42 ;  /* 0x0000002a0b007388 */ /* 0x0001e20000000800 */
[----:B-1----:R-:W-:Y:S01]  /*6bc0*/  LEA R9, R72, UR4, 0x2 ;  /* 0x0000000448097c11 */ /* 0x002fe2000f8e10ff */
[----:B------:R-:W-:Y:S02]  /*6bd0*/  IMAD.IADD R8, R19, 0x1, R15 ;  /* 0x0000000113087824 */ /* 0x000fe400078e020f */
[----:B------:R1:W-:Y:S01]  /*6be0*/  STS [R7], R40 ;  /* 0x0000002807007388 */ /* 0x0003e20000000800 */
[----:B------:R-:W-:Y:S02]  /*6bf0*/  LEA R13, R68, UR4, 0x2 ;  /* 0x00000004440d7c11 */ /* 0x000fe4000f8e10ff */
[----:B------:R-:W-:Y:S01]  /*6c00*/  IADD3 R22, PT, PT, R57, -R22, -R4 ;  /* 0x8000001639167210 */ /* 0x000fe20007ffe804 */
[----:B------:R2:W-:Y:S01]  /*6c10*/  STS [R9], R38 ;  /* 0x0000002609007388 */ /* 0x0005e20000000800 */
[----:B0-----:R-:W-:Y:S02]  /*6c20*/  LEA R11, R70, UR4, 0x2 ;  /* 0x00000004460b7c11 */ /* 0x001fe4000f8e10ff */
[----:B------:R-:W-:-:S02]  /*6c30*/  ISETP.NE.AND P2, PT, R19, RZ, PT ;  /* 0x000000ff1300720c */ /* 0x000fc40003f45270 */
[----:B-1----:R-:W-:Y:S02]  /*6c40*/  LEA R7, R66, UR4, 0x2 ;  /* 0x0000000442077c11 */ /* 0x002fe4000f8e10ff */
[----:B------:R-:W-:Y:S02]  /*6c50*/  SEL R0, R0, R21, !P1 ;  /* 0x0000001500007207 */ /* 0x000fe40004800000 */
[--C-:B------:R-:W-:Y:S02]  /*6c60*/  IADD3 R23, PT, PT, R23, -R26, -R4.reuse ;  /* 0x8000001a17177210 */ /* 0x100fe40007ffe804 */
[----:B--2---:R-:W-:Y:S02]  /*6c70*/  LEA R9, R64, UR4, 0x2 ;  /* 0x0000000440097c11 */ /* 0x004fe4000f8e10ff */
[----:B------:R-:W-:Y:S01]  /*6c80*/  ISETP.NE.AND P1, PT, R17, RZ, PT ;  /* 0x000000ff1100720c */ /* 0x000fe20003f25270 */
[----:B------:R0:W-:Y:S01]  /*6c90*/  STS [R11], R36 ;  /* 0x000000240b007388 */ /* 0x0001e20000000800 */
[----:B------:R-:W-:Y:S01]  /*6ca0*/  IADD3 R4, PT, PT, R55, -R56, -R4 ;  /* 0x8000003837047210 */ /* 0x000fe20007ffe804 */
[----:B------:R-:W-:Y:S01]  /*6cb0*/  @P0 IMAD.IADD R4, R17, 0x1, R8 ;  /* 0x0000000111040824 */ /* 0x000fe200078e0208 */
[----:B------:R-:W-:Y:S01]  /*6cc0*/  LEA R59, R59, UR4, 0x2 ;  /* 0x000000043b3b7c11 */ /* 0x000fe2000f8e10ff */
[----:B------:R-:W-:Y:S01]  /*6cd0*/  STS [R13], R34 ;  /* 0x000000220d007388 */ /* 0x000fe20000000800 */
[----:B------:R-:W-:-:S02]  /*6ce0*/  SEL R22, R22, R15, !P2 ;  /* 0x0000000f16167207 */ /* 0x000fc40005000000 */
[----:B------:R-:W-:Y:S01]  /*6cf0*/  ISETP.GE.AND P0, PT, R3, R2, PT ;  /* 0x000000020300720c */ /* 0x000fe20003f06270 */
[----:B------:R1:W-:Y:S01]  /*6d00*/  STS [R7], R32 ;  /* 0x0000002007007388 */ /* 0x0003e20000000800 */
[----:B------:R-:W-:Y:S02]  /*6d10*/  LEA R60, R60, UR4, 0x2 ;  /* 0x000000043c3c7c11 */ /* 0x000fe4000f8e10ff */
[----:B------:R-:W-:Y:S01]  /*6d20*/  SEL R23, R23, R8, !P1 ;  /* 0x0000000817177207 */ /* 0x000fe20004800000 */
[----:B------:R2:W-:Y:S01]  /*6d30*/  STS [R9], R30 ;  /* 0x0000001e09007388 */ /* 0x0005e20000000800 */
[----:B0-----:R-:W-:Y:S02]  /*6d40*/  LEA R11, R22, UR4, 0x2 ;  /* 0x00000004160b7c11 */ /* 0x001fe4000f8e10ff */
[----:B------:R-:W-:Y:S02]  /*6d50*/  LEA R23, R23, UR4, 0x2 ;  /* 0x0000000417177c11 */ /* 0x000fe4000f8e10ff */
[----:B-1----:R-:W-:Y:S01]  /*6d60*/  LEA R7, R58, UR4, 0x2 ;  /* 0x000000043a077c11 */ /* 0x002fe2000f8e10ff */
[----:B------:R0:W-:Y:S01]  /*6d70*/  STS [R59], R28 ;  /* 0x0000001c3b007388 */ /* 0x0001e20000000800 */
[----:B--2---:R-:W-:-:S03]  /*6d80*/  LEA R9, R0, UR4, 0x2 ;  /* 0x0000000400097c11 */ /* 0x004fc6000f8e10ff */
[----:B------:R0:W-:Y:S01]  /*6d90*/  STS [R60], R25 ;  /* 0x000000193c007388 */ /* 0x0001e20000000800 */
[----:B------:R-:W-:-:S03]  /*6da0*/  LEA R13, R4, UR4, 0x2 ;  /* 0x00000004040d7c11 */ /* 0x000fc6000f8e10ff */
[----:B------:R0:W-:Y:S01]  /*6db0*/  STS [R7], R20 ;  /* 0x0000001407007388 */ /* 0x0001e20000000800 */
[----:B------:R-:W-:-:S03]  /*6dc0*/  VIADD R15, R3, 0x140 ;  /* 0x00000140030f7836 */ /* 0x000fc60000000000 */
[----:B------:R0:W-:Y:S01]  /*6dd0*/  STS [R9], R18 ;  /* 0x0000001209007388 */ /* 0x0001e20000000800 */
[----:B------:R-:W-:-:S03]  /*6de0*/  LEA R0, R3, UR4, 0x2 ;  /* 0x0000000403007c11 */ /* 0x000fc6000f8e10ff */
[----:B------:R0:W-:Y:S01]  /*6df0*/  STS [R11], R16 ;  /* 0x000000100b007388 */ /* 0x0001e20000000800 */
[----:B------:R-:W-:Y:S03]  /*6e00*/  BSSY.RECONVERGENT B1, `(.L_x_865) ;  /* 0x0000010000017945 */ /* 0x000fe60003800200 */
        /* <DEDUP_REMOVED lines=15> */
.L_x_866:
[----:B------:R-:W-:Y:S05]  /*6f00*/  BSYNC.RECONVERGENT B1 ;  /* 0x0000000000017941 */ /* 0x000fea0003800200 */
.L_x_865:
        /* <DEDUP_REMOVED lines=14> */
.L_x_869:
[----:B------:R-:W0:Y:S01]  /*6ff0*/  LDCU.64 UR4, c[0x0][0x398] ;  /* 0x00007300ff0477ac */ /* 0x000e220008000a00 */
[----:B-1----:R-:W-:Y:S02]  /*7000*/  SHF.R.S32.HI R8, RZ, 0x1f, R4 ;  /* 0x0000001fff087819 */ /* 0x002fe40000011404 */
[----:B------:R-:W-:-:S05]  /*7010*/  IADD3 R4, P0, PT, -R4, R3, RZ ;  /* 0x0000000304047210 */ /* 0x000fca0007f1e1ff */
[----:B------:R-:W-:Y:S01]  /*7020*/  IMAD.X R9, RZ, RZ, ~R8, P0 ;  /* 0x000000ffff097224 */ /* 0x000fe200000e0e08 */
[----:B0-----:R-:W-:-:S04]  /*7030*/  LEA R8, P0, R4, UR4, 0x2 ;  /* 0x0000000404087c11 */ /* 0x001fc8000f8010ff */
[----:B------:R-:W-:-:S05]  /*7040*/  LEA.HI.X R9, R4, UR5, R9, 0x2, P0 ;  /* 0x0000000504097c11 */ /* 0x000fca00080f1409 */
[----:B--2---:R3:W-:Y:S04]  /*7050*/  STG.E desc[UR8][R8.64+0x500], R7 ;  /* 0x0005000708007986 */ /* 0x0047e8000c101908 */
.L_x_868:
[----:B------:R-:W-:Y:S05]  /*7060*/  BSYNC.RECONVERGENT B1 ;  /* 0x0000000000017941 */ /* 0x000fea0003800200 */
.L_x_867:
[----:B0123--:R-:W-:Y:S01]  /*7070*/  VIADD R9, R3, 0x280 ;  /* 0x0000028003097836 */ /* 0x00ffe20000000000 */
        /* <DEDUP_REMOVED lines=15> */
.L_x_872:
[----:B------:R-:W0:Y:S01]  /*7170*/  LDCU.64 UR4, c[0x0][0x398] ;  /* 0x00007300ff0477ac */ /* 0x000e220008000a00 */
[----:B------:R-:W-:Y:S02]  /*7180*/  SHF.R.S32.HI R8, RZ, 0x1f, R4 ;  /* 0x0000001fff087819 */ /* 0x000fe40000011404 */
[----:B------:R-:W-:-:S05]  /*7190*/  IADD3 R4, P0, PT, -R4, R3, RZ ;  /* 0x0000000304047210 */ /* 0x000fca0007f1e1ff */
[----:B------:R-:W-:Y:S01]  /*71a0*/  IMAD.X R9, RZ, RZ, ~R8, P0 ;  /* 0x000000ffff097224 */ /* 0x000fe200000e0e08 */
[----:B0-----:R-:W-:-:S04]  /*71b0*/  LEA R8, P0, R4, UR4, 0x2 ;  /* 0x0000000404087c11 */ /* 0x001fc8000f8010ff */
[----:B------:R-:W-:-:S05]  /*71c0*/  LEA.HI.X R9, R4, UR5, R9, 0x2, P0 ;  /* 0x0000000504097c11 */ /* 0x000fca00080f1409 */
[----:B-1----:R0:W-:Y:S04]  /*71d0*/  STG.E desc[UR8][R8.64+0xa00], R7 ;  /* 0x000a000708007986 */ /* 0x0021e8000c101908 */
.L_x_871:
[----:B------:R-:W-:Y:S05]  /*71e0*/  BSYNC.RECONVERGENT B1 ;  /* 0x0000000000017941 */ /* 0x000fea0003800200 */
.L_x_870:
        /* <DEDUP_REMOVED lines=16> */
.L_x_875:
[----:B------:R-:W0:Y:S01]  /*72f0*/  LDCU.64 UR4, c[0x0][0x398] ;  /* 0x00007300ff0477ac */ /* 0x000e220008000a00 */
[----:B------:R-:W-:Y:S02]  /*7300*/  SHF.R.S32.HI R8, RZ, 0x1f, R4 ;  /* 0x0000001fff087819 */ /* 0x000fe40000011404 */
[----:B------:R-:W-:-:S05]  /*7310*/  IADD3 R4, P0, PT, -R4, R3, RZ ;  /* 0x0000000304047210 */ /* 0x000fca0007f1e1ff */
[----:B------:R-:W-:Y:S01]  /*7320*/  IMAD.X R9, RZ, RZ, ~R8, P0 ;  /* 0x000000ffff097224 */ /* 0x000fe200000e0e08 */
[----:B0-----:R-:W-:-:S04]  /*7330*/  LEA R8, P0, R4, UR4, 0x2 ;  /* 0x0000000404087c11 */ /* 0x001fc8000f8010ff */
[----:B------:R-:W-:-:S05]  /*7340*/  LEA.HI.X R9, R4, UR5, R9, 0x2, P0 ;  /* 0x0000000504097c11 */ /* 0x000fca00080f1409 */
[----:B-1----:R1:W-:Y:S04]  /*7350*/  STG.E desc[UR8][R8.64+0xf00], R7 ;  /* 0x000f000708007986 */ /* 0x0023e8000c101908 */
.L_x_874:
[----:B------:R-:W-:Y:S05]  /*7360*/  BSYNC.RECONVERGENT B1 ;  /* 0x0000000000017941 */ /* 0x000fea0003800200 */
.L_x_873:
        /* <DEDUP_REMOVED lines=16> */
.L_x_878:
[----:B------:R-:W0:Y:S01]  /*7470*/  LDCU.64 UR4, c[0x0][0x398] ;  /* 0x00007300ff0477ac */ /* 0x000e220008000a00 */
[----:B------:R-:W-:Y:S02]  /*7480*/  SHF.R.S32.HI R8, RZ, 0x1f, R4 ;  /* 0x0000001fff087819 */ /* 0x000fe40000011404 */
[----:B------:R-:W-:-:S05]  /*7490*/  IADD3 R4, P0, PT, -R4, R3, RZ ;  /* 0x0000000304047210 */ /* 0x000fca0007f1e1ff */
[----:B------:R-:W-:Y:S01]  /*74a0*/  IMAD.X R9, RZ, RZ, ~R8, P0 ;  /* 0x000000ffff097224 */ /* 0x000fe200000e0e08 */
[----:B0-----:R-:W-:-:S04]  /*74b0*/  LEA R8, P0, R4, UR4, 0x2 ;  /* 0x0000000404087c11 */ /* 0x001fc8000f8010ff */
[----:B------:R-:W-:-:S05]  /*74c0*/  LEA.HI.X R9, R4, UR5, R9, 0x2, P0 ;  /* 0x0000000504097c11 */ /* 0x000fca00080f1409 */
[----:B-1----:R0:W-:Y:S04]  /*74d0*/  STG.E desc[UR8][R8.64+0x1400], R7 ;  /* 0x0014000708007986 */ /* 0x0021e8000c101908 */
.L_x_877:
[----:B------:R-:W-:Y:S05]  /*74e0*/  BSYNC.RECONVERGENT B1 ;  /* 0x0000000000017941 */ /* 0x000fea0003800200 */
.L_x_876:
        /* <DEDUP_REMOVED lines=16> */
.L_x_881:
[----:B------:R-:W0:Y:S01]  /*75f0*/  LDCU.64 UR4, c[0x0][0x398] ;  /* 0x00007300ff0477ac */ /* 0x000e220008000a00 */
[----:B------:R-:W-:Y:S02]  /*7600*/  SHF.R.S32.HI R8, RZ, 0x1f, R4 ;  /* 0x0000001fff087819 */ /* 0x000fe40000011404 */
[----:B------:R-:W-:-:S05]  /*7610*/  IADD3 R4, P0, PT, -R4, R3, RZ ;  /* 0x0000000304047210 */ /* 0x000fca0007f1e1ff */
[----:B------:R-:W-:Y:S01]  /*7620*/  IMAD.X R9, RZ, RZ, ~R8, P0 ;  /* 0x000000ffff097224 */ /* 0x000fe200000e0e08 */
[----:B0-----:R-:W-:-:S04]  /*7630*/  LEA R8, P0, R4, UR4, 0x2 ;  /* 0x0000000404087c11 */ /* 0x001fc8000f8010ff */
[----:B------:R-:W-:-:S05]  /*7640*/  LEA.HI.X R9, R4, UR5, R9, 0x2, P0 ;  /* 0x0000000504097c11 */ /* 0x000fca00080f1409 */
[----:B-1----:R1:W-:Y:S04]  /*7650*/  STG.E desc[UR8][R8.64+0x1900], R7 ;  /* 0x0019000708007986 */ /* 0x0023e8000c101908 */
.L_x_880:
[----:B------:R-:W-:Y:S05]  /*7660*/  BSYNC.RECONVERGENT B1 ;  /* 0x0000000000017941 */ /* 0x000fea0003800200 */
.L_x_879:
        /* <DEDUP_REMOVED lines=16> */
.L_x_884:
[----:B------:R-:W0:Y:S01]  /*7770*/  LDCU.64 UR4, c[0x0][0x398] ;  /* 0x00007300ff0477ac */ /* 0x000e220008000a00 */
[----:B------:R-:W-:Y:S02]  /*7780*/  SHF.R.S32.HI R8, RZ, 0x1f, R4 ;  /* 0x0000001fff087819 */ /* 0x000fe40000011404 */
[----:B------:R-:W-:-:S05]  /*7790*/  IADD3 R4, P0, PT, -R4, R3, RZ ;  /* 0x0000000304047210 */ /* 0x000fca0007f1e1ff */
[----:B------:R-:W-:Y:S01]  /*77a0*/  IMAD.X R9, RZ, RZ, ~R8, P0 ;  /* 0x000000ffff097224 */ /* 0x000fe200000e0e08 */
[----:B0-----:R-:W-:-:S04]  /*77b0*/  LEA R8, P0, R4, UR4, 0x2 ;  /* 0x0000000404087c11 */ /* 0x001fc8000f8010ff */
[----:B------:R-:W-:-:S05]  /*77c0*/  LEA.HI.X R9, R4, UR5, R9, 0x2, P0 ;  /* 0x0000000504097c11 */ /* 0x000fca00080f1409 */
[----:B-1----:R0:W-:Y:S04]  /*77d0*/  STG.E desc[UR8][R8.64+0x1e00], R7 ;  /* 0x001e000708007986 */ /* 0x0021e8000c101908 */
.L_x_883:
[----:B------:R-:W-:Y:S05]  /*77e0*/  BSYNC.RECONVERGENT B1 ;  /* 0x0000000000017941 */ /* 0x000fea0003800200 */
.L_x_882:
        /* <DEDUP_REMOVED lines=16> */
.L_x_887:
[----:B------:R-:W0:Y:S01]  /*78f0*/  LDCU.64 UR4, c[0x0][0x398] ;  /* 0x00007300ff0477ac */ /* 0x000e220008000a00 */
[----:B------:R-:W-:Y:S02]  /*7900*/  SHF.R.S32.HI R8, RZ, 0x1f, R4 ;  /* 0x0000001fff087819 */ /* 0x000fe40000011404 */
[----:B------:R-:W-:-:S05]  /*7910*/  IADD3 R4, P0, PT, -R4, R3, RZ ;  /* 0x0000000304047210 */ /* 0x000fca0007f1e1ff */
[----:B------:R-:W-:Y:S01]  /*7920*/  IMAD.X R9, RZ, RZ, ~R8, P0 ;  /* 0x000000ffff097224 */ /* 0x000fe200000e0e08 */
[----:B0-----:R-:W-:-:S04]  /*7930*/  LEA R8, P0, R4, UR4, 0x2 ;  /* 0x0000000404087c11 */ /* 0x001fc8000f8010ff */
[----:B------:R-:W-:-:S05]  /*7940*/  LEA.HI.X R9, R4, UR5, R9, 0x2, P0 ;  /* 0x0000000504097c11 */ /* 0x000fca00080f1409 */
[----:B-1----:R1:W-:Y:S04]  /*7950*/  STG.E desc[UR8][R8.64+0x2300], R7 ;  /* 0x0023000708007986 */ /* 0x0023e8000c101908 */
.L_x_886:
[----:B------:R-:W-:Y:S05]  /*7960*/  BSYNC.RECONVERGENT B1 ;  /* 0x0000000000017941 */ /* 0x000fea0003800200 */
.L_x_885:
        /* <DEDUP_REMOVED lines=16> */
.L_x_890:
[----:B------:R-:W0:Y:S01]  /*7a70*/  LDCU.64 UR4, c[0x0][0x398] ;  /* 0x00007300ff0477ac */ /* 0x000e220008000a00 */
[----:B------:R-:W-:Y:S02]  /*7a80*/  SHF.R.S32.HI R8, RZ, 0x1f, R4 ;  /* 0x0000001fff087819 */ /* 0x000fe40000011404 */
[----:B------:R-:W-:-:S05]  /*7a90*/  IADD3 R4, P0, PT, -R4, R3, RZ ;  /* 0x0000000304047210 */ /* 0x000fca0007f1e1ff */
[----:B------:R-:W-:Y:S01]  /*7aa0*/  IMAD.X R9, RZ, RZ, ~R8, P0 ;  /* 0x000000ffff097224 */ /* 0x000fe200000e0e08 */
[----:B0-----:R-:W-:-:S04]  /*7ab0*/  LEA R8, P0, R4, UR4, 0x2 ;  /* 0x0000000404087c11 */ /* 0x001fc8000f8010ff */
[----:B------:R-:W-:-:S05]  /*7ac0*/  LEA.HI.X R9, R4, UR5, R9, 0x2, P0 ;  /* 0x0000000504097c11 */ /* 0x000fca00080f1409 */
[----:B-1----:R1:W-:Y:S04]  /*7ad0*/  STG.E desc[UR8][R8.64+0x2800], R7 ;  /* 0x0028000708007986 */ /* 0x0023e8000c101908 */
.L_x_889:
[----:B------:R-:W-:Y:S05]  /*7ae0*/  BSYNC.RECONVERGENT B1 ;  /* 0x0000000000017941 */ /* 0x000fea0003800200 */
.L_x_888:
        /* <DEDUP_REMOVED lines=16> */
.L_x_893:
[----:B------:R-:W0:Y:S01]  /*7bf0*/  LDCU.64 UR4, c[0x0][0x398] ;  /* 0x00007300ff0477ac */ /* 0x000e220008000a00 */
[----:B------:R-:W-:Y:S02]  /*7c00*/  SHF.R.S32.HI R8, RZ, 0x1f, R4 ;  /* 0x0000001fff087819 */ /* 0x000fe40000011404 */
[----:B------:R-:W-:-:S05]  /*7c10*/  IADD3 R4, P0, PT, -R4, R3, RZ ;  /* 0x0000000304047210 */ /* 0x000fca0007f1e1ff */
[----:B------:R-:W-:Y:S01]  /*7c20*/  IMAD.X R9, RZ, RZ, ~R8, P0 ;  /* 0x000000ffff097224 */ /* 0x000fe200000e0e08 */
[----:B0-----:R-:W-:-:S04]  /*7c30*/  LEA R8, P0, R4, UR4, 0x2 ;  /* 0x0000000404087c11 */ /* 0x001fc8000f8010ff */
[----:B------:R-:W-:-:S05]  /*7c40*/  LEA.HI.X R9, R4, UR5, R9, 0x2, P0 ;  /* 0x0000000504097c11 */ /* 0x000fca00080f1409 */
[----:B-1----:R1:W-:Y:S04]  /*7c50*/  STG.E desc[UR8][R8.64+0x2d00], R7 ;  /* 0x002d000708007986 */ /* 0x0023e8000c101908 */
.L_x_892:
[----:B------:R-:W-:Y:S05]  /*7c60*/  BSYNC.RECONVERGENT B1 ;  /* 0x0000000000017941 */ /* 0x000fea0003800200 */
.L_x_891:
        /* <DEDUP_REMOVED lines=16> */
.L_x_896:
[----:B------:R-:W0:Y:S01]  /*7d70*/  LDCU.64 UR4, c[0x0][0x398] ;  /* 0x00007300ff0477ac */ /* 0x000e220008000a00 */
[----:B------:R-:W-:Y:S02]  /*7d80*/  SHF.R.S32.HI R8, RZ, 0x1f, R4 ;  /* 0x0000001fff087819 */ /* 0x000fe40000011404 */
[----:B------:R-:W-:-:S05]  /*7d90*/  IADD3 R4, P0, PT, -R4, R3, RZ ;  /* 0x0000000304047210 */ /* 0x000fca0007f1e1ff */
[----:B------:R-:W-:Y:S01]  /*7da0*/  IMAD.X R9, RZ, RZ, ~R8, P0 ;  /* 0x000000ffff097224 */ /* 0x000fe200000e0e08 */
[----:B0-----:R-:W-:-:S04]  /*7db0*/  LEA R8, P0, R4, UR4, 0x2 ;  /* 0x0000000404087c11 */ /* 0x001fc8000f8010ff */
[----:B------:R-:W-:-:S05]  /*7dc0*/  LEA.HI.X R9, R4, UR5, R9, 0x2, P0 ;  /* 0x0000000504097c11 */ /* 0x000fca00080f1409 */
[----:B-1----:R0:W-:Y:S04]  /*7dd0*/  STG.E desc[UR8][R8.64+0x3200], R7 ;  /* 0x0032000708007986 */ /* 0x0021e8000c101908 */
.L_x_895:
[----:B------:R-:W-:Y:S05]  /*7de0*/  BSYNC.RECONVERGENT B1 ;  /* 0x0000000000017941 */ /* 0x000fea0003800200 */
.L_x_894:
        /* <DEDUP_REMOVED lines=16> */
.L_x_899:
[----:B------:R-:W0:Y:S01]  /*7ef0*/  LDCU.64 UR4, c[0x0][0x398] ;  /* 0x00007300ff0477ac */ /* 0x000e220008000a00 */
[----:B------:R-:W-:Y:S02]  /*7f00*/  SHF.R.S32.HI R8, RZ, 0x1f, R4 ;  /* 0x0000001fff087819 */ /* 0x000fe40000011404 */
[----:B------:R-:W-:-:S05]  /*7f10*/  IADD3 R4, P0, PT, -R4, R3, RZ ;  /* 0x0000000304047210 */ /* 0x000fca0007f1e1ff */
[----:B------:R-:W-:Y:S01]  /*7f20*/  IMAD.X R9, RZ, RZ, ~R8, P0 ;  /* 0x000000ffff097224 */ /* 0x000fe200000e0e08 */
[----:B0-----:R-:W-:-:S04]  /*7f30*/  LEA R8, P0, R4, UR4, 0x2 ;  /* 0x0000000404087c11 */ /* 0x001fc8000f8010ff */
[----:B------:R-:W-:-:S05]  /*7f40*/  LEA.HI.X R9, R4, UR5, R9, 0x2, P0 ;  /* 0x0000000504097c11 */ /* 0x000fca00080f1409 */
[----:B-1----:R1:W-:Y:S04]  /*7f50*/  STG.E desc[UR8][R8.64+0x3700], R7 ;  /* 0x0037000708007986 */ /* 0x0023e8000c101908 */
.L_x_898:
[----:B------:R-:W-:Y:S05]  /*7f60*/  BSYNC.RECONVERGENT B1 ;  /* 0x0000000000017941 */ /* 0x000fea0003800200 */
.L_x_897:
        /* <DEDUP_REMOVED lines=16> */
.L_x_902:
[----:B------:R-:W0:Y:S01]  /*8070*/  LDCU.64 UR4, c[0x0][0x398] ;  /* 0x00007300ff0477ac */ /* 0x000e220008000a00 */
[----:B------:R-:W-:Y:S02]  /*8080*/  SHF.R.S32.HI R8, RZ, 0x1f, R4 ;  /* 0x0000001fff087819 */ /* 0x000fe40000011404 */
[----:B------:R-:W-:-:S05]  /*8090*/  IADD3 R4, P0, PT, -R4, R3, RZ ;  /* 0x0000000304047210 */ /* 0x000fca0007f1e1ff */
[----:B------:R-:W-:Y:S01]  /*80a0*/  IMAD.X R9, RZ, RZ, ~R8, P0 ;  /* 0x000000ffff097224 */ /* 0x000fe200000e0e08 */
[----:B0-----:R-:W-:-:S04]  /*80b0*/  LEA R8, P0, R4, UR4, 0x2 ;  /* 0x0000000404087c11 */ /* 0x001fc8000f8010ff */
[----:B------:R-:W-:-:S05]  /*80c0*/  LEA.HI.X R9, R4, UR5, R9, 0x2, P0 ;  /* 0x0000000504097c11 */ /* 0x000fca00080f1409 */
[----:B-1----:R0:W-:Y:S04]  /*80d0*/  STG.E desc[UR8][R8.64+0x3c00], R7 ;  /* 0x003c000708007986 */ /* 0x0021e8000c101908 */
.L_x_901:
[----:B------:R-:W-:Y:S05]  /*80e0*/  BSYNC.RECONVERGENT B1 ;  /* 0x0000000000017941 */ /* 0x000fea0003800200 */
.L_x_900:
        /* <DEDUP_REMOVED lines=16> */
.L_x_905:
[----:B------:R-:W0:Y:S01]  /*81f0*/  LDCU.64 UR4, c[0x0][0x398] ;  /* 0x00007300ff0477ac */ /* 0x000e220008000a00 */
[----:B------:R-:W-:Y:S02]  /*8200*/  SHF.R.S32.HI R8, RZ, 0x1f, R4 ;  /* 0x0000001fff087819 */ /* 0x000fe40000011404 */
[----:B------:R-:W-:-:S05]  /*8210*/  IADD3 R4, P0, PT, -R4, R3, RZ ;  /* 0x0000000304047210 */ /* 0x000fca0007f1e1ff */
[----:B------:R-:W-:Y:S01]  /*8220*/  IMAD.X R9, RZ, RZ, ~R8, P0 ;  /* 0x000000ffff097224 */ /* 0x000fe200000e0e08 */
[----:B0-----:R-:W-:-:S04]  /*8230*/  LEA R8, P0, R4, UR4, 0x2 ;  /* 0x0000000404087c11 */ /* 0x001fc8000f8010ff */
[----:B------:R-:W-:-:S05]  /*8240*/  LEA.HI.X R9, R4, UR5, R9, 0x2, P0 ;  /* 0x0000000504097c11 */ /* 0x000fca00080f1409 */
[----:B-1----:R1:W-:Y:S04]  /*8250*/  STG.E desc[UR8][R8.64+0x4100], R7 ;  /* 0x0041000708007986 */ /* 0x0023e8000c101908 */
.L_x_904:
[----:B------:R-:W-:Y:S05]  /*8260*/  BSYNC.RECONVERGENT B1 ;  /* 0x0000000000017941 */ /* 0x000fea0003800200 */
.L_x_903:
        /* <DEDUP_REMOVED lines=16> */
.L_x_908:
[----:B------:R-:W0:Y:S01]  /*8370*/  LDCU.64 UR4, c[0x0][0x398] ;  /* 0x00007300ff0477ac */ /* 0x000e220008000a00 */
[----:B------:R-:W-:Y:S02]  /*8380*/  SHF.R.S32.HI R8, RZ, 0x1f, R4 ;  /* 0x0000001fff087819 */ /* 0x000fe40000011404 */
[----:B------:R-:W-:-:S05]  /*8390*/  IADD3 R4, P0, PT, -R4, R3, RZ ;  /* 0x0000000304047210 */ /* 0x000fca0007f1e1ff */
[----:B------:R-:W-:Y:S01]  /*83a0*/  IMAD.X R9, RZ, RZ, ~R8, P0 ;  /* 0x000000ffff097224 */ /* 0x000fe200000e0e08 */
[----:B0-----:R-:W-:-:S04]  /*83b0*/  LEA R8, P0, R4, UR4, 0x2 ;  /* 0x0000000404087c11 */ /* 0x001fc8000f8010ff */
[----:B------:R-:W-:-:S05]  /*83c0*/  LEA.HI.X R9, R4, UR5, R9, 0x2, P0 ;  /* 0x0000000504097c11 */ /* 0x000fca00080f1409 */
[----:B-1----:R0:W-:Y:S04]  /*83d0*/  STG.E desc[UR8][R8.64+0x4600], R7 ;  /* 0x0046000708007986 */ /* 0x0021e8000c101908 */
.L_x_907:
[----:B------:R-:W-:Y:S05]  /*83e0*/  BSYNC.RECONVERGENT B1 ;  /* 0x0000000000017941 */ /* 0x000fea0003800200 */
.L_x_906:
        /* <DEDUP_REMOVED lines=16> */
.L_x_911:
[----:B------:R-:W0:Y:S01]  /*84f0*/  LDCU.64 UR4, c[0x0][0x398] ;  /* 0x00007300ff0477ac */ /* 0x000e220008000a00 */
[----:B------:R-:W-:Y:S02]  /*8500*/  SHF.R.S32.HI R8, RZ, 0x1f, R4 ;  /* 0x0000001fff087819 */ /* 0x000fe40000011404 */
[----:B------:R-:W-:-:S05]  /*8510*/  IADD3 R4, P0, PT, -R4, R3, RZ ;  /* 0x0000000304047210 */ /* 0x000fca0007f1e1ff */
[----:B------:R-:W-:Y:S01]  /*8520*/  IMAD.X R9, RZ, RZ, ~R8, P0 ;  /* 0x000000ffff097224 */ /* 0x000fe200000e0e08 */
[----:B0-----:R-:W-:-:S04]  /*8530*/  LEA R8, P0, R4, UR4, 0x2 ;  /* 0x0000000404087c11 */ /* 0x001fc8000f8010ff */
[----:B------:R-:W-:-:S05]  /*8540*/  LEA.HI.X R9, R4, UR5, R9, 0x2, P0 ;  /* 0x0000000504097c11 */ /* 0x000fca00080f1409 */
[----:B-1----:R1:W-:Y:S04]  /*8550*/  STG.E desc[UR8][R8.64+0x4b00], R7 ;  /* 0x004b000708007986 */ /* 0x0023e8000c101908 */
.L_x_910:
[----:B------:R-:W-:Y:S05]  /*8560*/  BSYNC.RECONVERGENT B1 ;  /* 0x0000000000017941 */ /* 0x000fea0003800200 */
.L_x_909:
        /* <DEDUP_REMOVED lines=16> */
.L_x_914:
[----:B------:R-:W0:Y:S01]  /*8670*/  LDCU.64 UR4, c[0x0][0x398] ;  /* 0x00007300ff0477ac */ /* 0x000e220008000a00 */
[----:B------:R-:W-:Y:S02]  /*8680*/  SHF.R.S32.HI R8, RZ, 0x1f, R4 ;  /* 0x0000001fff087819 */ /* 0x000fe40000011404 */
[----:B------:R-:W-:-:S05]  /*8690*/  IADD3 R4, P0, PT, -R4, R3, RZ ;  /* 0x0000000304047210 */ /* 0x000fca0007f1e1ff */
[----:B------:R-:W-:Y:S01]  /*86a0*/  IMAD.X R9, RZ, RZ, ~R8, P0 ;  /* 0x000000ffff097224 */ /* 0x000fe200000e0e08 */
[----:B0-----:R-:W-:-:S04]  /*86b0*/  LEA R8, P0, R4, UR4, 0x2 ;  /* 0x0000000404087c11 */ /* 0x001fc8000f8010ff */
[----:B------:R-:W-:-:S05]  /*86c0*/  LEA.HI.X R9, R4, UR5, R9, 0x2, P0 ;  /* 0x0000000504097c11 */ /* 0x000fca00080f1409 */
[----:B-1----:R1:W-:Y:S04]  /*86d0*/  STG.E desc[UR8][R8.64+0x5000], R7 ;  /* 0x0050000708007986 */ /* 0x0023e8000c101908 */
.L_x_913:
[----:B------:R-:W-:Y:S05]  /*86e0*/  BSYNC.RECONVERGENT B1 ;  /* 0x0000000000017941 */ /* 0x000fea0003800200 */
.L_x_912:
        /* <DEDUP_REMOVED lines=16> */
.L_x_917:
[----:B------:R-:W0:Y:S01]  /*87f0*/  LDCU.64 UR4, c[0x0][0x398] ;  /* 0x00007300ff0477ac */ /* 0x000e220008000a00 */
[----:B------:R-:W-:Y:S02]  /*8800*/  SHF.R.S32.HI R8, RZ, 0x1f, R4 ;  /* 0x0000001fff087819 */ /* 0x000fe40000011404 */
[----:B------:R-:W-:-:S05]  /*8810*/  IADD3 R4, P0, PT, -R4, R3, RZ ;  /* 0x0000000304047210 */ /* 0x000fca0007f1e1ff */
[----:B------:R-:W-:Y:S01]  /*8820*/  IMAD.X R9, RZ, RZ, ~R8, P0 ;  /* 0x000000ffff097224 */ /* 0x000fe200000e0e08 */
[----:B0-----:R-:W-:-:S04]  /*8830*/  LEA R8, P0, R4, UR4, 0x2 ;  /* 0x0000000404087c11 */ /* 0x001fc8000f8010ff */
[----:B------:R-:W-:-:S05]  /*8840*/  LEA.HI.X R9, R4, UR5, R9, 0x2, P0 ;  /* 0x0000000504097c11 */ /* 0x000fca00080f1409 */
[----:B-1----:R1:W-:Y:S04]  /*8850*/  STG.E desc[UR8][R8.64+0x5500], R7 ;  /* 0x0055000708007986 */ /* 0x0023e8000c101908 */
.L_x_916:
[----:B------:R-:W-:Y:S05]  /*8860*/  BSYNC.RECONVERGENT B1 ;  /* 0x0000000000017941 */ /* 0x000fea0003800200 */
.L_x_915:
        /* <DEDUP_REMOVED lines=15> */
.L_x_919:
        /* <DEDUP_REMOVED lines=8> */
.L_x_864:
[----:B------:R-:W0:Y:S01]  /*89e0*/  S2R R3, SR_TID.X ;  /* 0x0000000000037919 */ /* 0x000e220000002100 */
[----:B------:R-:W1:Y:S01]  /*89f0*/  LDCU.64 UR4, c[0x0][0x380] ;  /* 0x00007000ff0477ac */ /* 0x000e620008000a00 */
[C---:B0-----:R-:W-:Y:S02]  /*8a00*/  LOP3.LUT R4, R3.reuse, 0x1f, RZ, 0xc0, !PT ;  /* 0x0000001f03047812 */ /* 0x041fe400078ec0ff */
[----:B------:R-:W-:-:S05]  /*8a10*/  LOP3.LUT R5, R3, 0x3e0, RZ, 0xc0, !PT ;  /* 0x000003e003057812 */ /* 0x000fca00078ec0ff */
[----:B------:R-:W-:-:S04]  /*8a20*/  IMAD R25, R5, 0x13, R4 ;  /* 0x0000001305197824 */ /* 0x000fc800078e0204 */
[C---:B------:R-:W-:Y:S01]  /*8a30*/  VIADD R5, R25.reuse, 0x20 ;  /* 0x0000002019057836 */ /* 0x040fe20000000000 */
[CC--:B------:R-:W-:Y:S01]  /*8a40*/  ISETP.GE.AND P4, PT, R25.reuse, R2.reuse, PT ;  /* 0x000000021900720c */ /* 0x0c0fe20003f86270 */
[C---:B------:R-:W-:Y:S02]  /*8a50*/  VIADD R27, R25.reuse, 0x40 ;  /* 0x00000040191b7836 */ /* 0x040fe40000000000 */
[----:B------:R-:W-:Y:S01]  /*8a60*/  VIADD R29, R25, 0x60 ;  /* 0x00000060191d7836 */ /* 0x000fe20000000000 */
[-C--:B------:R-:W-:Y:S01]  /*8a70*/  ISETP.GE.AND P3, PT, R5, R2.reuse, PT ;  /* 0x000000020500720c */ /* 0x080fe20003f66270 */
[----:B------:R-:W-:Y:S01]  /*8a80*/  VIADD R31, R25, 0xc0 ;  /* 0x000000c0191f7836 */ /* 0x000fe20000000000 */
[C---:B------:R-:W-:Y:S02]  /*8a90*/  IADD3 R5, P0, PT, R0.reuse, R25, RZ ;  /* 0x0000001900057210 */ /* 0x040fe40007f1e0ff */
[----:B------:R-:W-:Y:S01]  /*8aa0*/  ISETP.GE.AND P2, PT, R27, R2, PT ;  /* 0x000000021b00720c */ /* 0x000fe20003f46270 */
[----:B------:R-:W-:Y:S01]  /*8ab0*/  VIADD R27, R25, 0x80 ;  /* 0x00000080191b7836 */ /* 0x000fe20000000000 */
[----:B------:R-:W-:-:S02]  /*8ac0*/  LEA.HI.X.SX32 R26, R0, RZ, 0x1, P0 ;  /* 0x000000ff001a7211 */ /* 0x000fc400000f0eff */
[----:B-1----:R-:W-:Y:S02]  /*8ad0*/  LEA R4, P5, R5, UR4, 0x2 ;  /* 0x0000000405047c11 */ /* 0x002fe4000f8a10ff */
[-C--:B------:R-:W-:Y:S01]  /*8ae0*/  ISETP.GE.AND P1, PT, R29, R2.reuse, PT ;  /* 0x000000021d00720c */ /* 0x080fe20003f26270 */
[----:B------:R-:W-:Y:S01]  /*8af0*/  VIADD R29, R25, 0xa0 ;  /* 0x000000a0191d7836 */ /* 0x000fe20000000000 */
[-C--:B------:R-:W-:Y:S01]  /*8b00*/  ISETP.GE.AND P0, PT, R27, R2.reuse, PT ;  /* 0x000000021b00720c */ /* 0x080fe20003f06270 */
[----:B------:R-:W-:Y:S01]  /*8b10*/  VIADD R27, R25, 0xe0 ;  /* 0x000000e0191b7836 */ /* 0x000fe20000000000 */
[----:B------:R-:W-:Y:S02]  /*8b20*/  LEA.HI.X R5, R5, UR5, R26, 0x2, P5 ;  /* 0x0000000505057c11 */ /* 0x000fe4000a8f141a */
[-C--:B------:R-:W-:Y:S01]  /*8b30*/  ISETP.GE.AND P6, PT, R29, R2.reuse, PT ;  /* 0x000000021d00720c */ /* 0x080fe20003fc6270 */
[----:B------:R-:W-:Y:S01]  /*8b40*/  VIADD R29, R25, 0x100 ;  /* 0x00000100191d7836 */ /* 0x000fe20000000000 */
[-C--:B------:R-:W-:Y:S01]  /*8b50*/  ISETP.GE.AND P5, PT, R31, R2.reuse, PT ;  /* 0x000000021f00720c */ /* 0x080fe20003fa6270 */
[----:B------:R-:W2:Y:S01]  /*8b60*/  @!P4 LDG.E R6, desc[UR8][R4.64] ;  /* 0x000000080406c981 */ /* 0x000ea2000c1e1900 */
[----:B------:R-:W-:Y:S01]  /*8b70*/  ISETP.GE.AND P4, PT, R27, R2, PT ;  /* 0x000000021b00720c */ /* 0x000fe20003f86270 */
[----:B------:R-:W-:-:S02]  /*8b80*/  VIADD R27, R25, 0x120 ;  /* 0x00000120191b7836 */ /* 0x000fc40000000000 */
[----:B------:R-:W3:Y:S01]  /*8b90*/  @!P3 LDG.E R7, desc[UR8][R4.64+0x80] ;  /* 0x000080080407b981 */ /* 0x000ee2000c1e1900 */
[-C--:B------:R-:W-:Y:S01]  /*8ba0*/  ISETP.GE.AND P3, PT, R29, R2.reuse, PT ;  /* 0x000000021d00720c */ /* 0x080fe20003f66270 */
[----:B------:R-:W-:Y:S02]  /*8bb0*/  VIADD R29, R25, 0x140 ;  /* 0x00000140191d7836 */ /* 0x000fe40000000000 */
[----:B------:R-:W4:Y:S01]  /*8bc0*/  @!P2 LDG.E R8, desc[UR8][R4.64+0x100] ;  /* 0x000100080408a981 */ /* 0x000f22000c1e1900 */
        /* <DEDUP_REMOVED lines=19> */
[C---:B------:R-:W-:Y:S02]  /*8d00*/  VIADD R27, R25.reuse, 0x220 ;  /* 0x00000220191b7836 */ /* 0x040fe40000000000 */
        /* <DEDUP_REMOVED lines=19> */
[C---:B------:R-:W-:Y:S01]  /*8e40*/  VIADD R40, R45.reuse, 0xe ;  /* 0x0000000e2d287836 */ /* 0x040fe20000000000 */
[C---:B------:R-:W-:Y:S01]  /*8e50*/  ISETP.GE.AND P1, PT, R45.reuse, R2, PT ;  /* 0x000000022d00720c */ /* 0x040fe20003f26270 */
        /* <DEDUP_REMOVED lines=10> */
[----:B-----5:R-:W-:Y:S04]  /*8f00*/  STS [R25+0x180], R9 ;  /* 0x0001800919007388 */ /* 0x020fe80000000800 */
[----:B------:R-:W-:Y:S04]  /*8f10*/  STS [R25+0x200], R10 ;  /* 0x0002000a19007388 */ /* 0x000fe80000000800 */
[----:B------:R0:W-:Y:S04]  /*8f20*/  STS [R25+0x280], R11 ;  /* 0x0002800b19007388 */ /* 0x0001e80000000800 */
[----:B------:R-:W-:Y:S04]  /*8f30*/  STS [R25+0x300], R12 ;  /* 0x0003000c19007388 */ /* 0x000fe80000000800 */
[----:B------:R1:W-:Y:S01]  /*8f40*/  STS [R25+0x380], R13 ;  /* 0x0003800d19007388 */ /* 0x0003e20000000800 */
[----:B0-----:R-:W-:-:S03]  /*8f50*/  VIADD R11, R45, 0x1 ;  /* 0x000000012d0b7836 */ /* 0x001fc60000000000 */
[----:B------:R-:W-:Y:S02]  /*8f60*/  STS [R25+0x400], R14 ;  /* 0x0004000e19007388 */ /* 0x000fe40000000800 */
[----:B------:R-:W-:Y:S01]  /*8f70*/  ISETP.GE.AND P2, PT, R11, R2, PT ;  /* 0x000000020b00720c */ /* 0x000fe20003f46270 */
[C---:B------:R-:W-:Y:S01]  /*8f80*/  VIADD R11, R45.reuse, 0x3 ;  /* 0x000000032d0b7836 */ /* 0x040fe20000000000 */
[----:B------:R0:W-:Y:S01]  /*8f90*/  STS [R25+0x480], R15 ;  /* 0x0004800f19007388 */ /* 0x0001e20000000800 */
[----:B-1----:R-:W-:-:S03]  /*8fa0*/  VIADD R13, R45, 0x2 ;  /* 0x000000022d0d7836 */ /* 0x002fc60000000000 */
[----:B------:R-:W-:Y:S01]  /*8fb0*/  STS [R25+0x500], R16 ;  /* 0x0005001019007388 */ /* 0x000fe20000000800 */
[-C--:B------:R-:W-:Y:S01]  /*8fc0*/  ISETP.GE.AND P4, PT, R11, R2.reuse, PT ;  /* 0x000000020b00720c */ /* 0x080fe20003f86270 */
[----:B------:R-:W-:Y:S01]  /*8fd0*/  VIADD R11, R45, 0x7 ;  /* 0x000000072d0b7836 */ /* 0x000fe20000000000 */
[-C--:B------:R-:W-:Y:S01]  /*8fe0*/  ISETP.GE.AND P3, PT, R13, R2.reuse, PT ;  /* 0x000000020d00720c */ /* 0x080fe20003f66270 */
[----:B------:R1:W-:Y:S01]  /*8ff0*/  STS [R25+0x580], R17 ;  /* 0x0005801119007388 */ /* 0x0003e20000000800 */
[C---:B------:R-:W-:Y:S02]  /*9000*/  VIADD R13, R45.reuse, 0x4 ;  /* 0x000000042d0d7836 */ /* 0x040fe40000000000 */
[----:B0-----:R-:W-:Y:S01]  /*9010*/  VIADD R15, R45, 0x5 ;  /* 0x000000052d0f7836 */ /* 0x001fe20000000000 */
[----:B------:R-:W-:Y:S02]  /*9020*/  STS [R25+0x600], R18 ;  /* 0x0006001219007388 */ /* 0x000fe40000000800 */
[----:B------:R-:W-:-:S02]  /*9030*/  ISETP.GE.AND P5, PT, R13, R2, PT ;  /* 0x000000020d00720c */ /* 0x000fc40003fa6270 */
[----:B------:R0:W-:Y:S01]  /*9040*/  STS [R25+0x680], R19 ;  /* 0x0006801319007388 */ /* 0x0001e20000000800 */
[-C--:B------:R-:W-:Y:S01]  /*9050*/  ISETP.GE.AND P6, PT, R15, R2.reuse, PT ;  /* 0x000000020f00720c */ /* 0x080fe20003fc6270 */
[C---:B-1----:R-:W-:Y:S02]  /*9060*/  VIADD R17, R45.reuse, 0x6 ;  /* 0x000000062d117836 */ /* 0x042fe40000000000 */
[----:B------:R-:W-:Y:S01]  /*9070*/  STS [R25+0x700], R20 ;  /* 0x0007001419007388 */ /* 0x000fe20000000800 */
[----:B------:R-:W-:Y:S02]  /*9080*/  VIADD R15, R45, 0x8 ;  /* 0x000000082d0f7836 */ /* 0x000fe40000000000 */
[----:B------:R-:W-:Y:S01]  /*9090*/  ISETP.GE.AND P0, PT, R17, R2, PT ;  /* 0x000000021100720c */ /* 0x000fe20003f06270 */
[----:B------:R-:W-:Y:S01]  /*90a0*/  STS [R25+0x780], R21 ;  /* 0x0007801519007388 */ /* 0x000fe20000000800 */
[C---:B------:R-:W-:Y:S02]  /*90b0*/  VIADD R17, R45.reuse, 0x9 ;  /* 0x000000092d117836 */ /* 0x040fe40000000000 */
[----:B0-----:R-:W-:Y:S01]  /*90c0*/  VIADD R19, R45, 0xa ;  /* 0x0000000a2d137836 */ /* 0x001fe20000000000 */
[----:B------:R-:W-:Y:S04]  /*90d0*/  STS [R25+0x800], R22 ;  /* 0x0008001619007388 */ /* 0x000fe80000000800 */
[----:B------:R0:W-:Y:S04]  /*90e0*/  STS [R25+0x880], R23 ;  /* 0x0008801719007388 */ /* 0x0001e80000000800 */
[----:B------:R1:W-:Y:S01]  /*90f0*/  STS [R25+0x900], R24 ;  /* 0x0009001819007388 */ /* 0x0003e20000000800 */
[----:B------:R-:W-:-:S03]  /*9100*/  NOP ;  /* 0x0000000000007918 */ /* 0x000fc60000000000 */
[----:B------:R-:W2:Y:S01]  /*9110*/  LDS R4, [R26] ;  /* 0x000000001a047984 */ /* 0x000ea20000000800 */
[C---:B0-----:R-:W-:Y:S02]  /*9120*/  VIADD R23, R45.reuse, 0xb ;  /* 0x0000000b2d177836 */ /* 0x041fe40000000000 */
[----:B-1----:R-:W-:Y:S01]  /*9130*/  VIADD R25, R45, 0xc ;  /* 0x0000000c2d197836 */ /* 0x002fe20000000000 */
[----:B------:R-:W0:Y:S04]  /*9140*/  LDS R5, [R26+0x4] ;  /* 0x000004001a057984 */ /* 0x000e280000000800 */
[----:B------:R-:W1:Y:S04]  /*9150*/  LDS R6, [R26+0x8] ;  /* 0x000008001a067984 */ /* 0x000e680000000800 */
[----:B------:R-:W3:Y:S04]  /*9160*/  LDS R7, [R26+0xc] ;  /* 0x00000c001a077984 */ /* 0x000ee80000000800 */
[----:B------:R-:W4:Y:S04]  /*9170*/  LDS R8, [R26+0x10] ;  /* 0x000010001a087984 */ /* 0x000f280000000800 */
[----:B------:R-:W5:Y:S04]  /*9180*/  LDS R9, [R26+0x14] ;  /* 0x000014001a097984 */ /* 0x000f680000000800 */
[----:B------:R-:W5:Y:S04]  /*9190*/  LDS R10, [R26+0x18] ;  /* 0x000018001a0a7984 */ /* 0x000f680000000800 */
[----:B------:R-:W5:Y:S04]  /*91a0*/  LDS R14, [R26+0x20] ;  /* 0x000020001a0e7984 */ /* 0x000f680000000800 */
[----:B------:R-:W5:Y:S04]  /*91b0*/  LDS R22, [R26+0x30] ;  /* 0x000030001a167984 */ /* 0x000f680000000800 */
[----:B------:R-:W-:Y:S01]  /*91c0*/  LDS R32, [R26+0x38] ;  /* 0x000038001a207984 */ /* 0x000fe20000000800 */
[----:B--2---:R-:W-:-:S03]  /*91d0*/  LOP3.LUT R12, R4, 0x1, RZ, 0xc, !PT ;  /* 0x00000001040c7812 */ /* 0x004fc600078e0cff */
[----:B------:R-:W-:Y:S01]  /*91e0*/  LDS R33, [R26+0x3c] ;  /* 0x00003c001a217984 */ /* 0x000fe20000000800 */
[----:B------:R-:W-:-:S03]  /*91f0*/  SEL R12, R12, 0x1, !P1 ;  /* 0x000000010c0c7807 */ /* 0x000fc60004800000 */
[----:B------:R-:W-:Y:S01]  /*9200*/  LDS R34, [R26+0x40] ;  /* 0x000040001a227984 */ /* 0x000fe20000000800 */
[-C--:B------:R-:W-:Y:S02]  /*9210*/  ISETP.GE.AND P1, PT, R11, R2.reuse, PT ;  /* 0x000000020b00720c */ /* 0x080fe40003f26270 */
[----:B0-----:R-:W-:Y:S01]  /*9220*/  LOP3.LUT R13, R5, 0x1, RZ, 0xc, !PT ;  /* 0x00000001050d7812 */ /* 0x001fe200078e0cff */
[----:B------:R-:W0:Y:S01]  /*9230*/  LDS R11, [R26+0x1c] ;  /* 0x00001c001a0b7984 */ /* 0x000e220000000800 */
[----:B-1----:R-:W-:Y:S02]  /*9240*/  LOP3.LUT R16, R6, 0x1, RZ, 0xc, !PT ;  /* 0x0000000106107812 */ /* 0x002fe400078e0cff */
[----:B------:R-:W-:Y:S01]  /*9250*/  SEL R13, R13, 0x1, !P2 ;  /* 0x000000010d0d7807 */ /* 0x000fe20005000000 */
[----:B------:R-:W-:Y:S01]  /*9260*/  LDS R36, [R26+0x44] ;  /* 0x000044001a247984 */ /* 0x000fe20000000800 */
[-C--:B------:R-:W-:Y:S02]  /*9270*/  ISETP.GE.AND P2, PT, R15, R2.reuse, PT ;  /* 0x000000020f00720c */ /* 0x080fe40003f46270 */
[----:B---3--:R-:W-:Y:S01]  /*9280*/  LOP3.LUT R18, R7, 0x1, RZ, 0xc, !PT ;  /* 0x0000000107127812 */ /* 0x008fe200078e0cff */
[----:B------:R-:W1:Y:S01]  /*9290*/  LDS R15, [R26+0x24] ;  /* 0x000024001a0f7984 */ /* 0x000e620000000800 */
[----:B------:R-:W-:Y:S01]  /*92a0*/  SEL R16, R16, 0x1, !P3 ;  /* 0x0000000110107807 */ /* 0x000fe20005800000 */
[----:B------:R-:W-:Y:S01]  /*92b0*/  IMAD.IADD R35, R12, 0x1, R13 ;  /* 0x000000010c237824 */ /* 0x000fe200078e020d */
[-C--:B------:R-:W-:Y:S01]  /*92c0*/  ISETP.GE.AND P3, PT, R17, R2.reuse, PT ;  /* 0x000000021100720c */ /* 0x080fe20003f66270 */
[----:B------:R-:W-:Y:S01]  /*92d0*/  LDS R39, [R26+0x48] ;  /* 0x000048001a277984 */ /* 0x000fe20000000800 */
[----:B------:R-:W-:Y:S01]  /*92e0*/  SEL R18, R18, 0x1, !P4 ;  /* 0x0000000112127807 */ /* 0x000fe20006000000 */
[----:B------:R-:W-:Y:S01]  /*92f0*/  IMAD.IADD R38, R16, 0x1, R35 ;  /* 0x0000000110267824 */ /* 0x000fe200078e0223 */
[----:B------:R-:W-:Y:S01]  /*9300*/  ISETP.GE.AND P4, PT, R19, R2, PT ;  /* 0x000000021300720c */ /* 0x000fe20003f86270 */
[----:B------:R-:W2:Y:S01]  /*9310*/  LDS R17, [R26+0x28] ;  /* 0x000028001a117984 */ /* 0x000ea20000000800 */
[----:B----4-:R-:W-:Y:S01]  /*9320*/  LOP3.LUT R20, R8, 0x1, RZ, 0xc, !PT ;  /* 0x0000000108147812 */ /* 0x010fe200078e0cff */
[----:B------:R-:W-:Y:S01]  /*9330*/  IMAD.IADD R42, R18, 0x1, R38 ;  /* 0x00000001122a7824 */ /* 0x000fe200078e0226 */
[----:B-----5:R-:W-:Y:S01]  /*9340*/  LOP3.LUT R21, R9, 0x1, RZ, 0xc, !PT ;  /* 0x0000000109157812 */ /* 0x020fe200078e0cff */
[----:B------:R-:W3:Y:S01]  /*9350*/  LDS R19, [R26+0x2c] ;  /* 0x00002c001a137984 */ /* 0x000ee20000000800 */
[----:B------:R-:W-:-:S02]  /*9360*/  SEL R20, R20, 0x1, !P5 ;  /* 0x0000000114147807 */ /* 0x000fc40006800000 */
[----:B------:R-:W-:Y:S02]  /*9370*/  ISETP.GE.AND P5, PT, R23, R2, PT ;  /* 0x000000021700720c */ /* 0x000fe40003fa6270 */
[----:B------:R-:W4:Y:S01]  /*9380*/  LDS R23, [R26+0x34] ;  /* 0x000034001a177984 */ /* 0x000f220000000800 */
[----:B------:R-:W-:Y:S01]  /*9390*/  SEL R21, R21, 0x1, !P6 ;  /* 0x0000000115157807 */ /* 0x000fe20007000000 */
[----:B------:R-:W-:Y:S01]  /*93a0*/  IMAD.IADD R46, R20, 0x1, R42 ;  /* 0x00000001142e7824 */ /* 0x000fe200078e022a */
[----:B------:R-:W-:Y:S02]  /*93b0*/  LOP3.LUT R37, R10, 0x1, RZ, 0xc, !PT ;  /* 0x000000010a257812 */ /* 0x000fe400078e0cff */
[----:B------:R-:W-:Y:S01]  /*93c0*/  LOP3.LUT R49, R14, 0x1, RZ, 0xc, !PT ;  /* 0x000000010e317812 */ /* 0x000fe200078e0cff */
[----:B------:R-:W-:Y:S01]  /*93d0*/  IMAD.IADD R48, R21, 0x1, R46 ;  /* 0x0000000115307824 */ /* 0x000fe200078e022e */
[----:B------:R-:W-:Y:S02]  /*93e0*/  SEL R37, R37, 0x1, !P0 ;  /* 0x0000000125257807 */ /* 0x000fe40004000000 */
[----:B------:R-:W-:-:S02]  /*93f0*/  SEL R49, R49, 0x1, !P2 ;  /* 0x0000000131317807 */ /* 0x000fc40005000000 */
[-C--:B------:R-:W-:Y:S01]  /*9400*/  ISETP.GE.AND P6, PT, R25, R2.reuse, PT ;  /* 0x000000021900720c */ /* 0x080fe20003fc6270 */
[----:B------:R-:W-:Y:S01]  /*9410*/  IMAD.IADD R52, R37, 0x1, R48 ;  /* 0x0000000125347824 */ /* 0x000fe200078e0230 */
[----:B------:R-:W-:Y:S01]  /*9420*/  LOP3.LUT R59, R22, 0x1, RZ, 0xc, !PT ;  /* 0x00000001163b7812 */ /* 0x000fe200078e0cff */
[----:B------:R-:W-:Y:S01]  /*9430*/  VIADD R25, R45, 0xd ;  /* 0x0000000d2d197836 */ /* 0x000fe20000000000 */
[----:B0-----:R-:W-:Y:S01]  /*9440*/  LOP3.LUT R47, R11, 0x1, RZ, 0xc, !PT ;  /* 0x000000010b2f7812 */ /* 0x001fe200078e0cff */
[----:B------:R-:W-:Y:S01]  /*9450*/  VIADD R45, R45, 0x12 ;  /* 0x000000122d2d7836 */ /* 0x000fe20000000000 */
[----:B------:R-:W-:Y:S02]  /*9460*/  SEL R59, R59, 0x1, !P6 ;  /* 0x000000013b3b7807 */ /* 0x000fe40007000000 */
[----:B------:R-:W-:Y:S02]  /*9470*/  SEL R47, R47, 0x1, !P1 ;  /* 0x000000012f2f7807 */ /* 0x000fe40004800000 */
[----:B------:R-:W-:-:S02]  /*9480*/  ISETP.GE.AND P0, PT, R25, R2, PT ;  /* 0x000000021900720c */ /* 0x000fc40003f06270 */
[----:B-1----:R-:W-:Y:S01]  /*9490*/  LOP3.LUT R53, R15, 0x1, RZ, 0xc, !PT ;  /* 0x000000010f357812 */ /* 0x002fe200078e0cff */
[----:B------:R-:W-:Y:S01]  /*94a0*/  IMAD.IADD R54, R47, 0x1, R52 ;  /* 0x000000012f367824 */ /* 0x000fe200078e0234 */
[-C--:B------:R-:W-:Y:S02]  /*94b0*/  ISETP.GE.AND P1, PT, R40, R2.reuse, PT ;  /* 0x000000022800720c */ /* 0x080fe40003f26270 */
[----:B------:R-:W-:Y:S01]  /*94c0*/  SEL R53, R53, 0x1, !P3 ;  /* 0x0000000135357807 */ /* 0x000fe20005800000 */
[----:B------:R-:W-:Y:S01]  /*94d0*/  IMAD.IADD R56, R49, 0x1, R54 ;  /* 0x0000000131387824 */ /* 0x000fe200078e0236 */
[----:B------:R-:W-:Y:S02]  /*94e0*/  LOP3.LUT R64, R32, 0x1, RZ, 0xc, !PT ;  /* 0x0000000120407812 */ /* 0x000fe400078e0cff */
[----:B--2---:R-:W-:Y:S01]  /*94f0*/  LOP3.LUT R55, R17, 0x1, RZ, 0xc, !PT ;  /* 0x0000000111377812 */ /* 0x004fe200078e0cff */
[----:B------:R-:W-:Y:S01]  /*9500*/  IMAD.IADD R58, R53, 0x1, R56 ;  /* 0x00000001353a7824 */ /* 0x000fe200078e0238 */
[----:B------:R-:W-:-:S02]  /*9510*/  ISETP.GE.AND P2, PT, R41, R2, PT ;  /* 0x000000022900720c */ /* 0x000fc40003f46270 */
[----:B---3--:R-:W-:Y:S02]  /*9520*/  LOP3.LUT R57, R19, 0x1, RZ, 0xc, !PT ;  /* 0x0000000113397812 */ /* 0x008fe400078e0cff */
[----:B------:R-:W-:Y:S02]  /*9530*/  SEL R55, R55, 0x1, !P4 ;  /* 0x0000000137377807 */ /* 0x000fe40006000000 */
[----:B------:R-:W-:Y:S02]  /*9540*/  SEL R57, R57, 0x1, !P5 ;  /* 0x0000000139397807 */ /* 0x000fe40006800000 */
[----:B----4-:R-:W-:Y:S01]  /*9550*/  LOP3.LUT R61, R23, 0x1, RZ, 0xc, !PT ;  /* 0x00000001173d7812 */ /* 0x010fe200078e0cff */
[----:B------:R-:W-:Y:S01]  /*9560*/  IMAD.IADD R60, R55, 0x1, R58 ;  /* 0x00000001373c7824 */ /* 0x000fe200078e023a */
[----:B------:R-:W-:Y:S02]  /*9570*/  ISETP.GE.AND P3, PT, R43, R2, PT ;  /* 0x000000022b00720c */ /* 0x000fe40003f66270 */
[----:B------:R-:W-:Y:S01]  /*9580*/  LOP3.LUT R66, R33, 0x1, RZ, 0xc, !PT ;  /* 0x0000000121427812 */ /* 0x000fe200078e0cff */
[----:B------:R-:W-:Y:S01]  /*9590*/  IMAD.IADD R62, R57, 0x1, R60 ;  /* 0x00000001393e7824 */ /* 0x000fe200078e023c */
[----:B------:R-:W-:-:S02]  /*95a0*/  LOP3.LUT R65, R34, 0x1, RZ, 0xc, !PT ;  /* 0x0000000122417812 */ /* 0x000fc400078e0cff */
[----:B------:R-:W-:Y:S01]  /*95b0*/  SEL R61, R61, 0x1, !P0 ;  /* 0x000000013d3d7807 */ /* 0x000fe20004000000 */
[----:B------:R-:W-:Y:S01]  /*95c0*/  IMAD.IADD R63, R59, 0x1, R62 ;  /* 0x000000013b3f7824 */ /* 0x000fe200078e023e */
[----:B------:R-:W-:Y:S02]  /*95d0*/  SEL R64, R64, 0x1, !P1 ;  /* 0x0000000140407807 */ /* 0x000fe40004800000 */
[-C--:B------:R-:W-:Y:S01]  /*95e0*/  ISETP.GE.AND P4, PT, R44, R2.reuse, PT ;  /* 0x000000022c00720c */ /* 0x080fe20003f86270 */
[----:B------:R-:W-:Y:S01]  /*95f0*/  BAR.SYNC.DEFER_BLOCKING 0x0 ;  /* 0x0000000000007b1d */ /* 0x000fe20000010000 */
[----:B------:R-:W-:Y:S02]  /*9600*/  ISETP.GE.AND P5, PT, R45, R2, PT ;  /* 0x000000022d00720c */ /* 0x000fe40003fa6270 */
[----:B------:R-:W-:Y:S02]  /*9610*/  LOP3.LUT R68, R36, 0x1, RZ, 0xc, !PT ;  /* 0x0000000124447812 */ /* 0x000fe400078e0cff */
[----:B------:R-:W-:-:S02]  /*9620*/  LOP3.LUT R67, R39, 0x1, RZ, 0xc, !PT ;  /* 0x0000000127437812 */ /* 0x000fc400078e0cff */
[----:B------:R-:W-:Y:S02]  /*9630*/  SEL R66, R66, 0x1, !P2 ;  /* 0x0000000142427807 */ /* 0x000fe40005000000 */
[----:B------:R-:W-:Y:S02]  /*9640*/  SEL R65, R65, 0x1, !P3 ;  /* 0x0000000141417807 */ /* 0x000fe40005800000 */
[----:B------:R-:W-:Y:S02]  /*9650*/  IADD3 R69, PT, PT, R64, R61, R63 ;  /* 0x0000003d40457210 */ /* 0x000fe40007ffe03f */
[----:B------:R-:W-:Y:S02]  /*9660*/  SEL R68, R68, 0x1, !P4 ;  /* 0x0000000144447807 */ /* 0x000fe40006000000 */
[----:B------:R-:W-:Y:S02]  /*9670*/  SEL R67, R67, 0x1, !P5 ;  /* 0x0000000143437807 */ /* 0x000fe40006800000 */
[----:B------:R-:W-:-:S02]  /*9680*/  IADD3 R69, PT, PT, R65, R66, R69 ;  /* 0x0000004241457210 */ /* 0x000fc40007ffe045 */
[----:B------:R-:W-:Y:S02]  /*9690*/  ISETP.NE.AND P1, PT, R71, 0x1f, PT ;  /* 0x0000001f4700780c */ /* 0x000fe40003f25270 */
[----:B------:R-:W-:Y:S02]  /*96a0*/  IADD3 R73, PT, PT, R67, R68, R69 ;  /* 0x0000004443497210 */ /* 0x000fe40007ffe045 */
[----:B------:R-:W-:-:S03]  /*96b0*/  ISETP.NE.AND P2, PT, R71, RZ, PT ;  /* 0x000000ff4700720c */ /* 0x000fc60003f45270 */
[----:B------:R-:W0:Y:S06]  /*96c0*/  SHFL.UP P0, R24, R73, 0x1, RZ ;  /* 0x0420000049187989 */ /* 0x000e2c00000000ff */
        /* <DEDUP_REMOVED lines=37> */
[----:B------:R-:W-:Y:S01]  /*9920*/  ISETP.NE.AND P0, PT, R72, 0x8, PT ;  /* 0x000000084800780c */ /* 0x000fe20003f05270 */
[----:B------:R-:W-:-:S03]  /*9930*/  IMAD.IADD R72, R74, 0x1, -R73 ;  /* 0x000000014a487824 */ /* 0x000fc600078e0a49 */
[----:B------:R-:W-:Y:S02]  /*9940*/  SEL R24, R31, R24, !P0 ;  /* 0x000000181f187207 */ /* 0x000fe40004000000 */
[C---:B------:R-:W-:Y:S02]  /*9950*/  ISETP.GT.U32.AND P0, PT, R3.reuse, 0x1f, PT ;  /* 0x0000001f0300780c */ /* 0x040fe40003f04070 */
[----:B------:R-:W-:Y:S02]  /*9960*/  SEL R25, R72, RZ, P2 ;  /* 0x000000ff48197207 */ /* 0x000fe40001000000 */
[----:B------:R-:W-:Y:S02]  /*9970*/  SEL R24, R50, R24, !P1 ;  /* 0x0000001832187207 */ /* 0x000fe40004800000 */
        /* <DEDUP_REMOVED lines=19> */
.L_x_1001:
[----:B------:R-:W-:Y:S05]  /*9ab0*/  @!P0 BRA `(.L_x_922) ;  /* 0x00000000007c8947 */ /* 0x000fea0003800000 */
[----:B------:R-:W-:-:S07]  /*9ac0*/  IMAD.MOV.U32 R27, RZ, RZ, 0x166 ;  /* 0x00000166ff1b7424 */ /* 0x000fce00078e00ff */
.L_x_924:
        /* <DEDUP_REMOVED lines=29> */
.L_x_1004:
[----:B------:R-:W-:Y:S05]  /*9ca0*/  @P0 BRA `(.L_x_924) ;  /* 0xfffffffc00880947 */ /* 0x000fea000383ffff */
.L_x_922:
        /* <DEDUP_REMOVED lines=38> */
.L_x_1013:
[----:B------:R-:W-:Y:S05]  /*9f10*/  @!P0 BRA `(.L_x_926) ;  /* 0x00000004002c8947 */ /* 0x000fea0003800000 */
[----:B------:R-:W-:-:S07]  /*9f20*/  IMAD.MOV.U32 R81, RZ, RZ, 0x166 ;  /* 0x00000166ff517424 */ /* 0x000fce00078e00ff */
.L_x_932:
        /* <DEDUP_REMOVED lines=10> */
.L_x_1016:
[----:B------:R-:W-:Y:S05]  /*9fd0*/  @!P0 BRA `(.L_x_928) ;  /* 0x00000000007c8947 */ /* 0x000fea0003800000 */
[----:B------:R-:W-:-:S07]  /*9fe0*/  IMAD.MOV.U32 R27, RZ, RZ, R81 ;  /* 0x000000ffff1b7224 */ /* 0x000fce00078e0051 */
.L_x_930:
        /* <DEDUP_REMOVED lines=29> */
.L_x_1019:
[----:B------:R-:W-:Y:S05]  /*a1c0*/  @P0 BRA `(.L_x_930) ;  /* 0xfffffffc00880947 */ /* 0x000fea000383ffff */
.L_x_928:
        /* <DEDUP_REMOVED lines=31> */
.L_x_1028:
[----:B------:R-:W-:Y:S05]  /*a3c0*/  @P0 BRA `(.L_x_932) ;  /* 0xfffffff800d80947 */ /* 0x000fea000383ffff */
.L_x_926:
[----:B------:R-:W-:Y:S01]  /*a3d0*/  ISETP.NE.AND P0, PT, R71, RZ, PT ;  /* 0x000000ff4700720c */ /* 0x000fe20003f05270 */
[----:B------:R-:W0:Y:S01]  /*a3e0*/  @!P1 S2R R25, SR_CgaCtaId ;  /* 0x0000000000199919 */ /* 0x000e220000008800 */
[----:B------:R-:W-:Y:S01]  /*a3f0*/  @!P1 MOV R24, 0x400 ;  /* 0x0000040000189802 */ /* 0x000fe20000000f00 */
[----:B------:R-:W-:Y:S02]  /*a400*/  @!P1 IMAD.IADD R51, R51, 0x1, R78 ;  /* 0x0000000133339824 */ /* 0x000fe400078e024e */
[----:B------:R-:W-:Y:S02]  /*a410*/  @!P1 IMAD.MOV.U32 R50, RZ, RZ, 0x65 ;  /* 0x00000065ff329424 */ /* 0x000fe400078e00ff */
[----:B------:R-:W-:-:S03]  /*a420*/  IMAD.MOV.U32 R73, RZ, RZ, R72 ;  /* 0x000000ffff497224 */ /* 0x000fc600078e0048 */
[----:B------:R1:W-:Y:S03]  /*a430*/  @!P1 ST.E.64.STRONG.GPU desc[UR8][R30.64+0x100], R50 ;  /* 0x000100321e009985 */ /* 0x0003e6000c10fb08 */
[----:B------:R-:W-:Y:S01]  /*a440*/  @!P0 MOV R26, 0x400 ;  /* 0x00000400001a8802 */ /* 0x000fe20000000f00 */
[----:B------:R-:W2:Y:S01]  /*a450*/  @!P0 S2R R27, SR_CgaCtaId ;  /* 0x00000000001b8919 */ /* 0x000ea20000008800 */
[----:B------:R-:W-:Y:S01]  /*a460*/  @!P0 IMAD.MOV.U32 R73, RZ, RZ, R78 ;  /* 0x000000ffff498224 */ /* 0x000fe200078e004e */
[----:B0-----:R-:W-:-:S05]  /*a470*/  @!P1 LEA R24, R25, R24, 0x18 ;  /* 0x0000001819189211 */ /* 0x001fca00078ec0ff */
[----:B------:R1:W-:Y:S04]  /*a480*/  @!P1 STS [R24+0x48], R51 ;  /* 0x0000483318009388 */ /* 0x0003e80000000800 */
[----:B------:R1:W-:Y:S01]  /*a490*/  @!P1 STS [R24+0x44], R78 ;  /* 0x0000444e18009388 */ /* 0x0003e20000000800 */
[----:B--2---:R-:W-:-:S05]  /*a4a0*/  @!P0 LEA R27, R27, R26, 0x18 ;  /* 0x0000001a1b1b8211 */ /* 0x004fca00078ec0ff */
[----:B------:R1:W-:Y:S02]  /*a4b0*/  @!P0 STS [R27+0x34], R78 ;  /* 0x0000344e1b008388 */ /* 0x0003e40000000800 */
.L_x_920:
        /* <DEDUP_REMOVED lines=11> */
[----:B-1----:R-:W1:Y:S01]  /*a570*/  LDS.128 R24, [UR4+0x40] ;  /* 0x00004004ff187984 */ /* 0x002e620008000c00 */
[----:B0-----:R-:W-:Y:S01]  /*a580*/  SEL R28, R28, RZ, P0 ;  /* 0x000000ff1c1c7207 */ /* 0x001fe20000000000 */
[----:B------:R-:W-:Y:S01]  /*a590*/  BAR.SYNC.DEFER_BLOCKING 0x0 ;  /* 0x0000000000007b1d */ /* 0x000fe20000010000 */
[----:B------:R-:W-:Y:S02]  /*a5a0*/  ISETP.NE.AND P0, PT, R67, RZ, PT ;  /* 0x000000ff4300720c */ /* 0x000fe40003f05270 */
[----:B-1----:R-:W-:Y:S01]  /*a5b0*/  IADD3 R24, PT, PT, R2, R29, -R27 ;  /* 0x0000001d02187210 */ /* 0x002fe20007ffe81b */
[----:B------:R-:W-:-:S02]  /*a5c0*/  IMAD.IADD R30, R28, 0x1, R73 ;  /* 0x000000011c1e7824 */ /* 0x000fc400078e0249 */
[--C-:B------:R-:W-:Y:S02]  /*a5d0*/  IMAD.IADD R0, R0, 0x1, -R25.reuse ;  /* 0x0000000100007824 */ /* 0x100fe400078e0a19 */
[----:B------:R-:W-:Y:S01]  /*a5e0*/  IMAD.IADD R27, R30, 0x1, -R25 ;  /* 0x000000011e1b7824 */ /* 0x000fe200078e0a19 */
[--C-:B------:R-:W-:Y:S01]  /*a5f0*/  IADD3 R70, PT, PT, R25, -R38, -R30.reuse ;  /* 0x8000002619467210 */ /* 0x100fe20007ffe81e */
[----:B------:R-:W-:Y:S01]  /*a600*/  IMAD.IADD R28, R63, 0x1, R30 ;  /* 0x000000013f1c7824 */ /* 0x000fe200078e021e */
[----:B------:R-:W-:Y:S01]  /*a610*/  IADD3 R38, PT, PT, R25, -R30, -R12 ;  /* 0x8000001e19267210 */ /* 0x000fe20007ffe80c */
[--C-:B------:R-:W-:Y:S01]  /*a620*/  IMAD R31, R3, 0x13, -R27.reuse ;  /* 0x00000013031f7824 */ /* 0x100fe200078e0a1b */
[C-C-:B------:R-:W-:Y:S01]  /*a630*/  IADD3 R50, PT, PT, R25.reuse, -R35, -R30.reuse ;  /* 0x8000002319327210 */ /* 0x140fe20007ffe81e */
[----:B------:R-:W-:Y:S01]  /*a640*/  IMAD.IADD R27, R24, 0x1, R27 ;  /* 0x00000001181b7824 */ /* 0x000fe200078e021b */
[----:B------:R-:W-:Y:S01]  /*a650*/  IADD3 R42, PT, PT, R25, -R42, -R30 ;  /* 0x8000002a192a7210 */ /* 0x000fe20007ffe81e */
[----:B------:R-:W-:Y:S01]  /*a660*/  IMAD R38, R3, 0x13, R38 ;  /* 0x0000001303267824 */ /* 0x000fe200078e0226 */
[----:B------:R-:W-:Y:S01]  /*a670*/  IADD3 R46, PT, PT, R25, -R46, -R30 ;  /* 0x8000002e192e7210 */ /* 0x000fe20007ffe81e */
[----:B------:R-:W-:Y:S01]  /*a680*/  IMAD.IADD R12, R12, 0x1, R27 ;  /* 0x000000010c0c7824 */ /* 0x000fe200078e021b */
[----:B------:R-:W-:Y:S01]  /*a690*/  SEL R31, R31, R27, !P1 ;  /* 0x0000001b1f1f7207 */ /* 0x000fe20004800000 */
[----:B------:R-:W-:Y:S01]  /*a6a0*/  VIADD R38, R38, 0x1 ;  /* 0x0000000126267836 */ /* 0x000fe20000000000 */
[----:B------:R-:W-:Y:S01]  /*a6b0*/  ISETP.NE.AND P1, PT, R13, RZ, PT ;  /* 0x000000ff0d00720c */ /* 0x000fe20003f25270 */
        /* <DEDUP_REMOVED lines=8> */
[----:B------:R-:W-:Y:S01]  /*a740*/  IMAD R42, R3, 0x13, R42 ;  /* 0x00000013032a7824 */ /* 0x000fe200078e022a */
[----:B------:R-:W-:Y:S01]  /*a750*/  SEL R50, R50, R27, !P1 ;  /* 0x0000001b32327207 */ /* 0x000fe20004800000 */
[----:B------:R-:W-:Y:S01]  /*a760*/  IMAD.IADD R27, R16, 0x1, R27 ;  /* 0x00000001101b7824 */ /* 0x000fe200078e021b */
[----:B------:R-:W-:Y:S01]  /*a770*/  ISETP.NE.AND P1, PT, R18, RZ, PT ;  /* 0x000000ff1200720c */ /* 0x000fe20003f25270 */
[----:B------:R-:W-:Y:S01]  /*a780*/  VIADD R70, R70, 0x3 ;  /* 0x0000000346467836 */ /* 0x000fe20000000000 */
[C-C-:B------:R-:W-:Y:S01]  /*a790*/  IADD3 R56, PT, PT, R25.reuse, -R56, -R30.reuse ;  /* 0x8000003819387210 */ /* 0x140fe20007ffe81e */
[----:B------:R-:W-:Y:S01]  /*a7a0*/  VIADD R42, R42, 0x4 ;  /* 0x000000042a2a7836 */ /* 0x000fe20000000000 */
[----:B------:R-:W-:Y:S01]  /*a7b0*/  IADD3 R54, PT, PT, R25, -R54, -R30 ;  /* 0x8000003619367210 */ /* 0x000fe20007ffe81e */
[----:B------:R-:W-:Y:S01]  /*a7c0*/  IMAD R46, R3, 0x13, R46 ;  /* 0x00000013032e7824 */ /* 0x000fe200078e022e */
[----:B------:R-:W-:Y:S01]  /*a7d0*/  SEL R70, R70, R27, !P1 ;  /* 0x0000001b46467207 */ /* 0x000fe20004800000 */
[----:B------:R-:W-:Y:S01]  /*a7e0*/  IMAD.IADD R27, R18, 0x1, R27 ;  /* 0x00000001121b7824 */ /* 0x000fe200078e021b */
[----:B------:R-:W-:Y:S01]  /*a7f0*/  ISETP.NE.AND P1, PT, R20, RZ, PT ;  /* 0x000000ff1400720c */ /* 0x000fe20003f25270 */
[----:B------:R-:W-:Y:S01]  /*a800*/  VIADD R46, R46, 0x5 ;  /* 0x000000052e2e7836 */ /* 0x000fe20000000000 */
[----:B------:R-:W-:Y:S01]  /*a810*/  IADD3 R58, PT, PT, R25, -R58, -R30 ;  /* 0x8000003a193a7210 */ /* 0x000fe20007ffe81e */
[----:B------:R-:W-:Y:S01]  /*a820*/  IMAD.IADD R20, R20, 0x1, R27 ;  /* 0x0000000114147824 */ /* 0x000fe200078e021b */
[----:B------:R-:W-:Y:S01]  /*a830*/  SEL R42, R42, R27, !P1 ;  /* 0x0000001b2a2a7207 */ /* 0x000fe20004800000 */
[----:B------:R-:W-:Y:S01]  /*a840*/  IMAD R48, R3, 0x13, R48 ;  /* 0x0000001303307824 */ /* 0x000fe200078e0230 */
[----:B------:R-:W-:Y:S01]  /*a850*/  ISETP.NE.AND P1, PT, R21, RZ, PT ;  /* 0x000000ff1500720c */ /* 0x000fe20003f25270 */
[----:B------:R-:W-:Y:S01]  /*a860*/  IMAD R52, R3, 0x13, R52 ;  /* 0x0000001303347824 */ /* 0x000fe200078e0234 */
[----:B------:R-:W-:Y:S01]  /*a870*/  IADD3 R62, PT, PT, R25, -R62, -R30 ;  /* 0x8000003e193e7210 */ /* 0x000fe20007ffe81e */
[----:B------:R-:W-:Y:S01]  /*a880*/  VIADD R48, R48, 0x6 ;  /* 0x0000000630307836 */ /* 0x000fe20000000000 */
[----:B------:R-:W-:Y:S01]  /*a890*/  SEL R46, R46, R20, !P1 ;  /* 0x000000142e2e7207 */ /* 0x000fe20004800000 */
[----:B------:R-:W-:Y:S01]  /*a8a0*/  IMAD.IADD R20, R21, 0x1, R20 ;  /* 0x0000000115147824 */ /* 0x000fe200078e0214 */
[----:B------:R-:W-:Y:S01]  /*a8b0*/  ISETP.NE.AND P1, PT, R37, RZ, PT ;  /* 0x000000ff2500720c */ /* 0x000fe20003f25270 */
[----:B------:R-:W-:Y:S01]  /*a8c0*/  VIADD R52, R52, 0x7 ;  /* 0x0000000734347836 */ /* 0x000fe20000000000 */
[----:B------:R-:W-:Y:S01]  /*a8d0*/  IADD3 R60, PT, PT, R25, -R60, -R30 ;  /* 0x8000003c193c7210 */ /* 0x000fe20007ffe81e */
[----:B------:R-:W-:Y:S01]  /*a8e0*/  IMAD R56, R3, 0x13, R56 ;  /* 0x0000001303387824 */ /* 0x000fe200078e0238 */
[----:B------:R-:W-:Y:S01]  /*a8f0*/  SEL R48, R48, R20, !P1 ;  /* 0x0000001430307207 */ /* 0x000fe20004800000 */
[----:B------:R-:W-:Y:S01]  /*a900*/  IMAD.IADD R20, R37, 0x1, R20 ;  /* 0x0000000125147824 */ /* 0x000fe200078e0214 */
[----:B------:R-:W-:Y:S01]  /*a910*/  ISETP.NE.AND P1, PT, R47, RZ, PT ;  /* 0x000000ff2f00720c */ /* 0x000fe20003f25270 */
[----:B------:R-:W-:Y:S01]  /*a920*/  IMAD R54, R3, 0x13, R54 ;  /* 0x0000001303367824 */ /* 0x000fe200078e0236 */
[----:B------:R-:W-:Y:S01]  /*a930*/  LEA R31, R31, UR4, 0x2 ;  /* 0x000000041f1f7c11 */ /* 0x000fe2000f8e10ff */
[----:B------:R-:W-:Y:S01]  /*a940*/  VIADD R56, R56, 0x9 ;  /* 0x0000000938387836 */ /* 0x000fe20000000000 */
[----:B------:R-:W-:Y:S01]  /*a950*/  SEL R52, R52, R20, !P1 ;  /* 0x0000001434347207 */ /* 0x000fe20004800000 */
[----:B------:R-:W-:Y:S01]  /*a960*/  IMAD.IADD R20, R47, 0x1, R20 ;  /* 0x000000012f147824 */ /* 0x000fe200078e0214 */
[C---:B------:R-:W-:Y:S01]  /*a970*/  ISETP.NE.AND P1, PT, R49.reuse, RZ, PT ;  /* 0x000000ff3100720c */ /* 0x040fe20003f25270 */
[----:B------:R-:W-:Y:S01]  /*a980*/  VIADD R54, R54, 0x8 ;  /* 0x0000000836367836 */ /* 0x000fe20000000000 */
[----:B------:R-:W-:Y:S01]  /*a990*/  LEA R38, R38, UR4, 0x2 ;  /* 0x0000000426267c11 */ /* 0x000fe2000f8e10ff */
[----:B------:R-:W-:Y:S01]  /*a9a0*/  IMAD.IADD R49, R49, 0x1, R20 ;  /* 0x0000000131317824 */ /* 0x000fe200078e0214 */
[----:B------:R-:W-:Y:S01]  /*a9b0*/  LEA R70, R70, UR4, 0x2 ;  /* 0x0000000446467c11 */ /* 0x000fe2000f8e10ff */
[C---:B------:R-:W-:Y:S01]  /*a9c0*/  IMAD R58, R3.reuse, 0x13, R58 ;  /* 0x00000013033a7824 */ /* 0x040fe200078e023a */
[----:B------:R-:W-:Y:S01]  /*a9d0*/  SEL R54, R54, R20, !P1 ;  /* 0x0000001436367207 */ /* 0x000fe20004800000 */
[----:B------:R-:W-:Y:S01]  /*a9e0*/  IMAD R62, R3, 0x13, R62 ;  /* 0x00000013033e7824 */ /* 0x000fe200078e023e */
[----:B------:R-:W-:Y:S01]  /*a9f0*/  SEL R56, R56, R49, !P2 ;  /* 0x0000003138387207 */ /* 0x000fe20005000000 */
[----:B------:R-:W-:Y:S01]  /*aa00*/  IMAD.IADD R49, R53, 0x1, R49 ;  /* 0x0000000135317824 */ /* 0x000fe200078e0231 */
[----:B------:R-:W-:Y:S01]  /*aa10*/  ISETP.NE.AND P1, PT, R55, RZ, PT ;  /* 0x000000ff3700720c */ /* 0x000fe20003f25270 */
[----:B------:R-:W-:Y:S01]  /*aa20*/  VIADD R58, R58, 0xa ;  /* 0x0000000a3a3a7836 */ /* 0x000fe20000000000 */
[----:B------:R-:W-:Y:S01]  /*aa30*/  ISETP.NE.AND P2, PT, R59, RZ, PT ;  /* 0x000000ff3b00720c */ /* 0x000fe20003f45270 */
[----:B------:R-:W-:Y:S01]  /*aa40*/  IMAD.IADD R13, R61, 0x1, R28 ;  /* 0x000000013d0d7824 */ /* 0x000fe200078e021c */
[----:B------:R-:W-:Y:S01]  /*aa50*/  STS [R31], R4 ;  /* 0x000000041f007388 */ /* 0x000fe20000000800 */
[----:B------:R-:W-:Y:S01]  /*aa60*/  IMAD R60, R3, 0x13, R60 ;  /* 0x00000013033c7824 */ /* 0x000fe200078e023c */
[----:B------:R-:W-:Y:S01]  /*aa70*/  SEL R58, R58, R49, !P1 ;  /* 0x000000313a3a7207 */ /* 0x000fe20004800000 */
[----:B------:R-:W-:Y:S01]  /*aa80*/  IMAD.IADD R49, R55, 0x1, R49 ;  /* 0x0000000137317824 */ /* 0x000fe200078e0231 */
[----:B------:R-:W-:Y:S01]  /*aa90*/  ISETP.NE.AND P1, PT, R57, RZ, PT ;  /* 0x000000ff3900720c */ /* 0x000fe20003f25270 */
[----:B------:R-:W-:Y:S01]  /*aaa0*/  IMAD.IADD R28, R25, 0x1, -R28 ;  /* 0x00000001191c7824 */ /* 0x000fe200078e0a1c */
[----:B------:R-:W-:Y:S01]  /*aab0*/  IADD3 R40, PT, PT, R40, R25, -R13 ;  /* 0x0000001928287210 */ /* 0x000fe20007ffe80d */
[----:B------:R-:W-:Y:S01]  /*aac0*/  VIADD R62, R62, 0xc ;  /* 0x0000000c3e3e7836 */ /* 0x000fe20000000000 */
[----:B------:R0:W-:Y:S01]  /*aad0*/  STS [R38], R5 ;  /* 0x0000000526007388 */ /* 0x0001e20000000800 */
[----:B------:R-:W-:Y:S01]  /*aae0*/  IMAD.IADD R57, R57, 0x1, R49 ;  /* 0x0000000139397824 */ /* 0x000fe200078e0231 */
[----:B------:R-:W-:Y:S01]  /*aaf0*/  LEA R46, R46, UR4, 0x2 ;  /* 0x000000042e2e7c11 */ /* 0x000fe2000f8e10ff */
[----:B------:R-:W-:Y:S01]  /*ab00*/  VIADD R60, R60, 0xb ;  /* 0x0000000b3c3c7836 */ /* 0x000fe20000000000 */
[----:B------:R-:W-:Y:S01]  /*ab10*/  LEA R52, R52, UR4, 0x2 ;  /* 0x0000000434347c11 */ /* 0x000fe2000f8e10ff */
[----:B------:R-:W-:Y:S01]  /*ab20*/  IMAD R28, R3, 0x13, R28 ;  /* 0x00000013031c7824 */ /* 0x000fe200078e021c */
[----:B------:R-:W-:Y:S01]  /*ab30*/  SEL R62, R62, R57, !P2 ;  /* 0x000000393e3e7207 */ /* 0x000fe20005000000 */
[----:B------:R-:W-:Y:S01]  /*ab40*/  IMAD.IADD R57, R59, 0x1, R57 ;  /* 0x000000013b397824 */ /* 0x000fe200078e0239 */
[----:B------:R-:W-:Y:S01]  /*ab50*/  SEL R60, R60, R49, !P1 ;  /* 0x000000313c3c7207 */ /* 0x000fe20004800000 */
[----:B------:R-:W-:Y:S01]  /*ab60*/  VIADD R28, R28, 0xd ;  /* 0x0000000d1c1c7836 */ /* 0x000fe20000000000 */
[----:B------:R-:W-:Y:S01]  /*ab70*/  ISETP.NE.AND P1, PT, R61, RZ, PT ;  /* 0x000000ff3d00720c */ /* 0x000fe20003f25270 */
[----:B------:R-:W-:Y:S01]  /*ab80*/  IMAD.IADD R12, R64, 0x1, R13 ;  /* 0x00000001400c7824 */ /* 0x000fe200078e020d */
[----:B------:R-:W-:Y:S01]  /*ab90*/  LEA R13, R50, UR4, 0x2 ;  /* 0x00000004320d7c11 */ /* 0x000fe2000f8e10ff */
[----:B------:R-:W-:Y:S01]  /*aba0*/  IMAD.IADD R69, R69, 0x1, R30 ;  /* 0x0000000145457824 */ /* 0x000fe200078e021e */
[----:B------:R-:W-:Y:S01]  /*abb0*/  SEL R28, R28, R57, !P1 ;  /* 0x000000391c1c7207 */ /* 0x000fe20004800000 */
[----:B------:R-:W-:Y:S01]  /*abc0*/  IMAD.IADD R57, R61, 0x1, R57 ;  /* 0x000000013d397824 */ /* 0x000fe200078e0239 */
[----:B------:R-:W-:Y:S01]  /*abd0*/  ISETP.NE.AND P1, PT, R64, RZ, PT ;  /* 0x000000ff4000720c */ /* 0x000fe20003f25270 */
[----:B------:R-:W-:Y:S01]  /*abe0*/  STS [R13], R6 ;  /* 0x000000060d007388 */ /* 0x000fe20000000800 */
[----:B0-----:R-:W-:-:S02]  /*abf0*/  LEA R5, R42, UR4, 0x2 ;  /* 0x000000042a057c11 */ /* 0x001fc4000f8e10ff */
[----:B------:R-:W-:Y:S01]  /*ac00*/  SEL R40, R40, R57, !P1 ;  /* 0x0000003928287207 */ /* 0x000fe20004800000 */
[----:B------:R0:W-:Y:S01]  /*ac10*/  STS [R70], R7 ;  /* 0x0000000746007388 */ /* 0x0001e20000000800 */
[----:B------:R-:W-:Y:S01]  /*ac20*/  IMAD.IADD R57, R64, 0x1, R57 ;  /* 0x0000000140397824 */ /* 0x000fe200078e0239 */
[----:B------:R-:W-:Y:S02]  /*ac30*/  IADD3 R41, PT, PT, R41, R25, -R12 ;  /* 0x0000001929297210 */ /* 0x000fe40007ffe80c */
[----:B------:R1:W-:Y:S01]  /*ac40*/  STS [R5], R8 ;  /* 0x0000000805007388 */ /* 0x0003e20000000800 */
[C---:B------:R-:W-:Y:S02]  /*ac50*/  ISETP.NE.AND P1, PT, R66.reuse, RZ, PT ;  /* 0x000000ff4200720c */ /* 0x040fe40003f25270 */
[----:B------:R-:W-:Y:S01]  /*ac60*/  IADD3 R12, PT, PT, R25, -R12, -R66 ;  /* 0x8000000c190c7210 */ /* 0x000fe20007ffe842 */
[----:B------:R-:W-:Y:S01]  /*ac70*/  STS [R46], R9 ;  /* 0x000000092e007388 */ /* 0x000fe20000000800 */
[----:B------:R-:W-:Y:S01]  /*ac80*/  IMAD.IADD R66, R66, 0x1, R57 ;  /* 0x0000000142427824 */ /* 0x000fe200078e0239 */
[----:B0-----:R-:W-:-:S02]  /*ac90*/  LEA R7, R48, UR4, 0x2 ;  /* 0x0000000430077c11 */ /* 0x001fc4000f8e10ff */
[----:B------:R-:W-:Y:S01]  /*aca0*/  IADD3 R30, PT, PT, R25, -R69, -R68 ;  /* 0x80000045191e7210 */ /* 0x000fe20007ffe844 */
[----:B------:R-:W-:Y:S01]  /*acb0*/  IMAD.IADD R43, R43, 0x1, R12 ;  /* 0x000000012b2b7824 */ /* 0x000fe200078e020c */
[----:B-1----:R-:W-:Y:S01]  /*acc0*/  LEA R5, R54, UR4, 0x2 ;  /* 0x0000000436057c11 */ /* 0x002fe2000f8e10ff */
[----:B------:R0:W-:Y:S01]  /*acd0*/  STS [R7], R10 ;  /* 0x0000000a07007388 */ /* 0x0001e20000000800 */
[----:B------:R-:W-:Y:S01]  /*ace0*/  SEL R41, R41, R57, !P1 ;  /* 0x0000003929297207 */ /* 0x000fe20004800000 */
[----:B------:R-:W-:Y:S01]  /*acf0*/  IMAD.IADD R45, R45, 0x1, R30 ;  /* 0x000000012d2d7824 */ /* 0x000fe200078e021e */
[C---:B------:R-:W-:Y:S01]  /*ad00*/  ISETP.NE.AND P1, PT, R65.reuse, RZ, PT ;  /* 0x000000ff4100720c */ /* 0x040fe20003f25270 */
[----:B------:R-:W-:Y:S01]  /*ad10*/  IMAD.IADD R65, R65, 0x1, R66 ;  /* 0x0000000141417824 */ /* 0x000fe200078e0242 */
[----:B------:R-:W-:Y:S01]  /*ad20*/  LEA R56, R56, UR4, 0x2 ;  /* 0x0000000438387c11 */ /* 0x000fe2000f8e10ff */
[----:B------:R-:W-:Y:S01]  /*ad30*/  STS [R52], R11 ;  /* 0x0000000b34007388 */ /* 0x000fe20000000800 */
[----:B------:R-:W-:Y:S01]  /*ad40*/  IADD3 R44, PT, PT, R44, R25, -R69 ;  /* 0x000000192c2c7210 */ /* 0x000fe20007ffe845 */
[----:B------:R-:W-:Y:S01]  /*ad50*/  @P0 IMAD.IADD R45, R68, 0x1, R65 ;  /* 0x00000001442d0824 */ /* 0x000fe200078e0241 */
[----:B------:R-:W-:Y:S01]  /*ad60*/  LEA R58, R58, UR4, 0x2 ;  /* 0x000000043a3a7c11 */ /* 0x000fe2000f8e10ff */
[----:B0-----:R-:W0:Y:S01]  /*ad70*/  LDC.64 R6, c[0x0][0x390] ;  /* 0x0000e400ff067b82 */ /* 0x001e220000000a00 */
[----:B------:R-:W-:Y:S01]  /*ad80*/  ISETP.NE.AND P2, PT, R68, RZ, PT ;  /* 0x000000ff4400720c */ /* 0x000fe20003f45270 */
[----:B------:R1:W-:Y:S01]  /*ad90*/  STS [R5], R14 ;  /* 0x0000000e05007388 */ /* 0x0003e20000000800 */
[----:B------:R-:W-:-:S02]  /*ada0*/  LEA R60, R60, UR4, 0x2 ;  /* 0x000000043c3c7c11 */ /* 0x000fc4000f8e10ff */
[----:B------:R-:W-:Y:S01]  /*adb0*/  SEL R43, R43, R66, !P1 ;  /* 0x000000422b2b7207 */ /* 0x000fe20004800000 */
[----:B------:R-:W-:Y:S01]  /*adc0*/  STS [R56], R15 ;  /* 0x0000000f38007388 */ /* 0x000fe20000000800 */
[----:B------:R-:W-:Y:S02]  /*add0*/  ISETP.GE.AND P0, PT, R3, R2, PT ;  /* 0x000000020300720c */ /* 0x000fe40003f06270 */
[----:B------:R-:W-:Y:S01]  /*ade0*/  LEA R28, R28, UR4, 0x2 ;  /* 0x000000041c1c7c11 */ /* 0x000fe2000f8e10ff */
[----:B------:R-:W-:Y:S01]  /*adf0*/  STS [R58], R17 ;  /* 0x000000113a007388 */ /* 0x000fe20000000800 */
[----:B------:R-:W-:Y:S02]  /*ae00*/  SEL R44, R44, R65, !P2 ;  /* 0x000000412c2c7207 */ /* 0x000fe40005000000 */
[----:B-1----:R-:W-:Y:S01]  /*ae10*/  LEA R5, R62, UR4, 0x2 ;  /* 0x000000043e057c11 */ /* 0x002fe2000f8e10ff */
[----:B------:R-:W-:Y:S01]  /*ae20*/  STS [R60], R19 ;  /* 0x000000133c007388 */ /* 0x000fe20000000800 */
[----:B------:R-:W-:-:S02]  /*ae30*/  LEA R9, R40, UR4, 0x2 ;  /* 0x0000000428097c11 */ /* 0x000fc4000f8e10ff */
[----:B------:R-:W-:Y:S01]  /*ae40*/  LEA R4, R41, UR4, 0x2 ;  /* 0x0000000429047c11 */ /* 0x000fe2000f8e10ff */
[----:B------:R1:W-:Y:S01]  /*ae50*/  STS [R5], R22 ;  /* 0x0000001605007388 */ /* 0x0003e20000000800 */
[----:B------:R-:W-:Y:S02]  /*ae60*/  LEA R43, R43, UR4, 0x2 ;  /* 0x000000042b2b7c11 */ /* 0x000fe4000f8e10ff */
[----:B------:R-:W-:Y:S01]  /*ae70*/  LEA R8, R45, UR4, 0x2 ;  /* 0x000000042d087c11 */ /* 0x000fe2000f8e10ff */
[----:B------:R2:W-:Y:S01]  /*ae80*/  STS [R28], R23 ;  /* 0x000000171c007388 */ /* 0x0005e20000000800 */
[C---:B------:R-:W-:Y:S02]  /*ae90*/  IADD3 R25, PT, PT, R3.reuse, R25, -R24 ;  /* 0x0000001903197210 */ /* 0x040fe40007ffe818 */
[----:B------:R-:W-:Y:S01]  /*aea0*/  LEA R10, R3, UR4, 0x2 ;  /* 0x00000004030a7c11 */ /* 0x000fe2000f8e10ff */
[----:B------:R2:W-:Y:S01]  /*aeb0*/  STS [R9], R32 ;  /* 0x0000002009007388 */ /* 0x0005e20000000800 */
[----:B-1----:R-:W-:Y:S01]  /*aec0*/  LEA R5, R44, UR4, 0x2 ;  /* 0x000000042c057c11 */ /* 0x002fe2000f8e10ff */
[----:B0-----:R-:W-:-:S02]  /*aed0*/  IMAD.WIDE R6, R25, 0x4, R6 ;  /* 0x0000000419067825 */ /* 0x001fc400078e0206 */
[----:B------:R2:W-:Y:S04]  /*aee0*/  STS [R4], R33 ;  /* 0x0000002104007388 */ /* 0x0005e80000000800 */
[----:B------:R2:W-:Y:S04]  /*aef0*/  STS [R43], R34 ;  /* 0x000000222b007388 */ /* 0x0005e80000000800 */
[----:B------:R2:W-:Y:S04]  /*af00*/  STS [R5], R36 ;  /* 0x0000002405007388 */ /* 0x0005e80000000800 */
[----:B------:R2:W-:Y:S01]  /*af10*/  STS [R8], R39 ;  /* 0x0000002708007388 */ /* 0x0005e20000000800 */
[----:B------:R-:W-:Y:S06]  /*af20*/  BAR.SYNC.DEFER_BLOCKING 0x0 ;  /* 0x0000000000007b1d */ /* 0x000fec0000010000 */
[----:B------:R-:W-:Y:S05]  /*af30*/  @P0 BRA `(.L_x_934) ;  /* 0x00000000001c0947 */ /* 0x000fea0003800000 */
[----:B------:R-:W-:Y:S01]  /*af40*/  ISETP.GE.AND P0, PT, R3, R24, PT ;  /* 0x000000180300720c */ /* 0x000fe20003f06270 */
[----:B--2---:R-:W0:-:S12]  /*af50*/  LDS R9, [R10] ;  /* 0x000000000a097984 */ /* 0x004e180000000800 */
[----:B------:R-:W1:Y:S01]  /*af60*/  @!P0 LDC.64 R4, c[0x0][0x398] ;  /* 0x0000e600ff048b82 */ /* 0x000e620000000a00 */
[----:B------:R-:W-:-:S04]  /*af70*/  @!P0 IMAD.IADD R11, R0, 0x1, R3 ;  /* 0x00000001000b8824 */ /* 0x000fc800078e0203 */
[----:B-1----:R-:W-:Y:S01]  /*af80*/  @!P0 IMAD.WIDE R4, R11, 0x4, R4 ;  /* 0x000000040b048825 */ /* 0x002fe200078e0204 */
[----:B0-----:R0:W-:Y:S04]  /*af90*/  @P0 STG.E desc[UR8][R6.64], R9 ;  /* 0x0000000906000986 */ /* 0x0011e8000c101908 */
[----:B------:R0:W-:Y:S02]  /*afa0*/  @!P0 STG.E desc[UR8][R4.64], R9 ;  /* 0x0000000904008986 */ /* 0x0001e4000c101908 */
.L_x_934:
[----:B------:R-:W-:Y:S05]  /*afb0*/  BSYNC.RECONVERGENT B1 ;  /* 0x0000000000017941 */ /* 0x000fea0003800200 */
.L_x_933:
[----:B------:R-:W1:Y:S01]  /*afc0*/  LDCU.64 UR4, c[0x0][0x398] ;  /* 0x00007300ff0477ac */ /* 0x000e620008000a00 */
[C---:B------:R-:W-:Y:S01]  /*afd0*/  VIADD R11, R3.reuse, 0x140 ;  /* 0x00000140030b7836 */ /* 0x040fe20000000000 */
[C---:B0-2---:R-:W-:Y:S01]  /*afe0*/  IADD3 R4, P0, PT, R0.reuse, R3, RZ ;  /* 0x0000000300047210 */ /* 0x045fe20007f1e0ff */
[C---:B------:R-:W-:Y:S01]  /*aff0*/  VIADD R13, R3.reuse, 0x280 ;  /* 0x00000280030d7836 */ /* 0x040fe20000000000 */
[----:B------:R-:W-:Y:S01]  /*b000*/  BSSY.RECONVERGENT B1, `(.L_x_935) ;  /* 0x0000011000017945 */ /* 0x000fe20003800200 */
[----:B------:R-:W-:Y:S01]  /*b010*/  VIADD R15, R3, 0x3c0 ;  /* 0x000003c0030f7836 */ /* 0x000fe20000000000 */
[-C--:B------:R-:W-:Y:S01]  /*b020*/  ISETP.GE.AND P2, PT, R11, R2.reuse, PT ;  /* 0x000000020b00720c */ /* 0x080fe20003f46270 */
[C---:B------:R-:W-:Y:S01]  /*b030*/  VIADD R17, R3.reuse, 0x500 ;  /* 0x0000050003117836 */ /* 0x040fe20000000000 */
[----:B------:R-:W-:Y:S01]  /*b040*/  LEA.HI.X.SX32 R5, R0, RZ, 0x1, P0 ;  /* 0x000000ff00057211 */ /* 0x000fe200000f0eff */
[----:B------:R-:W-:Y:S01]  /*b050*/  VIADD R19, R3, 0x640 ;  /* 0x0000064003137836 */ /* 0x000fe20000000000 */
[-C--:B------:R-:W-:Y:S01]  /*b060*/  ISETP.GE.AND P3, PT, R13, R2.reuse, PT ;  /* 0x000000020d00720c */ /* 0x080fe20003f66270 */
[----:B------:R-:W-:Y:S01]  /*b070*/  VIADD R21, R3, 0x780 ;  /* 0x0000078003157836 */ /* 0x000fe20000000000 */
[----:B------:R-:W-:-:S02]  /*b080*/  ISETP.GE.AND P4, PT, R15, R2, PT ;  /* 0x000000020f00720c */ /* 0x000fc40003f86270 */
[----:B------:R-:W-:Y:S02]  /*b090*/  ISETP.GE.AND P0, PT, R17, R2, PT ;  /* 0x000000021100720c */ /* 0x000fe40003f06270 */
[----:B-1----:R-:W-:-:S04]  /*b0a0*/  LEA R8, P1, R4, UR4, 0x2 ;  /* 0x0000000404087c11 */ /* 0x002fc8000f8210ff */
[----:B------:R-:W-:Y:S01]  /*b0b0*/  LEA.HI.X R9, R4, UR5, R5, 0x2, P1 ;  /* 0x0000000504097c11 */ /* 0x000fe200088f1405 */
[----:B------:R-:W-:Y:S08]  /*b0c0*/  @P2 BRA `(.L_x_936) ;  /* 0x0000000000102947 */ /* 0x000ff00003800000 */
[----:B------:R-:W0:Y:S01]  /*b0d0*/  LDS R5, [R10+0x500] ;  /* 0x000500000a057984 */ /* 0x000e220000000800 */
[----:B------:R-:W-:-:S13]  /*b0e0*/  ISETP.GE.AND P1, PT, R11, R24, PT ;  /* 0x000000180b00720c */ /* 0x000fda0003f26270 */
[----:B0-----:R0:W-:Y:S04]  /*b0f0*/  @P1 STG.E desc[UR8][R6.64+0x500], R5 ;  /* 0x0005000506001986 */ /* 0x0011e8000c101908 */
[----:B------:R0:W-:Y:S02]  /*b100*/  @!P1 STG.E desc[UR8][R8.64+0x500], R5 ;  /* 0x0005000508009986 */ /* 0x0001e4000c101908 */
.L_x_936:
[----:B------:R-:W-:Y:S05]  /*b110*/  BSYNC.RECONVERGENT B1 ;  /* 0x0000000000017941 */ /* 0x000fea0003800200 */
.L_x_935:
[----:B------:R-:W-:Y:S04]  /*b120*/  BSSY.RECONVERGENT B1, `(.L_x_937) ;  /* 0x0000006000017945 */ /* 0x000fe80003800200 */
[----:B------:R-:W-:Y:S05]  /*b130*/  @P3 BRA `(.L_x_938) ;  /* 0x0000000000103947 */ /* 0x000fea0003800000 */
[----:B0-----:R-:W0:Y:S01]  /*b140*/  LDS R5, [R10+0xa00] ;  /* 0x000a00000a057984 */ /* 0x001e220000000800 */
[----:B------:R-:W-:-:S13]  /*b150*/  ISETP.GE.AND P1, PT, R13, R24, PT ;  /* 0x000000180d00720c */ /* 0x000fda0003f26270 */
[----:B0-----:R1:W-:Y:S04]  /*b160*/  @P1 STG.E desc[UR8][R6.64+0xa00], R5 ;  /* 0x000a000506001986 */ /* 0x0013e8000c101908 */
[----:B------:R1:W-:Y:S02]  /*b170*/  @!P1 STG.E desc[UR8][R8.64+0xa00], R5 ;  /* 0x000a000508009986 */ /* 0x0003e4000c101908 */
.L_x_938:
[----:B------:R-:W-:Y:S05]  /*b180*/  BSYNC.RECONVERGENT B1 ;  /* 0x0000000000017941 */ /* 0x000fea0003800200 */
.L_x_937:
[----:B------:R-:W-:Y:S04]  /*b190*/  BSSY.RECONVERGENT B1, `(.L_x_939) ;  /* 0x0000006000017945 */ /* 0x000fe80003800200 */
[----:B------:R-:W-:Y:S05]  /*b1a0*/  @P4 BRA `(.L_x_940) ;  /* 0x0000000000104947 */ /* 0x000fea0003800000 */
[----:B01----:R-:W0:Y:S01]  /*b1b0*/  LDS R5, [R10+0xf00] ;  /* 0x000f00000a057984 */ /* 0x003e220000000800 */
[----:B------:R-:W-:-:S13]  /*b1c0*/  ISETP.GE.AND P1, PT, R15, R24, PT ;  /* 0x000000180f00720c */ /* 0x000fda0003f26270 */
[----:B0-----:R2:W-:Y:S04]  /*b1d0*/  @P1 STG.E desc[UR8][R6.64+0xf00], R5 ;  /* 0x000f000506001986 */ /* 0x0015e8000c101908 */
[----:B------:R2:W-:Y:S02]  /*b1e0*/  @!P1 STG.E desc[UR8][R8.64+0xf00], R5 ;  /* 0x000f000508009986 */ /* 0x0005e4000c101908 */
.L_x_940:
[----:B------:R-:W-:Y:S05]  /*b1f0*/  BSYNC.RECONVERGENT B1 ;  /* 0x0000000000017941 */ /* 0x000fea0003800200 */
.L_x_939:
[----:B------:R-:W-:Y:S04]  /*b200*/  BSSY.RECONVERGENT B1, `(.L_x_941) ;  /* 0x0000006000017945 */ /* 0x000fe80003800200 */
[----:B------:R-:W-:Y:S05]  /*b210*/  @P0 BRA `(.L_x_942) ;  /* 0x0000000000100947 */ /* 0x000fea0003800000 */
[----:B012---:R-:W0:Y:S01]  /*b220*/  LDS R5, [R10+0x1400] ;  /* 0x001400000a057984 */ /* 0x007e220000000800 */
[----:B------:R-:W-:-:S13]  /*b230*/  ISETP.GE.AND P0, PT, R17, R24, PT ;  /* 0x000000181100720c */ /* 0x000fda0003f06270 */
[----:B0-----:R3:W-:Y:S04]  /*b240*/  @P0 STG.E desc[UR8][R6.64+0x1400], R5 ;  /* 0x0014000506000986 */ /* 0x0017e8000c101908 */
[----:B------:R3:W-:Y:S02]  /*b250*/  @!P0 STG.E desc[UR8][R8.64+0x1400], R5 ;  /* 0x0014000508008986 */ /* 0x0007e4000c101908 */
.L_x_942:
[----:B------:R-:W-:Y:S05]  /*b260*/  BSYNC.RECONVERGENT B1 ;  /* 0x0000000000017941 */ /* 0x000fea0003800200 */
.L_x_941:
[-C--:B------:R-:W-:Y:S01]  /*b270*/  ISETP.GE.AND P6, PT, R19, R2.reuse, PT ;  /* 0x000000021300720c */ /* 0x080fe20003fc6270 */
[C---:B------:R-:W-:Y:S01]  /*b280*/  VIADD R11, R3.reuse, 0x8c0 ;  /* 0x000008c0030b7836 */ /* 0x040fe20000000000 */
[----:B------:R-:W-:Y:S01]  /*b290*/  BSSY.RECONVERGENT B1, `(.L_x_943) ;  /* 0x0000012000017945 */ /* 0x000fe20003800200 */
        /* <DEDUP_REMOVED lines=12> */
[----:B------:R-:W-:-:S12]  /*b360*/  @P6 BRA `(.L_x_944) ;  /* 0x0000000000106947 */ /* 0x000fd80003800000 */
[----:B0123--:R-:W0:Y:S01]  /*b370*/  LDS R5, [R10+0x1900] ;  /* 0x001900000a057984 */ /* 0x00fe220000000800 */
[----:B------:R-:W-:-:S13]  /*b380*/  ISETP.GE.AND P6, PT, R19, R24, PT ;  /* 0x000000181300720c */ /* 0x000fda0003fc6270 */
[----:B0-----:R4:W-:Y:S04]  /*b390*/  @P6 STG.E desc[UR8][R6.64+0x1900], R5 ;  /* 0x0019000506006986 */ /* 0x0019e8000c101908 */
[----:B------:R4:W-:Y:S02]  /*b3a0*/  @!P6 STG.E desc[UR8][R8.64+0x1900], R5 ;  /* 0x001900050800e986 */ /* 0x0009e4000c101908 */
.L_x_944:
[----:B------:R-:W-:Y:S05]  /*b3b0*/  BSYNC.RECONVERGENT B1 ;  /* 0x0000000000017941 */ /* 0x000fea0003800200 */
.L_x_943:
[----:B------:R-:W-:Y:S04]  /*b3c0*/  BSSY.RECONVERGENT B1, `(.L_x_945) ;  /* 0x0000006000017945 */ /* 0x000fe80003800200 */
[----:B------:R-:W-:Y:S05]  /*b3d0*/  @P5 BRA `(.L_x_946) ;  /* 0x0000000000105947 */ /* 0x000fea0003800000 */
[----:B01234-:R-:W0:Y:S01]  /*b3e0*/  LDS R5, [R10+0x1e00] ;  /* 0x001e00000a057984 */ /* 0x01fe220000000800 */
[----:B------:R-:W-:-:S13]  /*b3f0*/  ISETP.GE.AND P5, PT, R21, R24, PT ;  /* 0x000000181500720c */ /* 0x000fda0003fa6270 */
[----:B0-----:R0:W-:Y:S04]  /*b400*/  @P5 STG.E desc[UR8][R6.64+0x1e00], R5 ;  /* 0x001e000506005986 */ /* 0x0011e8000c101908 */
[----:B------:R0:W-:Y:S02]  /*b410*/  @!P5 STG.E desc[UR8][R8.64+0x1e00], R5 ;  /* 0x001e00050800d986 */ /* 0x0001e4000c101908 */
.L_x_946:
[----:B------:R-:W-:Y:S05]  /*b420*/  BSYNC.RECONVERGENT B1 ;  /* 0x0000000000017941 */ /* 0x000fea0003800200 */
.L_x_945:
[----:B------:R-:W-:Y:S04]  /*b430*/  BSSY.RECONVERGENT B1, `(.L_x_947) ;  /* 0x0000006000017945 */ /* 0x000fe80003800200 */
[----:B------:R-:W-:Y:S05]  /*b440*/  @P0 BRA `(.L_x_948) ;  /* 0x0000000000100947 */ /* 0x000fea0003800000 */
[----:B01234-:R-:W0:Y:S01]  /*b450*/  LDS R5, [R10+0x2300] ;  /* 0x002300000a057984 */ /* 0x01fe220000000800 */
[----:B------:R-:W-:-:S13]  /*b460*/  ISETP.GE.AND P0, PT, R11, R24, PT ;  /* 0x000000180b00720c */ /* 0x000fda0003f06270 */
[----:B0-----:R0:W-:Y:S04]  /*b470*/  @P0 STG.E desc[UR8][R6.64+0x2300], R5 ;  /* 0x0023000506000986 */ /* 0x0011e8000c101908 */
[----:B------:R0:W-:Y:S02]  /*b480*/  @!P0 STG.E desc[UR8][R8.64+0x2300], R5 ;  /* 0x0023000508008986 */ /* 0x0001e4000c101908 */
.L_x_948:
[----:B------:R-:W-:Y:S05]  /*b490*/  BSYNC.RECONVERGENT B1 ;  /* 0x0000000000017941 */ /* 0x000fea0003800200 */
.L_x_947:
[----:B------:R-:W-:Y:S04]  /*b4a0*/  BSSY.RECONVERGENT B1, `(.L_x_949) ;  /* 0x0000006000017945 */ /* 0x000fe80003800200 */
[----:B------:R-:W-:Y:S05]  /*b4b0*/  @P1 BRA `(.L_x_950) ;  /* 0x0000000000101947 */ /* 0x000fea0003800000 */
[----:B01234-:R-:W0:Y:S01]  /*b4c0*/  LDS R5, [R10+0x2800] ;  /* 0x002800000a057984 */ /* 0x01fe220000000800 */
[----:B------:R-:W-:-:S13]  /*b4d0*/  ISETP.GE.AND P0, PT, R13, R24, PT ;  /* 0x000000180d00720c */ /* 0x000fda0003f06270 */
[----:B0-----:R0:W-:Y:S04]  /*b4e0*/  @P0 STG.E desc[UR8][R6.64+0x2800], R5 ;  /* 0x0028000506000986 */ /* 0x0011e8000c101908 */
[----:B------:R0:W-:Y:S02]  /*b4f0*/  @!P0 STG.E desc[UR8][R8.64+0x2800], R5 ;  /* 0x0028000508008986 */ /* 0x0001e4000c101908 */
.L_x_950:
[----:B------:R-:W-:Y:S05]  /*b500*/  BSYNC.RECONVERGENT B1 ;  /* 0x0000000000017941 */ /* 0x000fea0003800200 */
.L_x_949:
[----:B------:R-:W-:Y:S04]  /*b510*/  BSSY.RECONVERGENT B1, `(.L_x_951) ;  /* 0x0000006000017945 */ /* 0x000fe80003800200 */
[----:B------:R-:W-:Y:S05]  /*b520*/  @P2 BRA `(.L_x_952) ;  /* 0x0000000000102947 */ /* 0x000fea0003800000 */
[----:B01234-:R-:W0:Y:S01]  /*b530*/  LDS R5, [R10+0x2d00] ;  /* 0x002d00000a057984 */ /* 0x01fe220000000800 */
[----:B------:R-:W-:-:S13]  /*b540*/  ISETP.GE.AND P0, PT, R15, R24, PT ;  /* 0x000000180f00720c */ /* 0x000fda0003f06270 */
[----:B0-----:R0:W-:Y:S04]  /*b550*/  @P0 STG.E desc[UR8][R6.64+0x2d00], R5 ;  /* 0x002d000506000986 */ /* 0x0011e8000c101908 */
[----:B------:R0:W-:Y:S02]  /*b560*/  @!P0 STG.E desc[UR8][R8.64+0x2d00], R5 ;  /* 0x002d000508008986 */ /* 0x0001e4000c101908 */
.L_x_952:
[----:B------:R-:W-:Y:S05]  /*b570*/  BSYNC.RECONVERGENT B1 ;  /* 0x0000000000017941 */ /* 0x000fea0003800200 */
.L_x_951:
[----:B------:R-:W-:Y:S04]  /*b580*/  BSSY.RECONVERGENT B1, `(.L_x_953) ;  /* 0x0000006000017945 */ /* 0x000fe80003800200 */
[----:B------:R-:W-:Y:S05]  /*b590*/  @P3 BRA `(.L_x_954) ;  /* 0x0000000000103947 */ /* 0x000fea0003800000 */
[----:B01234-:R-:W0:Y:S01]  /*b5a0*/  LDS R5, [R10+0x3200] ;  /* 0x003200000a057984 */ /* 0x01fe220000000800 */
[----:B------:R-:W-:-:S13]  /*b5b0*/  ISETP.GE.AND P0, PT, R17, R24, PT ;  /* 0x000000181100720c */ /* 0x000fda0003f06270 */
[----:B0-----:R0:W-:Y:S04]  /*b5c0*/  @P0 STG.E desc[UR8][R6.64+0x3200], R5 ;  /* 0x0032000506000986 */ /* 0x0011e8000c101908 */
[----:B------:R0:W-:Y:S02]  /*b5d0*/  @!P0 STG.E desc[UR8][R8.64+0x3200], R5 ;  /* 0x0032000508008986 */ /* 0x0001e4000c101908 */
.L_x_954:
[----:B------:R-:W-:Y:S05]  /*b5e0*/  BSYNC.RECONVERGENT B1 ;  /* 0x0000000000017941 */ /* 0x000fea0003800200 */
.L_x_953:
[----:B------:R-:W-:Y:S04]  /*b5f0*/  BSSY.RECONVERGENT B1, `(.L_x_955) ;  /* 0x0000006000017945 */ /* 0x000fe80003800200 */
[----:B------:R-:W-:Y:S05]  /*b600*/  @P4 BRA `(.L_x_956) ;  /* 0x0000000000104947 */ /* 0x000fea0003800000 */
[----:B01234-:R-:W0:Y:S01]  /*b610*/  LDS R5, [R10+0x3700] ;  /* 0x003700000a057984 */ /* 0x01fe220000000800 */
[----:B------:R-:W-:-:S13]  /*b620*/  ISETP.GE.AND P0, PT, R23, R24, PT ;  /* 0x000000181700720c */ /* 0x000fda0003f06270 */
[----:B0-----:R0:W-:Y:S04]  /*b630*/  @P0 STG.E desc[UR8][R6.64+0x3700], R5 ;  /* 0x0037000506000986 */ /* 0x0011e8000c101908 */
[----:B------:R0:W-:Y:S02]  /*b640*/  @!P0 STG.E desc[UR8][R8.64+0x3700], R5 ;  /* 0x0037000508008986 */ /* 0x0001e4000c101908 */
.L_x_956:
[----:B------:R-:W-:Y:S05]  /*b650*/  BSYNC.RECONVERGENT B1 ;  /* 0x0000000000017941 */ /* 0x000fea0003800200 */
.L_x_955:
        /* <DEDUP_REMOVED lines=18> */
.L_x_958:
[----:B------:R-:W-:Y:S05]  /*b780*/  BSYNC.RECONVERGENT B1 ;  /* 0x0000000000017941 */ /* 0x000fea0003800200 */
.L_x_957:
[----:B------:R-:W-:Y:S04]  /*b790*/  BSSY.RECONVERGENT B1, `(.L_x_959) ;  /* 0x0000006000017945 */ /* 0x000fe80003800200 */
[----:B------:R-:W-:Y:S05]  /*b7a0*/  @P5 BRA `(.L_x_960) ;  /* 0x0000000000105947 */ /* 0x000fea0003800000 */
[----:B0-----:R-:W0:Y:S01]  /*b7b0*/  LDS R3, [R10+0x4100] ;  /* 0x004100000a037984 */ /* 0x001e220000000800 */
[----:B------:R-:W-:-:S13]  /*b7c0*/  ISETP.GE.AND P5, PT, R27, R24, PT ;  /* 0x000000181b00720c */ /* 0x000fda0003fa6270 */
[----:B0-----:R1:W-:Y:S04]  /*b7d0*/  @P5 STG.E desc[UR8][R6.64+0x4100], R3 ;  /* 0x0041000306005986 */ /* 0x0013e8000c101908 */
[----:B------:R1:W-:Y:S02]  /*b7e0*/  @!P5 STG.E desc[UR8][R8.64+0x4100], R3 ;  /* 0x004100030800d986 */ /* 0x0003e4000c101908 */
.L_x_960:
[----:B------:R-:W-:Y:S05]  /*b7f0*/  BSYNC.RECONVERGENT B1 ;  /* 0x0000000000017941 */ /* 0x000fea0003800200 */
.L_x_959:
[----:B------:R-:W-:Y:S04]  /*b800*/  BSSY.RECONVERGENT B1, `(.L_x_961) ;  /* 0x0000006000017945 */ /* 0x000fe80003800200 */
[----:B------:R-:W-:Y:S05]  /*b810*/  @P0 BRA `(.L_x_962) ;  /* 0x0000000000100947 */ /* 0x000fea0003800000 */
[----:B01----:R-:W0:Y:S01]  /*b820*/  LDS R3, [R10+0x4600] ;  /* 0x004600000a037984 */ /* 0x003e220000000800 */
[----:B------:R-:W-:-:S13]  /*b830*/  ISETP.GE.AND P0, PT, R5, R24, PT ;  /* 0x000000180500720c */ /* 0x000fda0003f06270 */
[----:B0-----:R2:W-:Y:S04]  /*b840*/  @P0 STG.E desc[UR8][R6.64+0x4600], R3 ;  /* 0x0046000306000986 */ /* 0x0015e8000c101908 */
[----:B------:R2:W-:Y:S02]  /*b850*/  @!P0 STG.E desc[UR8][R8.64+0x4600], R3 ;  /* 0x0046000308008986 */ /* 0x0005e4000c101908 */
.L_x_962:
[----:B------:R-:W-:Y:S05]  /*b860*/  BSYNC.RECONVERGENT B1 ;  /* 0x0000000000017941 */ /* 0x000fea0003800200 */
.L_x_961:
[----:B------:R-:W-:Y:S04]  /*b870*/  BSSY.RECONVERGENT B1, `(.L_x_963) ;  /* 0x0000006000017945 */ /* 0x000fe80003800200 */
[----:B------:R-:W-:Y:S05]  /*b880*/  @P1 BRA `(.L_x_964) ;  /* 0x0000000000101947 */ /* 0x000fea0003800000 */
[----:B012---:R-:W0:Y:S01]  /*b890*/  LDS R3, [R10+0x4b00] ;  /* 0x004b00000a037984 */ /* 0x007e220000000800 */
[----:B------:R-:W-:-:S13]  /*b8a0*/  ISETP.GE.AND P0, PT, R11, R24, PT ;  /* 0x000000180b00720c */ /* 0x000fda0003f06270 */
[----:B0-----:R3:W-:Y:S04]  /*b8b0*/  @P0 STG.E desc[UR8][R6.64+0x4b00], R3 ;  /* 0x004b000306000986 */ /* 0x0017e8000c101908 */
[----:B------:R3:W-:Y:S02]  /*b8c0*/  @!P0 STG.E desc[UR8][R8.64+0x4b00], R3 ;  /* 0x004b000308008986 */ /* 0x0007e4000c101908 */
.L_x_964:
[----:B------:R-:W-:Y:S05]  /*b8d0*/  BSYNC.RECONVERGENT B1 ;  /* 0x0000000000017941 */ /* 0x000fea0003800200 */
.L_x_963:
[----:B------:R-:W-:Y:S04]  /*b8e0*/  BSSY.RECONVERGENT B1, `(.L_x_965) ;  /* 0x0000006000017945 */ /* 0x000fe80003800200 */
[----:B------:R-:W-:Y:S05]  /*b8f0*/  @P2 BRA `(.L_x_966) ;  /* 0x0000000000102947 */ /* 0x000fea0003800000 */
[----:B0123--:R-:W0:Y:S01]  /*b900*/  LDS R3, [R10+0x5000] ;  /* 0x005000000a037984 */ /* 0x00fe220000000800 */
[----:B------:R-:W-:-:S13]  /*b910*/  ISETP.GE.AND P0, PT, R13, R24, PT ;  /* 0x000000180d00720c */ /* 0x000fda0003f06270 */
[----:B0-----:R4:W-:Y:S04]  /*b920*/  @P0 STG.E desc[UR8][R6.64+0x5000], R3 ;  /* 0x0050000306000986 */ /* 0x0019e8000c101908 */
[----:B------:R4:W-:Y:S02]  /*b930*/  @!P0 STG.E desc[UR8][R8.64+0x5000], R3 ;  /* 0x0050000308008986 */ /* 0x0009e4000c101908 */
.L_x_966:
[----:B------:R-:W-:Y:S05]  /*b940*/  BSYNC.RECONVERGENT B1 ;  /* 0x0000000000017941 */ /* 0x000fea0003800200 */
.L_x_965:
[----:B------:R-:W-:Y:S04]  /*b950*/  BSSY.RECONVERGENT B1, `(.L_x_967) ;  /* 0x0000006000017945 */ /* 0x000fe80003800200 */
[----:B------:R-:W-:Y:S05]  /*b960*/  @P3 BRA `(.L_x_968) ;  /* 0x0000000000103947 */ /* 0x000fea0003800000 */
[----:B01234-:R-:W0:Y:S01]  /*b970*/  LDS R3, [R10+0x5500] ;  /* 0x005500000a037984 */ /* 0x01fe220000000800 */
[----:B------:R-:W-:-:S13]  /*b980*/  ISETP.GE.AND P0, PT, R15, R24, PT ;  /* 0x000000180f00720c */ /* 0x000fda0003f06270 */
[----:B0-----:R0:W-:Y:S04]  /*b990*/  @P0 STG.E desc[UR8][R6.64+0x5500], R3 ;  /* 0x0055000306000986 */ /* 0x0011e8000c101908 */
[----:B------:R0:W-:Y:S02]  /*b9a0*/  @!P0 STG.E desc[UR8][R8.64+0x5500], R3 ;  /* 0x0055000308008986 */ /* 0x0001e4000c101908 */
.L_x_968:
[----:B------:R-:W-:Y:S05]  /*b9b0*/  BSYNC.RECONVERGENT B1 ;  /* 0x0000000000017941 */ /* 0x000fea0003800200 */
.L_x_967:
[----:B------:R-:W-:Y:S01]  /*b9c0*/  IMAD.IADD R5, R26, 0x1, -R29 ;  /* 0x000000011a057824 */ /* 0x000fe200078e0a1d */
[----:B------:R-:W-:Y:S06]  /*b9d0*/  @P4 BRA `(.L_x_918) ;  /* 0x0000000000104947 */ /* 0x000fec0003800000 */
[----:B01234-:R-:W0:Y:S01]  /*b9e0*/  LDS R3, [R10+0x5a00] ;  /* 0x005a00000a037984 */ /* 0x01fe220000000800 */
[----:B------:R-:W-:-:S13]  /*b9f0*/  ISETP.GE.AND P0, PT, R17, R24, PT ;  /* 0x000000181100720c */ /* 0x000fda0003f06270 */
[----:B0-----:R0:W-:Y:S04]  /*ba00*/  @P0 STG.E desc[UR8][R6.64+0x5a00], R3 ;  /* 0x005a000306000986 */ /* 0x0011e8000c101908 */
[----:B------:R0:W-:Y:S02]  /*ba10*/  @!P0 STG.E desc[UR8][R8.64+0x5a00], R3 ;  /* 0x005a000308008986 */ /* 0x0001e4000c101908 */
.L_x_918:
[----:B------:R-:W-:Y:S05]  /*ba20*/  BSYNC.RECONVERGENT B0 ;  /* 0x0000000000007941 */ /* 0x000fea0003800200 */
.L_x_863:
[----:B0-----:R-:W0:Y:S02]  /*ba30*/  S2R R0, SR_TID.X ;  /* 0x0000000000007919 */ /* 0x001e240000002100 */
[----:B0-----:R-:W-:-:S13]  /*ba40*/  ISETP.NE.AND P0, PT, R0, RZ, PT ;  /* 0x000000ff0000720c */ /* 0x001fda0003f05270 */
[----:B------:R-:W-:Y:S05]  /*ba50*/  @P0 EXIT ;  /* 0x000000000000094d */ /* 0x000fea0003800000 */
[----:B-1234-:R-:W0:Y:S02]  /*ba60*/  LDC.64 R2, c[0x0][0x3a0] ;  /* 0x0000e800ff027b82 */ /* 0x01ee240000000a00 */
[----:B0-----:R-:W-:Y:S01]  /*ba70*/  STG.E desc[UR8][R2.64], R5 ;  /* 0x0000000502007986 */ /* 0x001fe2000c101908 */
[----:B------:R-:W-:Y:S05]  /*ba80*/  EXIT ;  /* 0x000000000000794d */ /* 0x000fea0003800000 */
.L_x_851:
[----:B------:R-:W-:Y:S01]  /*ba90*/  BSSY B0, `(.L_x_969) ;  /* 0x0000006000007945 */ /* 0x000fe20003800000 */
[----:B------:R-:W-:Y:S01]  /*baa0*/  PLOP3.LUT P0, PT, P0, PT, PT, 0x8, 0x80 ;  /* 0x000000000080781c */ /* 0x000fe2000070e170 */
[----:B------:R-:W-:-:S12]  /*bab0*/  IMAD.MOV.U32 R26, RZ, RZ, -0x1 ;  /* 0xffffffffff1a7424 */ /* 0x000fd800078e00ff */
[----:B------:R-:W-:Y:S05]  /*bac0*/  WARPSYNC.COLLECTIVE R26, `(.L_x_970) ;  /* 0x000000001a087348 */ /* 0x000fea0003c00000 */
[----:B------:R-:W-:Y:S01]  /*bad0*/  VOTE.ANY P0, P0 ;  /* 0x0000000000ff7806 */ /* 0x000fe20000000100 */
[----:B------:R-:W-:-:S12]  /*bae0*/  ENDCOLLECTIVE ;  /* 0x000000000000791b */ /* 0x000fd80003800000 */
.L_x_970:
[----:B------:R-:W-:Y:S05]  /*baf0*/  BSYNC B0 ;  /* 0x0000000000007941 */ /* 0x000fea0003800000 */
.L_x_969:
[----:B------:R-:W-:Y:S05]  /*bb00*/  BRA `(.L_x_971) ;  /* 0xffffff8000047947 */ /* 0x000fea000383ffff */
.L_x_853:
[----:B------:R-:W-:Y:S01]  /*bb10*/  BSSY B0, `(.L_x_972) ;  /* 0x0000006000007945 */ /* 0x000fe20003800000 */
[----:B------:R-:W-:Y:S01]  /*bb20*/  PLOP3.LUT P0, PT, P0, PT, PT, 0x8, 0x80 ;  /* 0x000000000080781c */ /* 0x000fe2000070e170 */
[----:B------:R-:W-:-:S12]  /*bb30*/  IMAD.MOV.U32 R26, RZ, RZ, -0x1 ;  /* 0xffffffffff1a7424 */ /* 0x000fd800078e00ff */
[----:B------:R-:W-:Y:S05]  /*bb40*/  WARPSYNC.COLLECTIVE R26, `(.L_x_973) ;  /* 0x000000001a087348 */ /* 0x000fea0003c00000 */
[----:B------:R-:W-:Y:S01]  /*bb50*/  VOTE.ANY P0, P0 ;  /* 0x0000000000ff7806 */ /* 0x000fe20000000100 */
[----:B------:R-:W-:-:S12]  /*bb60*/  ENDCOLLECTIVE ;  /* 0x000000000000791b */ /* 0x000fd80003800000 */
.L_x_973:
[----:B------:R-:W-:Y:S05]  /*bb70*/  BSYNC B0 ;  /* 0x0000000000007941 */ /* 0x000fea0003800000 */
.L_x_972:
[----:B------:R-:W-:Y:S05]  /*bb80*/  BRA `(.L_x_974) ;  /* 0xffffff8000607947 */ /* 0x000fea000383ffff */
.L_x_855:
[----:B------:R-:W0:Y:S01]  /*bb90*/  S2R R20, SR_GEMASK ;  /* 0x0000000000147919 */ /* 0x000e220000003c00 */
[----:B------:R-:W-:Y:S01]  /*bba0*/  BSSY B0, `(.L_x_975) ;  /* 0x0000007000007945 */ /* 0x000fe20003800000 */
[----:B------:R-:W-:Y:S01]  /*bbb0*/  ISETP.NE.AND P0, PT, R24, 0x65, PT ;  /* 0x000000651800780c */ /* 0x000fe20003f05270 */
[----:B------:R-:W-:Y:S01]  /*bbc0*/  IMAD.MOV.U32 R26, RZ, RZ, -0x1 ;  /* 0xffffffffff1a7424 */ /* 0x000fe200078e00ff */
[----:B------:R-:W-:-:S13]  /*bbd0*/  PLOP3.LUT P2, PT, P2, PT, PT, 0x8, 0x80 ;  /* 0x000000000080781c */ /* 0x000fda000174e170 */
[----:B0-----:R-:W-:Y:S05]  /*bbe0*/  WARPSYNC.COLLECTIVE R26, `(.L_x_976) ;  /* 0x000000001a087348 */ /* 0x001fea0003c00000 */
[----:B------:R-:W-:Y:S01]  /*bbf0*/  VOTE.ANY R26, PT, P2 ;  /* 0x00000000001a7806 */ /* 0x000fe200010e0100 */
[----:B0-----:R-:W-:Y:S06]  /*bc00*/  ENDCOLLECTIVE ;  /* 0x000000000000791b */ /* 0x001fec0003800000 */
.L_x_976:
[----:B------:R-:W-:Y:S05]  /*bc10*/  BSYNC B0 ;  /* 0x0000000000007941 */ /* 0x000fea0003800000 */
.L_x_975:
[----:B------:R-:W-:Y:S01]  /*bc20*/  LOP3.LUT R26, R26, 0x80000000, R20, 0xec, !PT ;  /* 0x800000001a1a7812 */ /* 0x000fe200078eec14 */
[----:B------:R-:W-:Y:S02]  /*bc30*/  IMAD.MOV.U32 R27, RZ, RZ, 0x1 ;  /* 0x00000001ff1b7424 */ /* 0x000fe400078e00ff */
[----:B------:R-:W-:Y:S02]  /*bc40*/  VIADD R87, R64, 0x2 ;  /* 0x0000000240577836 */ /* 0x000fe40000000000 */
[----:B------:R-:W-:Y:S02]  /*bc50*/  VIADD R23, R26, 0xffffffff ;  /* 0xffffffff1a177836 */ /* 0x000fe40000000000 */
        /* <DEDUP_REMOVED lines=8> */
.L_x_977:
        /* <DEDUP_REMOVED lines=8> */
.L_x_978:
[----:B------:R-:W-:Y:S01]  /*bd60*/  IMAD.MOV.U32 R27, RZ, RZ, 0x4 ;  /* 0x00000004ff1b7424 */ /* 0x000fe200078e00ff */
[----:B------:R-:W-:-:S04]  /*bd70*/  ISETP.GT.AND P2, PT, R87, R28, PT ;  /* 0x0000001c5700720c */ /* 0x000fc80003f44270 */
[----:B------:R-:W-:-:S05]  /*bd80*/  SEL R22, R29, RZ, !P2 ;  /* 0x000000ff1d167207 */ /* 0x000fca0005000000 */
[----:B------:R-:W-:Y:S02]  /*bd90*/  IMAD.IADD R93, R85, 0x1, R22 ;  /* 0x00000001555d7824 */ /* 0x000fe400078e0216 */
[----:B------:R-:W-:Y:S01]  /*bda0*/  VIADD R85, R64, 0x8 ;  /* 0x0000000840557836 */ /* 0x000fe20000000000 */
[----:B------:R-:W0:Y:S01]  /*bdb0*/  LDC.64 R22, c[0x0][0x3a8] ;  /* 0x0000ea00ff167b82 */ /* 0x000e220000000a00 */
[----:B------:R-:W-:-:S07]  /*bdc0*/  IMAD.MOV.U32 R25, RZ, RZ, R93 ;  /* 0x000000ffff197224 */ /* 0x000fce00078e005d */
[----:B0-----:R-:W-:Y:S05]  /*bdd0*/  WARPSYNC.COLLECTIVE R26, `(.L_x_979) ;  /* 0x000000001a087348 */ /* 0x001fea0003c00000 */
[----:B------:R1:W2:Y:S02]  /*bde0*/  SHFL.DOWN P2, R29, R25, R27, R28 ;  /* 0x0800001b191d7389 */ /* 0x0002a4000004001c */
[----:B012---:R-:W-:Y:S05]  /*bdf0*/  ENDCOLLECTIVE ;  /* 0x000000000000791b */ /* 0x007fea0003800000 */
.L_x_979:
        /* <DEDUP_REMOVED lines=8> */
.L_x_980:
        /* <DEDUP_REMOVED lines=8> */
.L_x_981:
[----:B------:R-:W-:Y:S05]  /*bf00*/  WARPSYNC.COLLECTIVE R26, `(.L_x_982) ;  /* 0x000000001a087348 */ /* 0x000fea0003c00000 */
[----:B------:R-:W-:Y:S01]  /*bf10*/  VOTE.ALL P0, P0 ;  /* 0x0000000000ff7806 */ /* 0x000fe20000000000 */
[----:B------:R-:W-:-:S12]  /*bf20*/  ENDCOLLECTIVE ;  /* 0x000000000000791b */ /* 0x000fd80003800000 */
.L_x_982:
[----:B------:R-:W-:-:S04]  /*bf30*/  ISETP.GT.AND P2, PT, R88, R28, PT ;  /* 0x0000001c5800720c */ /* 0x000fc80003f44270 */
[----:B------:R-:W-:Y:S02]  /*bf40*/  SEL R86, R29, RZ, !P2 ;  /* 0x000000ff1d567207 */ /* 0x000fe40005000000 */
[----:B------:R-:W-:-:S03]  /*bf50*/  IADD3 R22, P2, PT, R22, 0x100, RZ ;  /* 0x0000010016167810 */ /* 0x000fc60007f5e0ff */
[----:B------:R-:W-:Y:S02]  /*bf60*/  IMAD.IADD R86, R89, 0x1, R86 ;  /* 0x0000000159567824 */ /* 0x000fe400078e0256 */
[----:B------:R-:W-:Y:S01]  /*bf70*/  IMAD.X R23, RZ, RZ, R23, P2 ;  /* 0x000000ffff177224 */ /* 0x000fe200010e0617 */
[----:B------:R-:W-:Y:S07]  /*bf80*/  BRA `(.L_x_983) ;  /* 0xffffff7c00fc7947 */ /* 0x000fee000383ffff */
.L_x_857:
[----:B------:R-:W-:Y:S01]  /*bf90*/  BSSY B0, `(.L_x_984) ;  /* 0x0000006000007945 */ /* 0x000fe20003800000 */
[----:B------:R-:W-:Y:S01]  /*bfa0*/  PLOP3.LUT P0, PT, P0, PT, PT, 0x8, 0x80 ;  /* 0x000000000080781c */ /* 0x000fe2000070e170 */
[----:B------:R-:W-:-:S12]  /*bfb0*/  IMAD.MOV.U32 R26, RZ, RZ, -0x1 ;  /* 0xffffffffff1a7424 */ /* 0x000fd800078e00ff */
[----:B------:R-:W-:Y:S05]  /*bfc0*/  WARPSYNC.COLLECTIVE R26, `(.L_x_985) ;  /* 0x000000001a087348 */ /* 0x000fea0003c00000 */
[----:B------:R-:W-:Y:S01]  /*bfd0*/  VOTE.ANY P0, P0 ;  /* 0x0000000000ff7806 */ /* 0x000fe20000000100 */
[----:B------:R-:W-:-:S12]  /*bfe0*/  ENDCOLLECTIVE ;  /* 0x000000000000791b */ /* 0x000fd80003800000 */
.L_x_985:
[----:B------:R-:W-:Y:S05]  /*bff0*/  BSYNC B0 ;  /* 0x0000000000007941 */ /* 0x000fea0003800000 */
.L_x_984:
[----:B------:R-:W-:Y:S05]  /*c000*/  BRA `(.L_x_986) ;  /* 0xffffff8000047947 */ /* 0x000fea000383ffff */
.L_x_859:
[----:B------:R-:W-:Y:S01]  /*c010*/  BSSY B0, `(.L_x_987) ;  /* 0x0000006000007945 */ /* 0x000fe20003800000 */
[----:B------:R-:W-:Y:S01]  /*c020*/  PLOP3.LUT P0, PT, P0, PT, PT, 0x8, 0x80 ;  /* 0x000000000080781c */ /* 0x000fe2000070e170 */
[----:B------:R-:W-:-:S12]  /*c030*/  IMAD.MOV.U32 R26, RZ, RZ, -0x1 ;  /* 0xffffffffff1a7424 */ /* 0x000fd800078e00ff */
[----:B------:R-:W-:Y:S05]  /*c040*/  WARPSYNC.COLLECTIVE R26, `(.L_x_988) ;  /* 0x000000001a087348 */ /* 0x000fea0003c00000 */
[----:B------:R-:W-:Y:S01]  /*c050*/  VOTE.ANY P0, P0 ;  /* 0x0000000000ff7806 */ /* 0x000fe20000000100 */
[----:B------:R-:W-:-:S12]  /*c060*/  ENDCOLLECTIVE ;  /* 0x000000000000791b */ /* 0x000fd80003800000 */
.L_x_988:
[----:B------:R-:W-:Y:S05]  /*c070*/  BSYNC B0 ;  /* 0x0000000000007941 */ /* 0x000fea0003800000 */
.L_x_987:
[----:B------:R-:W-:Y:S05]  /*c080*/  BRA `(.L_x_989) ;  /* 0xffffff8000607947 */ /* 0x000fea000383ffff */
.L_x_861:
[----:B------:R-:W-:Y:S01]  /*c090*/  BSSY B0, `(.L_x_990) ;  /* 0x0000006000007945 */ /* 0x000fe20003800000 */
[----:B------:R-:W-:Y:S01]  /*c0a0*/  PLOP3.LUT P2, PT, P0, PT, PT, 0x8, 0x80 ;  /* 0x000000000080781c */ /* 0x000fe2000074e170 */
[----:B------:R-:W-:-:S12]  /*c0b0*/  IMAD.MOV.U32 R26, RZ, RZ, -0x1 ;  /* 0xffffffffff1a7424 */ /* 0x000fd800078e00ff */
[----:B------:R-:W-:Y:S05]  /*c0c0*/  WARPSYNC.COLLECTIVE R26, `(.L_x_991) ;  /* 0x000000001a087348 */ /* 0x000fea0003c00000 */
[----:B------:R-:W-:Y:S01]  /*c0d0*/  VOTE.ANY R26, PT, P2 ;  /* 0x00000000001a7806 */ /* 0x000fe200010e0100 */
[----:B------:R-:W-:Y:S06]  /*c0e0*/  ENDCOLLECTIVE ;  /* 0x000000000000791b */ /* 0x000fec0003800000 */
.L_x_991:
[----:B------:R-:W-:Y:S05]  /*c0f0*/  BSYNC B0 ;  /* 0x0000000000007941 */ /* 0x000fea0003800000 */
.L_x_990:
        /* <DEDUP_REMOVED lines=10> */
.L_x_992:
        /* <DEDUP_REMOVED lines=9> */
.L_x_993:
        /* <DEDUP_REMOVED lines=8> */
.L_x_994:
[----:B------:R-:W-:Y:S01]  /*c2b0*/  IMAD.MOV.U32 R27, RZ, RZ, 0x8 ;  /* 0x00000008ff1b7424 */ /* 0x000fe200078e00ff */
[----:B------:R-:W-:Y:S02]  /*c2c0*/  SEL R29, R29, RZ, !P0 ;  /* 0x000000ff1d1d7207 */ /* 0x000fe40004000000 */
[----:B------:R-:W-:-:S03]  /*c2d0*/  ISETP.GT.AND P0, PT, R85, R28, PT ;  /* 0x0000001c5500720c */ /* 0x000fc60003f04270 */
[----:B------:R-:W-:-:S10]  /*c2e0*/  IMAD.IADD R25, R92, 0x1, R29 ;  /* 0x000000015c197824 */ /* 0x000fd400078e021d */
[----:B------:R-:W-:Y:S05]  /*c2f0*/  WARPSYNC.COLLECTIVE R26, `(.L_x_995) ;  /* 0x000000001a087348 */ /* 0x000fea0003c00000 */
[----:B------:R0:W1:Y:S02]  /*c300*/  SHFL.DOWN P2, R29, R25, R27, R28 ;  /* 0x0800001b191d7389 */ /* 0x000064000004001c */
[----:B01----:R-:W-:Y:S05]  /*c310*/  ENDCOLLECTIVE ;  /* 0x000000000000791b */ /* 0x003fea0003800000 */
.L_x_995:
        /* <DEDUP_REMOVED lines=8> */
.L_x_996:
[----:B------:R-:W-:Y:S02]  /*c3a0*/  SEL R29, R29, RZ, !P0 ;  /* 0x000000ff1d1d7207 */ /* 0x000fe40004000000 */
[----:B------:R-:W-:Y:S02]  /*c3b0*/  ISETP.NE.AND P0, PT, R24, 0x65, PT ;  /* 0x000000651800780c */ /* 0x000fe40003f05270 */
[----:B------:R-:W-:-:S11]  /*c3c0*/  IADD3 R86, PT, PT, R93, R29, R86 ;  /* 0x0000001d5d567210 */ /* 0x000fd60007ffe056 */
[----:B------:R-:W-:Y:S05]  /*c3d0*/  WARPSYNC.COLLECTIVE R26, `(.L_x_997) ;  /* 0x000000001a087348 */ /* 0x000fea0003c00000 */
[----:B------:R-:W-:Y:S01]  /*c3e0*/  VOTE.ALL P0, P0 ;  /* 0x0000000000ff7806 */ /* 0x000fe20000000000 */
[----:B------:R-:W-:-:S12]  /*c3f0*/  ENDCOLLECTIVE ;  /* 0x000000000000791b */ /* 0x000fd80003800000 */
.L_x_997:
[----:B------:R-:W-:Y:S05]  /*c400*/  BRA `(.L_x_998) ;  /* 0xffffff8000007947 */ /* 0x000fea000383ffff */
.L_x_921:
[----:B------:R-:W-:Y:S01]  /*c410*/  BSSY B1, `(.L_x_999) ;  /* 0x0000006000017945 */ /* 0x000fe20003800000 */
[----:B------:R-:W-:Y:S01]  /*c420*/  PLOP3.LUT P0, PT, P0, PT, PT, 0x8, 0x80 ;  /* 0x000000000080781c */ /* 0x000fe2000070e170 */
[----:B------:R-:W-:-:S12]  /*c430*/  IMAD.MOV.U32 R26, RZ, RZ, -0x1 ;  /* 0xffffffffff1a7424 */ /* 0x000fd800078e00ff */
[----:B------:R-:W-:Y:S05]  /*c440*/  WARPSYNC.COLLECTIVE R26, `(.L_x_1000) ;  /* 0x000000001a087348 */ /* 0x000fea0003c00000 */
[----:B------:R-:W-:Y:S01]  /*c450*/  VOTE.ANY P0, P0 ;  /* 0x0000000000ff7806 */ /* 0x000fe20000000100 */
[----:B------:R-:W-:-:S12]  /*c460*/  ENDCOLLECTIVE ;  /* 0x000000000000791b */ /* 0x000fd80003800000 */
.L_x_1000:
[----:B------:R-:W-:Y:S05]  /*c470*/  BSYNC B1 ;  /* 0x0000000000017941 */ /* 0x000fea0003800000 */
.L_x_999:
[----:B------:R-:W-:Y:S05]  /*c480*/  BRA `(.L_x_1001) ;  /* 0xffffffd400887947 */ /* 0x000fea000383ffff */
.L_x_923:
[----:B------:R-:W-:Y:S01]  /*c490*/  BSSY B1, `(.L_x_1002) ;  /* 0x0000006000017945 */ /* 0x000fe20003800000 */
[----:B------:R-:W-:Y:S01]  /*c4a0*/  PLOP3.LUT P0, PT, P0, PT, PT, 0x8, 0x80 ;  /* 0x000000000080781c */ /* 0x000fe2000070e170 */
[----:B------:R-:W-:-:S12]  /*c4b0*/  IMAD.MOV.U32 R26, RZ, RZ, -0x1 ;  /* 0xffffffffff1a7424 */ /* 0x000fd800078e00ff */
[----:B------:R-:W-:Y:S05]  /*c4c0*/  WARPSYNC.COLLECTIVE R26, `(.L_x_1003) ;  /* 0x000000001a087348 */ /* 0x000fea0003c00000 */
[----:B------:R-:W-:Y:S01]  /*c4d0*/  VOTE.ANY P0, P0 ;  /* 0x0000000000ff7806 */ /* 0x000fe20000000100 */
[----:B------:R-:W-:-:S12]  /*c4e0*/  ENDCOLLECTIVE ;  /* 0x000000000000791b */ /* 0x000fd80003800000 */
.L_x_1003:
[----:B------:R-:W-:Y:S05]  /*c4f0*/  BSYNC B1 ;  /* 0x0000000000017941 */ /* 0x000fea0003800000 */
.L_x_1002:
[----:B------:R-:W-:Y:S05]  /*c500*/  BRA `(.L_x_1004) ;  /* 0xffffffd400e47947 */ /* 0x000fea000383ffff */
.L_x_925:
[----:B------:R-:W0:Y:S01]  /*c510*/  S2R R50, SR_GEMASK ;  /* 0x0000000000327919 */ /* 0x000e220000003c00 */
[----:B------:R-:W-:Y:S01]  /*c520*/  BSSY B1, `(.L_x_1005) ;  /* 0x0000006000017945 */ /* 0x000fe20003800000 */
[----:B------:R-:W-:Y:S01]  /*c530*/  PLOP3.LUT P2, PT, P0, PT, PT, 0x8, 0x80 ;  /* 0x000000000080781c */ /* 0x000fe2000074e170 */
[----:B------:R-:W-:-:S12]  /*c540*/  IMAD.MOV.U32 R26, RZ, RZ, -0x1 ;  /* 0xffffffffff1a7424 */ /* 0x000fd800078e00ff */
[----:B0-----:R-:W-:Y:S05]  /*c550*/  WARPSYNC.COLLECTIVE R26, `(.L_x_1006) ;  /* 0x000000001a087348 */ /* 0x001fea0003c00000 */
[----:B------:R-:W-:Y:S01]  /*c560*/  VOTE.ANY R26, PT, P2 ;  /* 0x00000000001a7806 */ /* 0x000fe200010e0100 */
[----:B0-----:R-:W-:Y:S06]  /*c570*/  ENDCOLLECTIVE ;  /* 0x000000000000791b */ /* 0x001fec0003800000 */
.L_x_1006:
[----:B------:R-:W-:Y:S05]  /*c580*/  BSYNC B1 ;  /* 0x0000000000017941 */ /* 0x000fea0003800000 */
.L_x_1005:
        /* <DEDUP_REMOVED lines=10> */
.L_x_1007:
[----:B------:R-:W-:Y:S01]  /*c630*/  ISETP.GE.AND P0, PT, R71, R28, PT ;  /* 0x0000001c4700720c */ /* 0x000fe20003f06270 */
[----:B------:R-:W-:-:S03]  /*c640*/  IMAD.MOV.U32 R27, RZ, RZ, 0x2 ;  /* 0x00000002ff1b7424 */ /* 0x000fc600078e00ff */
[----:B------:R-:W-:-:S05]  /*c650*/  SEL R76, R29, RZ, !P0 ;  /* 0x000000ff1d4c7207 */ /* 0x000fca0004000000 */
[----:B------:R-:W-:Y:S02]  /*c660*/  IMAD.IADD R77, R76, 0x1, R25 ;  /* 0x000000014c4d7824 */ /* 0x000fe400078e0219 */
[----:B------:R-:W-:Y:S02]  /*c670*/  VIADD R76, R71, 0x2 ;  /* 0x00000002474c7836 */ /* 0x000fe40000000000 */
[----:B------:R-:W-:-:S03]  /*c680*/  IMAD.MOV.U32 R25, RZ, RZ, R77 ;  /* 0x000000ffff197224 */ /* 0x000fc600078e004d */
[----:B------:R-:W-:-:S13]  /*c690*/  ISETP.GT.AND P0, PT, R76, R28, PT ;  /* 0x0000001c4c00720c */ /* 0x000fda0003f04270 */
[----:B------:R-:W-:Y:S05]  /*c6a0*/  WARPSYNC.COLLECTIVE R26, `(.L_x_1008) ;  /* 0x000000001a087348 */ /* 0x000fea0003c00000 */
[----:B------:R0:W1:Y:S02]  /*c6b0*/  SHFL.DOWN P2, R29, R25, R27, R28 ;  /* 0x0800001b191d7389 */ /* 0x000064000004001c */
[----:B01----:R-:W-:Y:S05]  /*c6c0*/  ENDCOLLECTIVE ;  /* 0x000000000000791b */ /* 0x003fea0003800000 */
.L_x_1008:
[----:B------:R-:W-:Y:S01]  /*c6d0*/  IMAD.MOV.U32 R27, RZ, RZ, 0x4 ;  /* 0x00000004ff1b7424 */ /* 0x000fe200078e00ff */
[----:B------:R-:W-:Y:S02]  /*c6e0*/  SEL R74, R29, RZ, !P0 ;  /* 0x000000ff1d4a7207 */ /* 0x000fe40004000000 */
[----:B------:R-:W-:-:S03]  /*c6f0*/  ISETP.GT.AND P0, PT, R75, R28, PT ;  /* 0x0000001c4b00720c */ /* 0x000fc60003f04270 */
[----:B------:R-:W-:Y:S02]  /*c700*/  IMAD.IADD R79, R77, 0x1, R74 ;  /* 0x000000014d4f7824 */ /* 0x000fe400078e024a */
[----:B------:R-:W-:Y:S02]  /*c710*/  VIADD R77, R71, 0x10 ;  /* 0x00000010474d7836 */ /* 0x000fe40000000000 */
[----:B------:R-:W-:-:S07]  /*c720*/  IMAD.MOV.U32 R25, RZ, RZ, R79 ;  /* 0x000000ffff197224 */ /* 0x000fce00078e004f */
[----:B------:R-:W-:Y:S05]  /*c730*/  WARPSYNC.COLLECTIVE R26, `(.L_x_1009) ;  /* 0x000000001a087348 */ /* 0x000fea0003c00000 */
[----:B------:R0:W1:Y:S02]  /*c740*/  SHFL.DOWN P2, R29, R25, R27, R28 ;  /* 0x0800001b191d7389 */ /* 0x000064000004001c */
[----:B01----:R-:W-:Y:S05]  /*c750*/  ENDCOLLECTIVE ;  /* 0x000000000000791b */ /* 0x003fea0003800000 */
.L_x_1009:
[----:B------:R-:W-:Y:S01]  /*c760*/  IMAD.MOV.U32 R27, RZ, RZ, 0x8 ;  /* 0x00000008ff1b7424 */ /* 0x000fe200078e00ff */
        /* <DEDUP_REMOVED lines=8> */
.L_x_1010:
        /* <DEDUP_REMOVED lines=8> */
.L_x_1011:
[----:B------:R-:W-:Y:S05]  /*c870*/  WARPSYNC.COLLECTIVE R26, `(.L_x_1012) ;  /* 0x000000001a087348 */ /* 0x000fea0003c00000 */
[----:B------:R-:W-:Y:S01]  /*c880*/  VOTE.ALL P0, P0 ;  /* 0x0000000000ff7806 */ /* 0x000fe20000000000 */
[----:B------:R-:W-:-:S12]  /*c890*/  ENDCOLLECTIVE ;  /* 0x000000000000791b */ /* 0x000fd80003800000 */
.L_x_1012:
[----:B------:R-:W0:Y:S01]  /*c8a0*/  LDC.64 R24, c[0x0][0x3a8] ;  /* 0x0000ea00ff187b82 */ /* 0x000e220000000a00 */
[----:B------:R-:W-:-:S04]  /*c8b0*/  ISETP.GT.AND P2, PT, R77, R28, PT ;  /* 0x0000001c4d00720c */ /* 0x000fc80003f44270 */
[----:B------:R-:W-:-:S05]  /*c8c0*/  SEL R78, R29, RZ, !P2 ;  /* 0x000000ff1d4e7207 */ /* 0x000fca0005000000 */
[----:B------:R-:W-:Y:S01]  /*c8d0*/  IMAD.IADD R78, R83, 0x1, R78 ;  /* 0x00000001534e7824 */ /* 0x000fe200078e024e */
[----:B0-----:R-:W-:-:S05]  /*c8e0*/  IADD3 R79, P2, PT, R24, 0x100, RZ ;  /* 0x00000100184f7810 */ /* 0x001fca0007f5e0ff */
[----:B------:R-:W-:Y:S01]  /*c8f0*/  IMAD.X R80, RZ, RZ, R25, P2 ;  /* 0x000000ffff507224 */ /* 0x000fe200010e0619 */
[----:B------:R-:W-:Y:S07]  /*c900*/  BRA `(.L_x_1013) ;  /* 0xffffffd400807947 */ /* 0x000fee000383ffff */
.L_x_927:
[----:B------:R-:W-:Y:S01]  /*c910*/  BSSY B1, `(.L_x_1014) ;  /* 0x0000006000017945 */ /* 0x000fe20003800000 */
[----:B------:R-:W-:Y:S01]  /*c920*/  PLOP3.LUT P0, PT, P0, PT, PT, 0x8, 0x80 ;  /* 0x000000000080781c */ /* 0x000fe2000070e170 */
[----:B------:R-:W-:-:S12]  /*c930*/  IMAD.MOV.U32 R26, RZ, RZ, -0x1 ;  /* 0xffffffffff1a7424 */ /* 0x000fd800078e00ff */
[----:B------:R-:W-:Y:S05]  /*c940*/  WARPSYNC.COLLECTIVE R26, `(.L_x_1015) ;  /* 0x000000001a087348 */ /* 0x000fea0003c00000 */
[----:B------:R-:W-:Y:S01]  /*c950*/  VOTE.ANY P0, P0 ;  /* 0x0000000000ff7806 */ /* 0x000fe20000000100 */
[----:B------:R-:W-:-:S12]  /*c960*/  ENDCOLLECTIVE ;  /* 0x000000000000791b */ /* 0x000fd80003800000 */
.L_x_1015:
[----:B------:R-:W-:Y:S05]  /*c970*/  BSYNC B1 ;  /* 0x0000000000017941 */ /* 0x000fea0003800000 */
.L_x_1014:
[----:B------:R-:W-:Y:S05]  /*c980*/  BRA `(.L_x_1016) ;  /* 0xffffffd400907947 */ /* 0x000fea000383ffff */
.L_x_929:
[----:B------:R-:W-:Y:S01]  /*c990*/  BSSY B1, `(.L_x_1017) ;  /* 0x0000006000017945 */ /* 0x000fe20003800000 */
[----:B------:R-:W-:Y:S01]  /*c9a0*/  PLOP3.LUT P0, PT, P0, PT, PT, 0x8, 0x80 ;  /* 0x000000000080781c */ /* 0x000fe2000070e170 */
[----:B------:R-:W-:-:S12]  /*c9b0*/  IMAD.MOV.U32 R26, RZ, RZ, -0x1 ;  /* 0xffffffffff1a7424 */ /* 0x000fd800078e00ff */
[----:B------:R-:W-:Y:S05]  /*c9c0*/  WARPSYNC.COLLECTIVE R26, `(.L_x_1018) ;  /* 0x000000001a087348 */ /* 0x000fea0003c00000 */
[----:B------:R-:W-:Y:S01]  /*c9d0*/  VOTE.ANY P0, P0 ;  /* 0x0000000000ff7806 */ /* 0x000fe20000000100 */
[----:B------:R-:W-:-:S12]  /*c9e0*/  ENDCOLLECTIVE ;  /* 0x000000000000791b */ /* 0x000fd80003800000 */
.L_x_1018:
[----:B------:R-:W-:Y:S05]  /*c9f0*/  BSYNC B1 ;  /* 0x0000000000017941 */ /* 0x000fea0003800000 */
.L_x_1017:
[----:B------:R-:W-:Y:S05]  /*ca00*/  BRA `(.L_x_1019) ;  /* 0xffffffd400ec7947 */ /* 0x000fea000383ffff */
.L_x_931:
[----:B------:R-:W-:Y:S01]  /*ca10*/  BSSY B1, `(.L_x_1020) ;  /* 0x0000006000017945 */ /* 0x000fe20003800000 */
[----:B------:R-:W-:Y:S01]  /*ca20*/  PLOP3.LUT P2, PT, P0, PT, PT, 0x8, 0x80 ;  /* 0x000000000080781c */ /* 0x000fe2000074e170 */
[----:B------:R-:W-:-:S12]  /*ca30*/  IMAD.MOV.U32 R26, RZ, RZ, -0x1 ;  /* 0xffffffffff1a7424 */ /* 0x000fd800078e00ff */
[----:B------:R-:W-:Y:S05]  /*ca40*/  WARPSYNC.COLLECTIVE R26, `(.L_x_1021) ;  /* 0x000000001a087348 */ /* 0x000fea0003c00000 */
[----:B------:R-:W-:Y:S01]  /*ca50*/  VOTE.ANY R26, PT, P2 ;  /* 0x00000000001a7806 */ /* 0x000fe200010e0100 */
[----:B------:R-:W-:Y:S06]  /*ca60*/  ENDCOLLECTIVE ;  /* 0x000000000000791b */ /* 0x000fec0003800000 */
.L_x_1021:
[----:B------:R-:W-:Y:S05]  /*ca70*/  BSYNC B1 ;  /* 0x0000000000017941 */ /* 0x000fea0003800000 */
.L_x_1020:
        /* <DEDUP_REMOVED lines=10> */
.L_x_1022:
        /* <DEDUP_REMOVED lines=9> */
.L_x_1023:
        /* <DEDUP_REMOVED lines=8> */
.L_x_1024:
        /* <DEDUP_REMOVED lines=8> */
.L_x_1025:
        /* <DEDUP_REMOVED lines=8> */
.L_x_1026:
[----:B------:R-:W-:Y:S02]  /*cd30*/  SEL R29, R29, RZ, !P0 ;  /* 0x000000ff1d1d7207 */ /* 0x000fe40004000000 */
[----:B------:R-:W-:Y:S02]  /*cd40*/  ISETP.NE.AND P0, PT, R24, 0x65, PT ;  /* 0x000000651800780c */ /* 0x000fe40003f05270 */
[----:B------:R-:W-:-:S11]  /*cd50*/  IADD3 R78, PT, PT, R83, R29, R78 ;  /* 0x0000001d534e7210 */ /* 0x000fd60007ffe04e */
[----:B------:R-:W-:Y:S05]  /*cd60*/  WARPSYNC.COLLECTIVE R26, `(.L_x_1027) ;  /* 0x000000001a087348 */ /* 0x000fea0003c00000 */
[----:B------:R-:W-:Y:S01]  /*cd70*/  VOTE.ALL P0, P0 ;  /* 0x0000000000ff7806 */ /* 0x000fe20000000000 */
[----:B------:R-:W-:-:S12]  /*cd80*/  ENDCOLLECTIVE ;  /* 0x000000000000791b */ /* 0x000fd80003800000 */
.L_x_1027:
[----:B------:R-:W-:Y:S05]  /*cd90*/  BRA `(.L_x_1028) ;  /* 0xffffffd400887947 */ /* 0x000fea000383ffff */
.L_x_1029:
        /* <DEDUP_REMOVED lines=14> */
.L_x_1038:


//--------------------- .text._ZN3cub18CUB_300001_SM_10006detail4scan23DeviceCompactInitKernelINS0_13ScanTileStateIiLb1EEEPlEEvT_iT0_ --------------------------
	.section	.text._ZN3cub18CUB_300001_SM_10006detail4scan23DeviceCompactInitKernelINS0_13ScanTileStateIiLb1EEEPlEEvT_iT0_,"ax",@progbits
	.align	128
        .global         _ZN3cub18CUB_300001_SM_10006detail4scan23DeviceCompactInitKernelINS0_13ScanTileStateIiLb1EEEPlEEvT_iT0_
        .type           _ZN3cub18CUB_300001_SM_10006detail4scan23DeviceCompactInitKernelINS0_13ScanTileStateIiLb1EEEPlEEvT_iT0_,@function
        .size           _ZN3cub18CUB_300001_SM_10006detail4scan23DeviceCompactInitKernelINS0_13ScanTileStateIiLb1EEEPlEEvT_iT0_,(.L_x_1039 - _ZN3cub18CUB_300001_SM_10006detail4scan23DeviceCompactInitKernelINS0_13ScanTileStateIiLb1EEEPlEEvT_iT0_)
        .other          _ZN3cub18CUB_300001_SM_10006detail4scan23DeviceCompactInitKernelINS0_13ScanTileStateIiLb1EEEPlEEvT_iT0_,@"STO_CUDA_ENTRY STV_DEFAULT"
_ZN3cub18CUB_300001_SM_10006detail4scan23DeviceCompactInitKernelINS0_13ScanTileStateIiLb1EEEPlEEvT_iT0_:
.text._ZN3cub18CUB_300001_SM_10006detail4scan23DeviceCompactInitKernelINS0_13ScanTileStateIiLb1EEEPlEEvT_iT0_:
[----:B------:R-:W-:Y:S01]  /*0000*/  LDC R1, c[0x0][0x37c] ;  /* 0x0000df00ff017b82 */ /* 0x000fe20000000800 */
[----:B------:R-:W0:Y:S07]  /*0010*/  S2R R0, SR_TID.X ;  /* 0x0000000000007919 */ /* 0x000e2e0000002100 */
[----:B------:R-:W1:Y:S01]  /*0020*/  S2UR UR6, SR_CTAID.X ;  /* 0x00000000000679c3 */ /* 0x000e620000002500 */
[----:B------:R-:W2:Y:S07]  /*0030*/  LDCU UR4, c[0x0][0x388] ;  /* 0x00007100ff0477ac */ /* 0x000eae0008000800 */
[----:B------:R-:W1:Y:S01]  /*0040*/  LDC R7, c[0x0][0x360] ;  /* 0x0000d800ff077b82 */ /* 0x000e620000000800 */
[C---:B0-----:R-:W-:Y:S01]  /*0050*/  ISETP.GT.U32.AND P0, PT, R0.reuse, 0x1f, PT ;  /* 0x0000001f0000780c */ /* 0x041fe20003f04070 */
[----:B-1----:R-:W-:Y:S01]  /*0060*/  IMAD R7, R7, UR6, R0 ;  /* 0x0000000607077c24 */ /* 0x002fe2000f8e0200 */
[----:B------:R-:W-:-:S02]  /*0070*/  LOP3.LUT P2, RZ, R0, UR6, RZ, 0xfc, !PT ;  /* 0x0000000600ff7c12 */ /* 0x000fc4000f84fcff */
[----:B------:R-:W-:Y:S02]  /*0080*/  ISETP.NE.OR P0, PT, RZ, UR6, P0 ;  /* 0x00000006ff007c0c */ /* 0x000fe40008705670 */
[----:B--2---:R-:W-:Y:S01]  /*0090*/  ISETP.GE.AND P1, PT, R7, UR4, PT ;  /* 0x0000000407007c0c */ /* 0x004fe2000bf26270 */
[----:B------:R-:W0:Y:S10]  /*00a0*/  LDCU.64 UR4, c[0x0][0x358] ;  /* 0x00006b00ff0477ac */ /* 0x000e340008000a00 */
[----:B------:R-:W1:Y:S02]  /*00b0*/  @!P0 LDC.64 R4, c[0x0][0x380] ;  /* 0x0000e000ff048b82 */ /* 0x000e640000000a00 */
[----:B------:R-:W-:-:S06]  /*00c0*/  @!P1 MOV R6, 0x63 ;  /* 0x0000006300069802 */ /* 0x000fcc0000000f00 */
[----:B------:R-:W2:Y:S01]  /*00d0*/  @!P1 LDC.64 R2, c[0x0][0x380] ;  /* 0x0000e000ff029b82 */ /* 0x000ea20000000a00 */
[----:B-1----:R-:W-:-:S04]  /*00e0*/  @!P0 IMAD.WIDE.U32 R4, R0, 0x8, R4 ;  /* 0x0000000800048825 */ /* 0x002fc800078e0004 */
[----:B--2---:R-:W-:-:S04]  /*00f0*/  @!P1 IMAD.WIDE R2, R7, 0x8, R2 ;  /* 0x0000000807029825 */ /* 0x004fc800078e0202 */
[----:B------:R-:W-:-:S05]  /*0100*/  IMAD.MOV.U32 R7, RZ, RZ, RZ ;  /* 0x000000ffff077224 */ /* 0x000fca00078e00ff */
[----:B0-----:R0:W-:Y:S04]  /*0110*/  @!P1 STG.E.64 desc[UR4][R2.64+0x100], R6 ;  /* 0x0001000602009986 */ /* 0x0011e8000c101b04 */
[----:B------:R0:W-:Y:S01]  /*0120*/  @!P0 STG.E.64 desc[UR4][R4.64], RZ ;  /* 0x000000ff04008986 */ /* 0x0001e2000c101b04 */
[----:B------:R-:W-:Y:S05]  /*0130*/  @P2 EXIT ;  /* 0x000000000000294d */ /* 0x000fea0003800000 */
[----:B0-----:R-:W0:Y:S02]  /*0140*/  LDC.64 R2, c[0x0][0x390] ;  /* 0x0000e400ff027b82 */ /* 0x001e240000000a00 */
[----:B0-----:R-:W-:Y:S01]  /*0150*/  STG.E.64 desc[UR4][R2.64], RZ ;  /* 0x000000ff02007986 */ /* 0x001fe2000c101b04 */
[----:B------:R-:W-:Y:S05]  /*0160*/  EXIT ;  /* 0x000000000000794d */ /* 0x000fea0003800000 */
.L_x_1030:
        /* <DEDUP_REMOVED lines=9> */
.L_x_1039:


//--------------------- .text._ZN3cub18CUB_300001_SM_10006detail4scan23DeviceCompactInitKernelINS0_13ScanTileStateIiLb1EEEPiEEvT_iT0_ --------------------------
	.section	.text._ZN3cub18CUB_300001_SM_10006detail4scan23DeviceCompactInitKernelINS0_13ScanTileStateIiLb1EEEPiEEvT_iT0_,"ax",@progbits
	.align	128
        .global         _ZN3cub18CUB_300001_SM_10006detail4scan23DeviceCompactInitKernelINS0_13ScanTileStateIiLb1EEEPiEEvT_iT0_
        .type           _ZN3cub18CUB_300001_SM_10006detail4scan23DeviceCompactInitKernelINS0_13ScanTileStateIiLb1EEEPiEEvT_iT0_,@function
        .size           _ZN3cub18CUB_300001_SM_10006detail4scan23DeviceCompactInitKernelINS0_13ScanTileStateIiLb1EEEPiEEvT_iT0_,(.L_x_1040 - _ZN3cub18CUB_300001_SM_10006detail4scan23DeviceCompactInitKernelINS0_13ScanTileStateIiLb1EEEPiEEvT_iT0_)
        .other          _ZN3cub18CUB_300001_SM_10006detail4scan23DeviceCompactInitKernelINS0_13ScanTileStateIiLb1EEEPiEEvT_iT0_,@"STO_CUDA_ENTRY STV_DEFAULT"
_ZN3cub18CUB_300001_SM_10006detail4scan23DeviceCompactInitKernelINS0_13ScanTileStateIiLb1EEEPiEEvT_iT0_:
.text._ZN3cub18CUB_300001_SM_10006detail4scan23DeviceCompactInitKernelINS0_13ScanTileStateIiLb1EEEPiEEvT_iT0_:
        /* <DEDUP_REMOVED lines=21> */
[----:B0-----:R-:W-:Y:S01]  /*0150*/  STG.E desc[UR4][R2.64], RZ ;  /* 0x000000ff02007986 */ /* 0x001fe2000c101904 */
[----:B------:R-:W-:Y:S05]  /*0160*/  EXIT ;  /* 0x000000000000794d */ /* 0x000fea0003800000 */
.L_x_1031:
        /* <DEDUP_REMOVED lines=9> */
.L_x_1040:


//--------------------- .text._ZN3cub18CUB_300001_SM_10006detail8for_each13static_kernelINS2_12policy_hub_t12policy_500_tEmN6thrust24THRUST_300001_SM_1000_NS8cuda_cub20__uninitialized_fill7functorINS7_10device_ptrIiEEiEEEEvT0_T1_ --------------------------
	.section	.text._ZN3cub18CUB_300001_SM_10006detail8for_each13static_kernelINS2_12policy_hub_t12policy_500_tEmN6thrust24THRUST_300001_SM_1000_NS8cuda_cub20__uninitialized_fill7functorINS7_10device_ptrIiEEiEEEEvT0_T1_,"ax",@progbits
	.align	128
        .global         _ZN3cub18CUB_300001_SM_10006detail8for_each13static_kernelINS2_12policy_hub_t12policy_500_tEmN6thrust24THRUST_300001_SM_1000_NS8cuda_cub20__uninitialized_fill7functorINS7_10device_ptrIiEEiEEEEvT0_T1_
        .type           _ZN3cub18CUB_300001_SM_10006detail8for_each13static_kernelINS2_12policy_hub_t12policy_500_tEmN6thrust24THRUST_300001_SM_1000_NS8cuda_cub20__uninitialized_fill7functorINS7_10device_ptrIiEEiEEEEvT0_T1_,@function
        .size           _ZN3cub18CUB_300001_SM_10006detail8for_each13static_kernelINS2_12policy_hub_t12policy_500_tEmN6thrust24THRUST_300001_SM_1000_NS8cuda_cub20__uninitialized_fill7functorINS7_10device_ptrIiEEiEEEEvT0_T1_,(.L_x_1041 - _ZN3cub18CUB_300001_SM_10006detail8for_each13static_kernelINS2_12policy_hub_t12policy_500_tEmN6thrust24THRUST_300001_SM_1000_NS8cuda_cub20__uninitialized_fill7functorINS7_10device_ptrIiEEiEEEEvT0_T1_)
        .other          _ZN3cub18CUB_300001_SM_10006detail8for_each13static_kernelINS2_12policy_hub_t12policy_500_tEmN6thrust24THRUST_300001_SM_1000_NS8cuda_cub20__uninitialized_fill7functorINS7_10device_ptrIiEEiEEEEvT0_T1_,@"STO_CUDA_ENTRY STV_DEFAULT"
_ZN3cub18CUB_300001_SM_10006detail8for_each13static_kernelINS2_12policy_hub_t12policy_500_tEmN6thrust24THRUST_300001_SM_1000_NS8cuda_cub20__uninitialized_fill7functorINS7_10device_ptrIiEEiEEEEvT0_T1_:
.text._ZN3cub18CUB_300001_SM_10006detail8for_each13static_kernelINS2_12policy_hub_t12policy_500_tEmN6thrust24THRUST_300001_SM_1000_NS8cuda_cub20__uninitialized_fill7functorINS7_10device_ptrIiEEiEEEEvT0_T1_:
[----:B------:R-:W-:Y:S08]  /*0000*/  LDC R1, c[0x0][0x37c] ;  /* 0x0000df00ff017b82 */ /* 0x000ff00000000800 */
[----:B------:R-:W0:Y:S01]  /*0010*/  S2UR UR4, SR_CTAID.X ;  /* 0x00000000000479c3 */ /* 0x000e220000002500 */
[----:B------:R-:W1:Y:S01]  /*0020*/  LDCU.64 UR6, c[0x0][0x380] ;  /* 0x00007000ff0677ac */ /* 0x000e620008000a00 */
[----:B------:R-:W2:Y:S01]  /*0030*/  LDCU.64 UR8, c[0x0][0x358] ;  /* 0x00006b00ff0877ac */ /* 0x000ea20008000a00 */
[----:B0-----:R-:W-:-:S04]  /*0040*/  UIMAD.WIDE.U32 UR4, UR4, 0x200, URZ ;  /* 0x00000200040478a5 */ /* 0x001fc8000f8e00ff */
[----:B-1----:R-:W-:-:S04]  /*0050*/  UIADD3 UR6, UP0, UPT, -UR4, UR6, URZ ;  /* 0x0000000604067290 */ /* 0x002fc8000ff1e1ff */
[----:B------:R-:W-:Y:S02]  /*0060*/  UIADD3.X UR7, UPT, UPT, ~UR5, UR7, URZ, UP0, !UPT ;  /* 0x0000000705077290 */ /* 0x000fe400087fe5ff */
[----:B------:R-:W-:-:S04]  /*0070*/  UISETP.GE.U32.AND UP0, UPT, UR6, 0x200, UPT ;  /* 0x000002000600788c */ /* 0x000fc8000bf06070 */
[----:B------:R-:W-:-:S09]  /*0080*/  UISETP.GE.U32.AND.EX UP0, UPT, UR7, URZ, UPT, UP0 ;  /* 0x000000ff0700728c */ /* 0x000fd2000bf06100 */
[----:B--2---:R-:W-:Y:S05]  /*0090*/  BRA.U !UP0, `(.L_x_1032) ;  /* 0x0000000108287547 */ /* 0x004fea000b800000 */
[----:B------:R-:W0:Y:S01]  /*00a0*/  S2R R0, SR_TID.X ;  /* 0x0000000000007919 */ /* 0x000e220000002100 */
[----:B------:R-:W1:Y:S01]  /*00b0*/  LDCU.64 UR6, c[0x0][0x388] ;  /* 0x00007100ff0677ac */ /* 0x000e620008000a00 */
[----:B------:R-:W2:Y:S01]  /*00c0*/  LDC R5, c[0x0][0x390] ;  /* 0x0000e400ff057b82 */ /* 0x000ea20000000800 */
[----:B0-----:R-:W-:-:S05]  /*00d0*/  IADD3 R0, P0, PT, R0, UR4, RZ ;  /* 0x0000000400007c10 */ /* 0x001fca000ff1e0ff */
[----:B------:R-:W-:Y:S01]  /*00e0*/  IMAD.X R3, RZ, RZ, UR5, P0 ;  /* 0x00000005ff037e24 */ /* 0x000fe200080e06ff */
[----:B-1----:R-:W-:-:S04]  /*00f0*/  LEA R2, P0, R0, UR6, 0x2 ;  /* 0x0000000600027c11 */ /* 0x002fc8000f8010ff */
[----:B------:R-:W-:-:S05]  /*0100*/  LEA.HI.X R3, R0, UR7, R3, 0x2, P0 ;  /* 0x0000000700037c11 */ /* 0x000fca00080f1403 */
[----:B--2---:R-:W-:Y:S04]  /*0110*/  STG.E desc[UR8][R2.64], R5 ;  /* 0x0000000502007986 */ /* 0x004fe8000c101908 */
[----:B------:R-:W-:Y:S01]  /*0120*/  STG.E desc[UR8][R2.64+0x400], R5 ;  /* 0x0004000502007986 */ /* 0x000fe2000c101908 */
[----:B------:R-:W-:Y:S05]  /*0130*/  EXIT ;  /* 0x000000000000794d */ /* 0x000fea0003800000 */
.L_x_1032:
[----:B------:R-:W0:Y:S01]  /*0140*/  S2R R0, SR_TID.X ;  /* 0x0000000000007919 */ /* 0x000e220000002100 */
[----:B------:R-:W-:Y:S01]  /*0150*/  IMAD.U32 R2, RZ, RZ, UR7 ;  /* 0x00000007ff027e24 */ /* 0x000fe2000f8e00ff */
[----:B------:R-:W1:Y:S01]  /*0160*/  LDCU.64 UR10, c[0x0][0x388] ;  /* 0x00007100ff0a77ac */ /* 0x000e620008000a00 */
[----:B------:R-:W-:Y:S01]  /*0170*/  IMAD.U32 R4, RZ, RZ, UR7 ;  /* 0x00000007ff047e24 */ /* 0x000fe2000f8e00ff */
[----:B0-----:R-:W-:-:S04]  /*0180*/  ISETP.LT.U32.AND P0, PT, R0, UR6, PT ;  /* 0x0000000600007c0c */ /* 0x001fc8000bf01070 */
[----:B------:R-:W-:Y:S01]  /*0190*/  ISETP.GT.U32.AND.EX P0, PT, R2, RZ, PT, P0 ;  /* 0x000000ff0200720c */ /* 0x000fe20003f04100 */
[C---:B------:R-:W-:Y:S01]  /*01a0*/  VIADD R2, R0.reuse, 0x100 ;  /* 0x0000010000027836 */ /* 0x040fe20000000000 */
[----:B------:R-:W-:-:S04]  /*01b0*/  IADD3 R0, P2, PT, R0, UR4, RZ ;  /* 0x0000000400007c10 */ /* 0x000fc8000ff5e0ff */
[----:B------:R-:W-:Y:S01]  /*01c0*/  ISETP.LT.U32.AND P1, PT, R2, UR6, PT ;  /* 0x0000000602007c0c */ /* 0x000fe2000bf21070 */
[----:B------:R-:W-:Y:S01]  /*01d0*/  IMAD.X R3, RZ, RZ, UR5, P2 ;  /* 0x00000005ff037e24 */ /* 0x000fe200090e06ff */
[----:B-1----:R-:W-:Y:S02]  /*01e0*/  LEA R2, P2, R0, UR10, 0x2 ;  /* 0x0000000a00027c11 */ /* 0x002fe4000f8410ff */
[----:B------:R-:W-:Y:S02]  /*01f0*/  ISETP.GT.U32.AND.EX P1, PT, R4, RZ, PT, P1 ;  /* 0x000000ff0400720c */ /* 0x000fe40003f24110 */
[----:B------:R-:W-:Y:S01]  /*0200*/  LEA.HI.X R3, R0, UR11, R3, 0x2, P2 ;  /* 0x0000000b00037c11 */ /* 0x000fe200090f1403 */
[----:B------:R-:W0:Y:S04]  /*0210*/  @P0 LDC R5, c[0x0][0x390] ;  /* 0x0000e400ff050b82 */ /* 0x000e280000000800 */
[----:B0-----:R0:W-:Y:S06]  /*0220*/  @P0 STG.E desc[UR8][R2.64], R5 ;  /* 0x0000000502000986 */ /* 0x0011ec000c101908 */
[----:B------:R-:W-:Y:S05]  /*0230*/  @!P1 EXIT ;  /* 0x000000000000994d */ /* 0x000fea0003800000 */
[----:B0-----:R-:W0:Y:S02]  /*0240*/  LDC R5, c[0x0][0x390] ;  /* 0x0000e400ff057b82 */ /* 0x001e240000000800 */
[----:B0-----:R-:W-:Y:S01]  /*0250*/  STG.E desc[UR8][R2.64+0x400], R5 ;  /* 0x0004000502007986 */ /* 0x001fe2000c101908 */
[----:B------:R-:W-:Y:S05]  /*0260*/  EXIT ;  /* 0x000000000000794d */ /* 0x000fea0003800000 */
.L_x_1033:
        /* <DEDUP_REMOVED lines=9> */
.L_x_1041:


//--------------------- .text._ZN3cub18CUB_300001_SM_10006detail11EmptyKernelIvEEvv --------------------------
	.section	.text._ZN3cub18CUB_300001_SM_10006detail11EmptyKernelIvEEvv,"ax",@progbits
	.align	128
        .global         _ZN3cub18CUB_300001_SM_10006detail11EmptyKernelIvEEvv
        .type           _ZN3cub18CUB_300001_SM_10006detail11EmptyKernelIvEEvv,@function
        .size           _ZN3cub18CUB_300001_SM_10006detail11EmptyKernelIvEEvv,(.L_x_1042 - _ZN3cub18CUB_300001_SM_10006detail11EmptyKernelIvEEvv)
        .other          _ZN3cub18CUB_300001_SM_10006detail11EmptyKernelIvEEvv,@"STO_CUDA_ENTRY STV_DEFAULT"
_ZN3cub18CUB_300001_SM_10006detail11EmptyKernelIvEEvv:
.text._ZN3cub18CUB_300001_SM_10006detail11EmptyKernelIvEEvv:
[----:B------:R-:W-:Y:S01]  /*0000*/  LDC R1, c[0x0][0x37c] ;  /* 0x0000df00ff017b82 */ /* 0x000fe20000000800 */
[----:B------:R-:W-:Y:S05]  /*0010*/  EXIT ;  /* 0x000000000000794d */ /* 0x000fea0003800000 */
.L_x_1034:
        /* <DEDUP_REMOVED lines=14> */
.L_x_1042:


//--------------------- .nv.shared._ZN3cub18CUB_300001_SM_10006detail6select23DeviceSelectSweepKernelINS2_10policy_hubIiilLb1ELNS0_10SelectImplE2EE10Policy1000EN6thrust24THRUST_300001_SM_1000_NS6detail15normal_iteratorINS9_10device_ptrIiEEEESE_NS2_27partition_distinct_output_tISE_SE_EEPlNS0_13ScanTileStateIiLb1EEE7is_evenIiENS0_8NullTypeEiNS2_19streaming_context_tIlLb1EEELS5_2EEEvT0_T1_T2_T3_T4_T5_T6_T7_iT8_NS1_7vsmem_tE --------------------------
	.section	.nv.shared._ZN3cub18CUB_300001_SM_10006detail6select23DeviceSelectSweepKernelINS2_10policy_hubIiilLb1ELNS0_10SelectImplE2EE10Policy1000EN6thrust24THRUST_300001_SM_1000_NS6detail15normal_iteratorINS9_10device_ptrIiEEEESE_NS2_27partition_distinct_output_tISE_SE_EEPlNS0_13ScanTileStateIiLb1EEE7is_evenIiENS0_8NullTypeEiNS2_19streaming_context_tIlLb1EEELS5_2EEEvT0_T1_T2_T3_T4_T5_T6_T7_iT8_NS1_7vsmem_tE,"aw",@nobits
	.sectionflags	@""
	.align	16
.nv.shared._ZN3cub18CUB_300001_SM_10006detail6select23DeviceSelectSweepKernelINS2_10policy_hubIiilLb1ELNS0_10SelectImplE2EE10Policy1000EN6thrust24THRUST_300001_SM_1000_NS6detail15normal_iteratorINS9_10device_ptrIiEEEESE_NS2_27partition_distinct_output_tISE_SE_EEPlNS0_13ScanTileStateIiLb1EEE7is_evenIiENS0_8NullTypeEiNS2_19streaming_context_tIlLb1EEELS5_2EEEvT0_T1_T2_T3_T4_T5_T6_T7_iT8_NS1_7vsmem_tE:
	.zero		36864


//--------------------- .nv.shared.reserved.0     --------------------------
	.section	.nv.shared.reserved.0,"aw",@nobits
	.weak		__nv_reservedSMEM_offset_0_alias
	.size		__nv_reservedSMEM_offset_0_alias, 0, 64
	.other		__nv_reservedSMEM_offset_0_alias,@"STO_CUDA_RESERVED_SHARED STV_DEFAULT"
__nv_reservedSMEM_offset_0_alias:
	.zero		0
	.zero		64


//--------------------- .nv.global                --------------------------
	.section	.nv.global,"aw",@nobits
.nv.global:
	.type		_ZN34_INTERNAL_0702cba0_4_k_cu_0da159926thrust24THRUST_300001_SM_1000_NS12placeholders2_8E,@object
	.size		_ZN34_INTERNAL_0702cba0_4_k_cu_0da159926thrust24THRUST_300001_SM_1000_NS12placeholders2_8E,(_ZN34_INTERNAL_0702cba0_4_k_cu_0da159924cuda3std3__436_GLOBAL__N__0702cba0_4_k_cu_0da159926ignoreE - _ZN34_INTERNAL_0702cba0_4_k_cu_0da159926thrust24THRUST_300001_SM_1000_NS12placeholders2_8E)
_ZN34_INTERNAL_0702cba0_4_k_cu_0da159926thrust24THRUST_300001_SM_1000_NS12placeholders2_8E:
	.zero		1
	.type		_ZN34_INTERNAL_0702cba0_4_k_cu_0da159924cuda3std3__436_GLOBAL__N__0702cba0_4_k_cu_0da159926ignoreE,@object
	.size		_ZN34_INTERNAL_0702cba0_4_k_cu_0da159924cuda3std3__436_GLOBAL__N__0702cba0_4_k_cu_0da159926ignoreE,(_ZN34_INTERNAL_0702cba0_4_k_cu_0da159924cuda3std6ranges3__45__cpo4dataE - _ZN34_INTERNAL_0702cba0_4_k_cu_0da159924cuda3std3__436_GLOBAL__N__0702cba0_4_k_cu_0da159926ignoreE)
_ZN34_INTERNAL_0702cba0_4_k_cu_0da159924cuda3std3__436_GLOBAL__N__0702cba0_4_k_cu_0da159926ignoreE:
	.zero		1
	.type		_ZN34_INTERNAL_0702cba0_4_k_cu_0da159924cuda3std6ranges3__45__cpo4dataE,@object
	.size		_ZN34_INTERNAL_0702cba0_4_k_cu_0da159924cuda3std6ranges3__45__cpo4dataE,(_ZN34_INTERNAL_0702cba0_4_k_cu_0da159926thrust24THRUST_300001_SM_1000_NS6system3cpp3parE - _ZN34_INTERNAL_0702cba0_4_k_cu_0da159924cuda3std6ranges3__45__cpo4dataE)
_ZN34_INTERNAL_0702cba0_4_k_cu_0da159924cuda3std6ranges3__45__cpo4dataE:
	.zero		1
	.type		_ZN34_INTERNAL_0702cba0_4_k_cu_0da159926thrust24THRUST_300001_SM_1000_NS6system3cpp3parE,@object
	.size		_ZN34_INTERNAL_0702cba0_4_k_cu_0da159926thrust24THRUST_300001_SM_1000_NS6system3cpp3parE,(_ZN34_INTERNAL_0702cba0_4_k_cu_0da159924cuda3std3__45__cpo5beginE - _ZN34_INTERNAL_0702cba0_4_k_cu_0da159926thrust24THRUST_300001_SM_1000_NS6system3cpp3parE)
_ZN34_INTERNAL_0702cba0_4_k_cu_0da159926thrust24THRUST_300001_SM_1000_NS6system3cpp3parE:
	.zero		1
	.type		_ZN34_INTERNAL_0702cba0_4_k_cu_0da159924cuda3std3__45__cpo5beginE,@object
	.size		_ZN34_INTERNAL_0702cba0_4_k_cu_0da159924cuda3std3__45__cpo5beginE,(_ZN34_INTERNAL_0702cba0_4_k_cu_0da159924cuda3std6ranges3__45__cpo5beginE - _ZN34_INTERNAL_0702cba0_4_k_cu_0da159924cuda3std3__45__cpo5beginE)
_ZN34_INTERNAL_0702cba0_4_k_cu_0da159924cuda3std3__45__cpo5beginE:
	.zero		1
	.type		_ZN34_INTERNAL_0702cba0_4_k_cu_0da159924cuda3std6ranges3__45__cpo5beginE,@object
	.size		_ZN34_INTERNAL_0702cba0_4_k_cu_0da159924cuda3std6ranges3__45__cpo5beginE,(_ZN34_INTERNAL_0702cba0_4_k_cu_0da159926thrust24THRUST_300001_SM_1000_NS6deviceE - _ZN34_INTERNAL_0702cba0_4_k_cu_0da159924cuda3std6ranges3__45__cpo5beginE)
_ZN34_INTERNAL_0702cba0_4_k_cu_0da159924cuda3std6ranges3__45__cpo5beginE:
	.zero		1
	.type		_ZN34_INTERNAL_0702cba0_4_k_cu_0da159926thrust24THRUST_300001_SM_1000_NS6deviceE,@object
	.size		_ZN34_INTERNAL_0702cba0_4_k_cu_0da159926thrust24THRUST_300001_SM_1000_NS6deviceE,(_ZN34_INTERNAL_0702cba0_4_k_cu_0da159924cuda3std3__47nulloptE - _ZN34_INTERNAL_0702cba0_4_k_cu_0da159926thrust24THRUST_300001_SM_1000_NS6deviceE)
_ZN34_INTERNAL_0702cba0_4_k_cu_0da159926thrust24THRUST_300001_SM_1000_NS6deviceE:
	.zero		1
	.type		_ZN34_INTERNAL_0702cba0_4_k_cu_0da159924cuda3std3__47nulloptE,@object
	.size		_ZN34_INTERNAL_0702cba0_4_k_cu_0da159924cuda3std3__47nulloptE,(_ZN34_INTERNAL_0702cba0_4_k_cu_0da159924cuda3std6ranges3__45__cpo8distanceE - _ZN34_INTERNAL_0702cba0_4_k_cu_0da159924cuda3std3__47nulloptE)
_ZN34_INTERNAL_0702cba0_4_k_cu_0da159924cuda3std3__47nulloptE:
	.zero		1
	.type		_ZN34_INTERNAL_0702cba0_4_k_cu_0da159924cuda3std6ranges3__45__cpo8distanceE,@object
	.size		_ZN34_INTERNAL_0702cba0_4_k_cu_0da159924cuda3std6ranges3__45__cpo8distanceE,(_ZN34_INTERNAL_0702cba0_4_k_cu_0da159926thrust24THRUST_300001_SM_1000_NS12placeholders2_4E - _ZN34_INTERNAL_0702cba0_4_k_cu_0da159924cuda3std6ranges3__45__cpo8distanceE)
_ZN34_INTERNAL_0702cba0_4_k_cu_0da159924cuda3std6ranges3__45__cpo8distanceE:
	.zero		1
	.type		_ZN34_INTERNAL_0702cba0_4_k_cu_0da159926thrust24THRUST_300001_SM_1000_NS12placeholders2_4E,@object
	.size		_ZN34_INTERNAL_0702cba0_4_k_cu_0da159926thrust24THRUST_300001_SM_1000_NS12placeholders2_4E,(_ZN34_INTERNAL_0702cba0_4_k_cu_0da159924cuda3std3__45__cpo6rbeginE - _ZN34_INTERNAL_0702cba0_4_k_cu_0da159926thrust24THRUST_300001_SM_1000_NS12placeholders2_4E)
_ZN34_INTERNAL_0702cba0_4_k_cu_0da159926thrust24THRUST_300001_SM_1000_NS12placeholders2_4E:
	.zero		1
	.type		_ZN34_INTERNAL_0702cba0_4_k_cu_0da159924cuda3std3__45__cpo6rbeginE,@object
	.size		_ZN34_INTERNAL_0702cba0_4_k_cu_0da159924cuda3std3__45__cpo6rbeginE,(_ZN34_INTERNAL_0702cba0_4_k_cu_0da159924cuda3std6ranges3__45__cpo7advanceE - _ZN34_INTERNAL_0702cba0_4_k_cu_0da159924cuda3std3__45__cpo6rbeginE)
_ZN34_INTERNAL_0702cba0_4_k_cu_0da159924cuda3std3__45__cpo6rbeginE:
	.zero		1
	.type		_ZN34_INTERNAL_0702cba0_4_k_cu_0da159924cuda3std6ranges3__45__cpo7advanceE,@object
	.size		_ZN34_INTERNAL_0702cba0_4_k_cu_0da159924cuda3std6ranges3__45__cpo7advanceE,(_ZN34_INTERNAL_0702cba0_4_k_cu_0da159926thrust24THRUST_300001_SM_1000_NS12placeholders3_10E - _ZN34_INTERNAL_0702cba0_4_k_cu_0da159924cuda3std6ranges3__45__cpo7advanceE)
_ZN34_INTERNAL_0702cba0_4_k_cu_0da159924cuda3std6ranges3__45__cpo7advanceE:
	.zero		1
	.type		_ZN34_INTERNAL_0702cba0_4_k_cu_0da159926thrust24THRUST_300001_SM_1000_NS12placeholders3_10E,@object
	.size		_ZN34_INTERNAL_0702cba0_4_k_cu_0da159926thrust24THRUST_300001_SM_1000_NS12placeholders3_10E,(_ZN34_INTERNAL_0702cba0_4_k_cu_0da159924cuda3std3__48in_placeE - _ZN34_INTERNAL_0702cba0_4_k_cu_0da159926thrust24THRUST_300001_SM_1000_NS12placeholders3_10E)
_ZN34_INTERNAL_0702cba0_4_k_cu_0da159926thrust24THRUST_300001_SM_1000_NS12placeholders3_10E:
	.zero		1
	.type		_ZN34_INTERNAL_0702cba0_4_k_cu_0da159924cuda3std3__48in_placeE,@object
	.size		_ZN34_INTERNAL_0702cba0_4_k_cu_0da159924cuda3std3__48in_placeE,(_ZN34_INTERNAL_0702cba0_4_k_cu_0da159924cuda3std6ranges3__45__cpo4sizeE - _ZN34_INTERNAL_0702cba0_4_k_cu_0da159924cuda3std3__48in_placeE)
_ZN34_INTERNAL_0702cba0_4_k_cu_0da159924cuda3std3__48in_placeE:
	.zero		1
	.type		_ZN34_INTERNAL_0702cba0_4_k_cu_0da159924cuda3std6ranges3__45__cpo4sizeE,@object
	.size		_ZN34_INTERNAL_0702cba0_4_k_cu_0da159924cuda3std6ranges3__45__cpo4sizeE,(_ZN34_INTERNAL_0702cba0_4_k_cu_0da159926thrust24THRUST_300001_SM_1000_NS12placeholders2_2E - _ZN34_INTERNAL_0702cba0_4_k_cu_0da159924cuda3std6ranges3__45__cpo4sizeE)
_ZN34_INTERNAL_0702cba0_4_k_cu_0da159924cuda3std6ranges3__45__cpo4sizeE:
	.zero		1
	.type		_ZN34_INTERNAL_0702cba0_4_k_cu_0da159926thrust24THRUST_300001_SM_1000_NS12placeholders2_2E,@object
	.size		_ZN34_INTERNAL_0702cba0_4_k_cu_0da159926thrust24THRUST_300001_SM_1000_NS12placeholders2_2E,(_ZN34_INTERNAL_0702cba0_4_k_cu_0da159924cuda3std3__45__cpo6cbeginE - _ZN34_INTERNAL_0702cba0_4_k_cu_0da159926thrust24THRUST_300001_SM_1000_NS12placeholders2_2E)
_ZN34_INTERNAL_0702cba0_4_k_cu_0da159926thrust24THRUST_300001_SM_1000_NS12placeholders2_2E:
	.zero		1
	.type		_ZN34_INTERNAL_0702cba0_4_k_cu_0da159924cuda3std3__45__cpo6cbeginE,@object
	.size		_ZN34_INTERNAL_0702cba0_4_k_cu_0da159924cuda3std3__45__cpo6cbeginE,(_ZN34_INTERNAL_0702cba0_4_k_cu_0da159924cuda3std6ranges3__45__cpo6cbeginE - _ZN34_INTERNAL_0702cba0_4_k_cu_0da159924cuda3std3__45__cpo6cbeginE)
_ZN34_INTERNAL_0702cba0_4_k_cu_0da159924cuda3std3__45__cpo6cbeginE:
	.zero		1
	.type		_ZN34_INTERNAL_0702cba0_4_k_cu_0da159924cuda3std6ranges3__45__cpo6cbeginE,@object
	.size		_ZN34_INTERNAL_0702cba0_4_k_cu_0da159924cuda3std6ranges3__45__cpo6cbeginE,(_ZN34_INTERNAL_0702cba0_4_k_cu_0da159926thrust24THRUST_300001_SM_1000_NS12placeholders2_6E - _ZN34_INTERNAL_0702cba0_4_k_cu_0da159924cuda3std6ranges3__45__cpo6cbeginE)
_ZN34_INTERNAL_0702cba0_4_k_cu_0da159924cuda3std6ranges3__45__cpo6cbeginE:
	.zero		1
	.type		_ZN34_INTERNAL_0702cba0_4_k_cu_0da159926thrust24THRUST_300001_SM_1000_NS12placeholders2_6E,@object
	.size		_ZN34_INTERNAL_0702cba0_4_k_cu_0da159926thrust24THRUST_300001_SM_1000_NS12placeholders2_6E,(_ZN34_INTERNAL_0702cba0_4_k_cu_0da159924cuda3std3__45__cpo7crbeginE - _ZN34_INTERNAL_0702cba0_4_k_cu_0da159926thrust24THRUST_300001_SM_1000_NS12placeholders2_6E)
_ZN34_INTERNAL_0702cba0_4_k_cu_0da159926thrust24THRUST_300001_SM_1000_NS12placeholders2_6E:
	.zero		1
	.type		_ZN34_INTERNAL_0702cba0_4_k_cu_0da159924cuda3std3__45__cpo7crbeginE,@object
	.size		_ZN34_INTERNAL_0702cba0_4_k_cu_0da159924cuda3std3__45__cpo7crbeginE,(_ZN34_INTERNAL_0702cba0_4_k_cu_0da159924cuda3std6ranges3__45__cpo4nextE - _ZN34_INTERNAL_0702cba0_4_k_cu_0da159924cuda3std3__45__cpo7crbeginE)
_ZN34_INTERNAL_0702cba0_4_k_cu_0da159924cuda3std3__45__cpo7crbeginE:
	.zero		1
	.type		_ZN34_INTERNAL_0702cba0_4_k_cu_0da159924cuda3std6ranges3__45__cpo4nextE,@object
	.size		_ZN34_INTERNAL_0702cba0_4_k_cu_0da159924cuda3std6ranges3__45__cpo4nextE,(_ZN34_INTERNAL_0702cba0_4_k_cu_0da159924cuda3std6ranges3__45__cpo4swapE - _ZN34_INTERNAL_0702cba0_4_k_cu_0da159924cuda3std6ranges3__45__cpo4nextE)
_ZN34_INTERNAL_0702cba0_4_k_cu_0da159924cuda3std6ranges3__45__cpo4nextE:
	.zero		1
	.type		_ZN34_INTERNAL_0702cba0_4_k_cu_0da159924cuda3std6ranges3__45__cpo4swapE,@object
	.size		_ZN34_INTERNAL_0702cba0_4_k_cu_0da159924cuda3std6ranges3__45__cpo4swapE,(_ZN34_INTERNAL_0702cba0_4_k_cu_0da159926thrust24THRUST_300001_SM_1000_NS8cuda_cub10par_nosyncE - _ZN34_INTERNAL_0702cba0_4_k_cu_0da159924cuda3std6ranges3__45__cpo4swapE)
_ZN34_INTERNAL_0702cba0_4_k_cu_0da159924cuda3std6ranges3__45__cpo4swapE:
	.zero		1
	.type		_ZN34_INTERNAL_0702cba0_4_k_cu_0da159926thrust24THRUST_300001_SM_1000_NS8cuda_cub10par_nosyncE,@object
	.size		_ZN34_INTERNAL_0702cba0_4_k_cu_0da159926thrust24THRUST_300001_SM_1000_NS8cuda_cub10par_nosyncE,(_ZN34_INTERNAL_0702cba0_4_k_cu_0da159926thrust24THRUST_300001_SM_1000_NS3seqE - _ZN34_INTERNAL_0702cba0_4_k_cu_0da159926thrust24THRUST_300001_SM_1000_NS8cuda_cub10par_nosyncE)
_ZN34_INTERNAL_0702cba0_4_k_cu_0da159926thrust24THRUST_300001_SM_1000_NS8cuda_cub10par_nosyncE:
	.zero		1
	.type		_ZN34_INTERNAL_0702cba0_4_k_cu_0da159926thrust24THRUST_300001_SM_1000_NS3seqE,@object
	.size		_ZN34_INTERNAL_0702cba0_4_k_cu_0da159926thrust24THRUST_300001_SM_1000_NS3seqE,(_ZN34_INTERNAL_0702cba0_4_k_cu_0da159924cuda3std3__420unreachable_sentinelE - _ZN34_INTERNAL_0702cba0_4_k_cu_0da159926thrust24THRUST_300001_SM_1000_NS3seqE)
_ZN34_INTERNAL_0702cba0_4_k_cu_0da159926thrust24THRUST_300001_SM_1000_NS3seqE:
	.zero		1
	.type		_ZN34_INTERNAL_0702cba0_4_k_cu_0da159924cuda3std3__420unreachable_sentinelE,@object
	.size		_ZN34_INTERNAL_0702cba0_4_k_cu_0da159924cuda3std3__420unreachable_sentinelE,(_ZN34_INTERNAL_0702cba0_4_k_cu_0da159924cuda3std6ranges3__45__cpo5ssizeE - _ZN34_INTERNAL_0702cba0_4_k_cu_0da159924cuda3std3__420unreachable_sentinelE)
_ZN34_INTERNAL_0702cba0_4_k_cu_0da159924cuda3std3__420unreachable_sentinelE:
	.zero		1
	.type		_ZN34_INTERNAL_0702cba0_4_k_cu_0da159924cuda3std6ranges3__45__cpo5ssizeE,@object
	.size		_ZN34_INTERNAL_0702cba0_4_k_cu_0da159924cuda3std6ranges3__45__cpo5ssizeE,(_ZN34_INTERNAL_0702cba0_4_k_cu_0da159926thrust24THRUST_300001_SM_1000_NS12placeholders2_3E - _ZN34_INTERNAL_0702cba0_4_k_cu_0da159924cuda3std6ranges3__45__cpo5ssizeE)
_ZN34_INTERNAL_0702cba0_4_k_cu_0da159924cuda3std6ranges3__45__cpo5ssizeE:
	.zero		1
	.type		_ZN34_INTERNAL_0702cba0_4_k_cu_0da159926thrust24THRUST_300001_SM_1000_NS12placeholders2_3E,@object
	.size		_ZN34_INTERNAL_0702cba0_4_k_cu_0da159926thrust24THRUST_300001_SM_1000_NS12placeholders2_3E,(_ZN34_INTERNAL_0702cba0_4_k_cu_0da159924cuda3std3__45__cpo4cendE - _ZN34_INTERNAL_0702cba0_4_k_cu_0da159926thrust24THRUST_300001_SM_1000_NS12placeholders2_3E)
_ZN34_INTERNAL_0702cba0_4_k_cu_0da159926thrust24THRUST_300001_SM_1000_NS12placeholders2_3E:
	.zero		1
	.type		_ZN34_INTERNAL_0702cba0_4_k_cu_0da159924cuda3std3__45__cpo4cendE,@object
	.size		_ZN34_INTERNAL_0702cba0_4_k_cu_0da159924cuda3std3__45__cpo4cendE,(_ZN34_INTERNAL_0702cba0_4_k_cu_0da159924cuda3std6ranges3__45__cpo4cendE - _ZN34_INTERNAL_0702cba0_4_k_cu_0da159924cuda3std3__45__cpo4cendE)
_ZN34_INTERNAL_0702cba0_4_k_cu_0da159924cuda3std3__45__cpo4cendE:
	.zero		1
	.type		_ZN34_INTERNAL_0702cba0_4_k_cu_0da159924cuda3std6ranges3__45__cpo4cendE,@object
	.size		_ZN34_INTERNAL_0702cba0_4_k_cu_0da159924cuda3std6ranges3__45__cpo4cendE,(_ZN34_INTERNAL_0702cba0_4_k_cu_0da159926thrust24THRUST_300001_SM_1000_NS12placeholders2_7E - _ZN34_INTERNAL_0702cba0_4_k_cu_0da159924cuda3std6ranges3__45__cpo4cendE)
_ZN34_INTERNAL_0702cba0_4_k_cu_0da159924cuda3std6ranges3__45__cpo4cendE:
	.zero		1
	.type		_ZN34_INTERNAL_0702cba0_4_k_cu_0da159926thrust24THRUST_300001_SM_1000_NS12placeholders2_7E,@object
	.size		_ZN34_INTERNAL_0702cba0_4_k_cu_0da159926thrust24THRUST_300001_SM_1000_NS12placeholders2_7E,(_ZN34_INTERNAL_0702cba0_4_k_cu_0da159924cuda3std3__45__cpo5crendE - _ZN34_INTERNAL_0702cba0_4_k_cu_0da159926thrust24THRUST_300001_SM_1000_NS12placeholders2_7E)
_ZN34_INTERNAL_0702cba0_4_k_cu_0da159926thrust24THRUST_300001_SM_1000_NS12placeholders2_7E:
	.zero		1
	.type		_ZN34_INTERNAL_0702cba0_4_k_cu_0da159924cuda3std3__45__cpo5crendE,@object
	.size		_ZN34_INTERNAL_0702cba0_4_k_cu_0da159924cuda3std3__45__cpo5crendE,(_ZN34_INTERNAL_0702cba0_4_k_cu_0da159924cuda3std6ranges3__45__cpo4prevE - _ZN34_INTERNAL_0702cba0_4_k_cu_0da159924cuda3std3__45__cpo5crendE)
_ZN34_INTERNAL_0702cba0_4_k_cu_0da159924cuda3std3__45__cpo5crendE:
	.zero		1
	.type		_ZN34_INTERNAL_0702cba0_4_k_cu_0da159924cuda3std6ranges3__45__cpo4prevE,@object
	.size		_ZN34_INTERNAL_0702cba0_4_k_cu_0da159924cuda3std6ranges3__45__cpo4prevE,(_ZN34_INTERNAL_0702cba0_4_k_cu_0da159924cuda3std6ranges3__45__cpo9iter_moveE - _ZN34_INTERNAL_0702cba0_4_k_cu_0da159924cuda3std6ranges3__45__cpo4prevE)
_ZN34_INTERNAL_0702cba0_4_k_cu_0da159924cuda3std6ranges3__45__cpo4prevE:
	.zero		1
	.type		_ZN34_INTERNAL_0702cba0_4_k_cu_0da159924cuda3std6ranges3__45__cpo9iter_moveE,@object
	.size		_ZN34_INTERNAL_0702cba0_4_k_cu_0da159924cuda3std6ranges3__45__cpo9iter_moveE,(_ZN34_INTERNAL_0702cba0_4_k_cu_0da159926thrust24THRUST_300001_SM_1000_NS6system6detail10sequential3seqE - _ZN34_INTERNAL_0702cba0_4_k_cu_0da159924cuda3std6ranges3__45__cpo9iter_moveE)
_ZN34_INTERNAL_0702cba0_4_k_cu_0da159924cuda3std6ranges3__45__cpo9iter_moveE:
	.zero		1
	.type		_ZN34_INTERNAL_0702cba0_4_k_cu_0da159926thrust24THRUST_300001_SM_1000_NS6system6detail10sequential3seqE,@object
	.size		_ZN34_INTERNAL_0702cba0_4_k_cu_0da159926thrust24THRUST_300001_SM_1000_NS6system6detail10sequential3seqE,(_ZN34_INTERNAL_0702cba0_4_k_cu_0da159926thrust24THRUST_300001_SM_1000_NS12placeholders2_9E - _ZN34_INTERNAL_0702cba0_4_k_cu_0da159926thrust24THRUST_300001_SM_1000_NS6system6detail10sequential3seqE)
_ZN34_INTERNAL_0702cba0_4_k_cu_0da159926thrust24THRUST_300001_SM_1000_NS6system6detail10sequential3seqE:
	.zero		1
	.type		_ZN34_INTERNAL_0702cba0_4_k_cu_0da159926thrust24THRUST_300001_SM_1000_NS12placeholders2_9E,@object
	.size		_ZN34_INTERNAL_0702cba0_4_k_cu_0da159926thrust24THRUST_300001_SM_1000_NS12placeholders2_9E,(_ZN34_INTERNAL_0702cba0_4_k_cu_0da159924cuda3std3__419piecewise_constructE - _ZN34_INTERNAL_0702cba0_4_k_cu_0da159926thrust24THRUST_300001_SM_1000_NS12placeholders2_9E)
_ZN34_INTERNAL_0702cba0_4_k_cu_0da159926thrust24THRUST_300001_SM_1000_NS12placeholders2_9E:
	.zero		1
	.type		_ZN34_INTERNAL_0702cba0_4_k_cu_0da159924cuda3std3__419piecewise_constructE,@object
	.size		_ZN34_INTERNAL_0702cba0_4_k_cu_0da159924cuda3std3__419piecewise_constructE,(_ZN34_INTERNAL_0702cba0_4_k_cu_0da159924cuda3std6ranges3__45__cpo5cdataE - _ZN34_INTERNAL_0702cba0_4_k_cu_0da159924cuda3std3__419piecewise_constructE)
_ZN34_INTERNAL_0702cba0_4_k_cu_0da159924cuda3std3__419piecewise_constructE:
	.zero		1
	.type		_ZN34_INTERNAL_0702cba0_4_k_cu_0da159924cuda3std6ranges3__45__cpo5cdataE,@object
	.size		_ZN34_INTERNAL_0702cba0_4_k_cu_0da159924cuda3std6ranges3__45__cpo5cdataE,(_ZN34_INTERNAL_0702cba0_4_k_cu_0da159926thrust24THRUST_300001_SM_1000_NS12placeholders2_1E - _ZN34_INTERNAL_0702cba0_4_k_cu_0da159924cuda3std6ranges3__45__cpo5cdataE)
_ZN34_INTERNAL_0702cba0_4_k_cu_0da159924cuda3std6ranges3__45__cpo5cdataE:
	.zero		1
	.type		_ZN34_INTERNAL_0702cba0_4_k_cu_0da159926thrust24THRUST_300001_SM_1000_NS12placeholders2_1E,@object
	.size		_ZN34_INTERNAL_0702cba0_4_k_cu_0da159926thrust24THRUST_300001_SM_1000_NS12placeholders2_1E,(_ZN34_INTERNAL_0702cba0_4_k_cu_0da159924cuda3std3__45__cpo3endE - _ZN34_INTERNAL_0702cba0_4_k_cu_0da159926thrust24THRUST_300001_SM_1000_NS12placeholders2_1E)
_ZN34_INTERNAL_0702cba0_4_k_cu_0da159926thrust24THRUST_300001_SM_1000_NS12placeholders2_1E:
	.zero		1
	.type		_ZN34_INTERNAL_0702cba0_4_k_cu_0da159924cuda3std3__45__cpo3endE,@object
	.size		_ZN34_INTERNAL_0702cba0_4_k_cu_0da159924cuda3std3__45__cpo3endE,(_ZN34_INTERNAL_0702cba0_4_k_cu_0da159924cuda3std6ranges3__45__cpo3endE - _ZN34_INTERNAL_0702cba0_4_k_cu_0da159924cuda3std3__45__cpo3endE)
_ZN34_INTERNAL_0702cba0_4_k_cu_0da159924cuda3std3__45__cpo3endE:
	.zero		1
	.type		_ZN34_INTERNAL_0702cba0_4_k_cu_0da159924cuda3std6ranges3__45__cpo3endE,@object
	.size		_ZN34_INTERNAL_0702cba0_4_k_cu_0da159924cuda3std6ranges3__45__cpo3endE,(_ZN34_INTERNAL_0702cba0_4_k_cu_0da159926thrust24THRUST_300001_SM_1000_NS12placeholders2_5E - _ZN34_INTERNAL_0702cba0_4_k_cu_0da159924cuda3std6ranges3__45__cpo3endE)
_ZN34_INTERNAL_0702cba0_4_k_cu_0da159924cuda3std6ranges3__45__cpo3endE:
	.zero		1
	.type		_ZN34_INTERNAL_0702cba0_4_k_cu_0da159926thrust24THRUST_300001_SM_1000_NS12placeholders2_5E,@object
	.size		_ZN34_INTERNAL_0702cba0_4_k_cu_0da159926thrust24THRUST_300001_SM_1000_NS12placeholders2_5E,(_ZN34_INTERNAL_0702cba0_4_k_cu_0da159924cuda3std3__45__cpo4rendE - _ZN34_INTERNAL_0702cba0_4_k_cu_0da159926thrust24THRUST_300001_SM_1000_NS12placeholders2_5E)
_ZN34_INTERNAL_0702cba0_4_k_cu_0da159926thrust24THRUST_300001_SM_1000_NS12placeholders2_5E:
	.zero		1
	.type		_ZN34_INTERNAL_0702cba0_4_k_cu_0da159924cuda3std3__45__cpo4rendE,@object
	.size		_ZN34_INTERNAL_0702cba0_4_k_cu_0da159924cuda3std3__45__cpo4rendE,(_ZN34_INTERNAL_0702cba0_4_k_cu_0da159924cuda3std6ranges3__45__cpo9iter_swapE - _ZN34_INTERNAL_0702cba0_4_k_cu_0da159924cuda3std3__45__cpo4rendE)
_ZN34_INTERNAL_0702cba0_4_k_cu_0da159924cuda3std3__45__cpo4rendE:
	.zero		1
	.type		_ZN34_INTERNAL_0702cba0_4_k_cu_0da159924cuda3std6ranges3__45__cpo9iter_swapE,@object
	.size		_ZN34_INTERNAL_0702cba0_4_k_cu_0da159924cuda3std6ranges3__45__cpo9iter_swapE,(_ZN34_INTERNAL_0702cba0_4_k_cu_0da159924cuda3std3__48unexpectE - _ZN34_INTERNAL_0702cba0_4_k_cu_0da159924cuda3std6ranges3__45__cpo9iter_swapE)
_ZN34_INTERNAL_0702cba0_4_k_cu_0da159924cuda3std6ranges3__45__cpo9iter_swapE:
	.zero		1
	.type		_ZN34_INTERNAL_0702cba0_4_k_cu_0da159924cuda3std3__48unexpectE,@object
	.size		_ZN34_INTERNAL_0702cba0_4_k_cu_0da159924cuda3std3__48unexpectE,(_ZN34_INTERNAL_0702cba0_4_k_cu_0da159926thrust24THRUST_300001_SM_1000_NS8cuda_cub3parE - _ZN34_INTERNAL_0702cba0_4_k_cu_0da159924cuda3std3__48unexpectE)
_ZN34_INTERNAL_0702cba0_4_k_cu_0da159924cuda3std3__48unexpectE:
	.zero		1
	.type		_ZN34_INTERNAL_0702cba0_4_k_cu_0da159926thrust24THRUST_300001_SM_1000_NS8cuda_cub3parE,@object
	.size		_ZN34_INTERNAL_0702cba0_4_k_cu_0da159926thrust24THRUST_300001_SM_1000_NS8cuda_cub3parE,(.L_29 - _ZN34_INTERNAL_0702cba0_4_k_cu_0da159926thrust24THRUST_300001_SM_1000_NS8cuda_cub3parE)
_ZN34_INTERNAL_0702cba0_4_k_cu_0da159926thrust24THRUST_300001_SM_1000_NS8cuda_cub3parE:
	.zero		1
.L_29:


//--------------------- .nv.shared._ZN3cub18CUB_300001_SM_10006detail6select23DeviceSelectSweepKernelINS2_10policy_hubIiiiLb1ELNS0_10SelectImplE2EE10Policy1000EN6thrust24THRUST_300001_SM_1000_NS6detail15normal_iteratorINS9_10device_ptrIiEEEESE_NS2_27partition_distinct_output_tISE_SE_EEPiNS0_13ScanTileStateIiLb1EEE7is_evenIiENS0_8NullTypeEiNS2_19streaming_context_tIiLb0EEELS5_2EEEvT0_T1_T2_T3_T4_T5_T6_T7_iT8_NS1_7vsmem_tE --------------------------
	.section	.nv.shared._ZN3cub18CUB_300001_SM_10006detail6select23DeviceSelectSweepKernelINS2_10policy_hubIiiiLb1ELNS0_10SelectImplE2EE10Policy1000EN6thrust24THRUST_300001_SM_1000_NS6detail15normal_iteratorINS9_10device_ptrIiEEEESE_NS2_27partition_distinct_output_tISE_SE_EEPiNS0_13ScanTileStateIiLb1EEE7is_evenIiENS0_8NullTypeEiNS2_19streaming_context_tIiLb0EEELS5_2EEEvT0_T1_T2_T3_T4_T5_T6_T7_iT8_NS1_7vsmem_tE,"aw",@nobits
	.sectionflags	@""
	.align	16
.nv.shared._ZN3cub18CUB_300001_SM_10006detail6select23DeviceSelectSweepKernelINS2_10policy_hubIiiiLb1ELNS0_10SelectImplE2EE10Policy1000EN6thrust24THRUST_300001_SM_1000_NS6detail15normal_iteratorINS9_10device_ptrIiEEEESE_NS2_27partition_distinct_output_tISE_SE_EEPiNS0_13ScanTileStateIiLb1EEE7is_evenIiENS0_8NullTypeEiNS2_19streaming_context_tIiLb0EEELS5_2EEEvT0_T1_T2_T3_T4_T5_T6_T7_iT8_NS1_7vsmem_tE:
	.zero		21504


//--------------------- .nv.shared._ZN3cub18CUB_300001_SM_10006detail6select23DeviceSelectSweepKernelINS2_10policy_hubIiNS0_8NullTypeElLb1ELNS0_10SelectImplE2EE10Policy1000EN6thrust24THRUST_300001_SM_1000_NS6detail15normal_iteratorINSA_10device_ptrIiEEEEPS5_NS2_27partition_distinct_output_tISF_SF_EEPlNS0_13ScanTileStateIiLb1EEE7is_evenIiES5_iNS2_19streaming_context_tIlLb1EEELS6_2EEEvT0_T1_T2_T3_T4_T5_T6_T7_iT8_NS1_7vsmem_tE --------------------------
	.section	.nv.shared._ZN3cub18CUB_300001_SM_10006detail6select23DeviceSelectSweepKernelINS2_10policy_hubIiNS0_8NullTypeElLb1ELNS0_10SelectImplE2EE10Policy1000EN6thrust24THRUST_300001_SM_1000_NS6detail15normal_iteratorINSA_10device_ptrIiEEEEPS5_NS2_27partition_distinct_output_tISF_SF_EEPlNS0_13ScanTileStateIiLb1EEE7is_evenIiES5_iNS2_19streaming_context_tIlLb1EEELS6_2EEEvT0_T1_T2_T3_T4_T5_T6_T7_iT8_NS1_7vsmem_tE,"aw",@nobits
	.sectionflags	@""
	.align	16
.nv.shared._ZN3cub18CUB_300001_SM_10006detail6select23DeviceSelectSweepKernelINS2_10policy_hubIiNS0_8NullTypeElLb1ELNS0_10SelectImplE2EE10Policy1000EN6thrust24THRUST_300001_SM_1000_NS6detail15normal_iteratorINSA_10device_ptrIiEEEEPS5_NS2_27partition_distinct_output_tISF_SF_EEPlNS0_13ScanTileStateIiLb1EEE7is_evenIiES5_iNS2_19streaming_context_tIlLb1EEELS6_2EEEvT0_T1_T2_T3_T4_T5_T6_T7_iT8_NS1_7vsmem_tE:
	.zero		44800


//--------------------- .nv.shared._ZN3cub18CUB_300001_SM_10006detail6select23DeviceSelectSweepKernelINS2_10policy_hubIiNS0_8NullTypeEiLb1ELNS0_10SelectImplE2EE10Policy1000EN6thrust24THRUST_300001_SM_1000_NS6detail15normal_iteratorINSA_10device_ptrIiEEEEPS5_NS2_27partition_distinct_output_tISF_SF_EEPiNS0_13ScanTileStateIiLb1EEE7is_evenIiES5_iNS2_19streaming_context_tIiLb0EEELS6_2EEEvT0_T1_T2_T3_T4_T5_T6_T7_iT8_NS1_7vsmem_tE --------------------------
	.section	.nv.shared._ZN3cub18CUB_300001_SM_10006detail6select23DeviceSelectSweepKernelINS2_10policy_hubIiNS0_8NullTypeEiLb1ELNS0_10SelectImplE2EE10Policy1000EN6thrust24THRUST_300001_SM_1000_NS6detail15normal_iteratorINSA_10device_ptrIiEEEEPS5_NS2_27partition_distinct_output_tISF_SF_EEPiNS0_13ScanTileStateIiLb1EEE7is_evenIiES5_iNS2_19streaming_context_tIiLb0EEELS6_2EEEvT0_T1_T2_T3_T4_T5_T6_T7_iT8_NS1_7vsmem_tE,"aw",@nobits
	.sectionflags	@""
	.align	16
.nv.shared._ZN3cub18CUB_300001_SM_10006detail6select23DeviceSelectSweepKernelINS2_10policy_hubIiNS0_8NullTypeEiLb1ELNS0_10SelectImplE2EE10Policy1000EN6thrust24THRUST_300001_SM_1000_NS6detail15normal_iteratorINSA_10device_ptrIiEEEEPS5_NS2_27partition_distinct_output_tISF_SF_EEPiNS0_13ScanTileStateIiLb1EEE7is_evenIiES5_iNS2_19streaming_context_tIiLb0EEELS6_2EEEvT0_T1_T2_T3_T4_T5_T6_T7_iT8_NS1_7vsmem_tE:
	.zero		25344


//--------------------- .nv.constant0._ZN3cub18CUB_300001_SM_10006detail6select23DeviceSelectSweepKernelINS2_10policy_hubIiilLb1ELNS0_10SelectImplE2EE10Policy1000EN6thrust24THRUST_300001_SM_1000_NS6detail15normal_iteratorINS9_10device_ptrIiEEEESE_NS2_27partition_distinct_output_tISE_SE_EEPlNS0_13ScanTileStateIiLb1EEE7is_evenIiENS0_8NullTypeEiNS2_19streaming_context_tIlLb1EEELS5_2EEEvT0_T1_T2_T3_T4_T5_T6_T7_iT8_NS1_7vsmem_tE --------------------------
	.section	.nv.constant0._ZN3cub18CUB_300001_SM_10006detail6select23DeviceSelectSweepKernelINS2_10policy_hubIiilLb1ELNS0_10SelectImplE2EE10Policy1000EN6thrust24THRUST_300001_SM_1000_NS6detail15normal_iteratorINS9_10device_ptrIiEEEESE_NS2_27partition_distinct_output_tISE_SE_EEPlNS0_13ScanTileStateIiLb1EEE7is_evenIiENS0_8NullTypeEiNS2_19streaming_context_tIlLb1EEELS5_2EEEvT0_T1_T2_T3_T4_T5_T6_T7_iT8_NS1_7vsmem_tE,"a",@progbits
	.sectionflags	@""
	.align	4
.nv.constant0._ZN3cub18CUB_300001_SM_10006detail6select23DeviceSelectSweepKernelINS2_10policy_hubIiilLb1ELNS0_10SelectImplE2EE10Policy1000EN6thrust24THRUST_300001_SM_1000_NS6detail15normal_iteratorINS9_10device_ptrIiEEEESE_NS2_27partition_distinct_output_tISE_SE_EEPlNS0_13ScanTileStateIiLb1EEE7is_evenIiENS0_8NullTypeEiNS2_19streaming_context_tIlLb1EEELS5_2EEEvT0_T1_T2_T3_T4_T5_T6_T7_iT8_NS1_7vsmem_tE:
	.zero		1008


//--------------------- .nv.constant0._ZN3cub18CUB_300001_SM_10006detail6select23DeviceSelectSweepKernelINS2_10policy_hubIiiiLb1ELNS0_10SelectImplE2EE10Policy1000EN6thrust24THRUST_300001_SM_1000_NS6detail15normal_iteratorINS9_10device_ptrIiEEEESE_NS2_27partition_distinct_output_tISE_SE_EEPiNS0_13ScanTileStateIiLb1EEE7is_evenIiENS0_8NullTypeEiNS2_19streaming_context_tIiLb0EEELS5_2EEEvT0_T1_T2_T3_T4_T5_T6_T7_iT8_NS1_7vsmem_tE --------------------------
	.section	.nv.constant0._ZN3cub18CUB_300001_SM_10006detail6select23DeviceSelectSweepKernelINS2_10policy_hubIiiiLb1ELNS0_10SelectImplE2EE10Policy1000EN6thrust24THRUST_300001_SM_1000_NS6detail15normal_iteratorINS9_10device_ptrIiEEEESE_NS2_27partition_distinct_output_tISE_SE_EEPiNS0_13ScanTileStateIiLb1EEE7is_evenIiENS0_8NullTypeEiNS2_19streaming_context_tIiLb0EEELS5_2EEEvT0_T1_T2_T3_T4_T5_T6_T7_iT8_NS1_7vsmem_tE,"a",@progbits
	.sectionflags	@""
	.align	4
.nv.constant0._ZN3cub18CUB_300001_SM_10006detail6select23DeviceSelectSweepKernelINS2_10policy_hubIiiiLb1ELNS0_10SelectImplE2EE10Policy1000EN6thrust24THRUST_300001_SM_1000_NS6detail15normal_iteratorINS9_10device_ptrIiEEEESE_NS2_27partition_distinct_output_tISE_SE_EEPiNS0_13ScanTileStateIiLb1EEE7is_evenIiENS0_8NullTypeEiNS2_19streaming_context_tIiLb0EEELS5_2EEEvT0_T1_T2_T3_T4_T5_T6_T7_iT8_NS1_7vsmem_tE:
	.zero		968


//--------------------- .nv.constant0._ZN3cub18CUB_300001_SM_10006detail6select23DeviceSelectSweepKernelINS2_10policy_hubIiNS0_8NullTypeElLb1ELNS0_10SelectImplE2EE10Policy1000EN6thrust24THRUST_300001_SM_1000_NS6detail15normal_iteratorINSA_10device_ptrIiEEEEPS5_NS2_27partition_distinct_output_tISF_SF_EEPlNS0_13ScanTileStateIiLb1EEE7is_evenIiES5_iNS2_19streaming_context_tIlLb1EEELS6_2EEEvT0_T1_T2_T3_T4_T5_T6_T7_iT8_NS1_7vsmem_tE --------------------------
	.section	.nv.constant0._ZN3cub18CUB_300001_SM_10006detail6select23DeviceSelectSweepKernelINS2_10policy_hubIiNS0_8NullTypeElLb1ELNS0_10SelectImplE2EE10Policy1000EN6thrust24THRUST_300001_SM_1000_NS6detail15normal_iteratorINSA_10device_ptrIiEEEEPS5_NS2_27partition_distinct_output_tISF_SF_EEPlNS0_13ScanTileStateIiLb1EEE7is_evenIiES5_iNS2_19streaming_context_tIlLb1EEELS6_2EEEvT0_T1_T2_T3_T4_T5_T6_T7_iT8_NS1_7vsmem_tE,"a",@progbits
	.sectionflags	@""
	.align	4
.nv.constant0._ZN3cub18CUB_300001_SM_10006detail6select23DeviceSelectSweepKernelINS2_10policy_hubIiNS0_8NullTypeElLb1ELNS0_10SelectImplE2EE10Policy1000EN6thrust24THRUST_300001_SM_1000_NS6detail15normal_iteratorINSA_10device_ptrIiEEEEPS5_NS2_27partition_distinct_output_tISF_SF_EEPlNS0_13ScanTileStateIiLb1EEE7is_evenIiES5_iNS2_19streaming_context_tIlLb1EEELS6_2EEEvT0_T1_T2_T3_T4_T5_T6_T7_iT8_NS1_7vsmem_tE:
	.zero		1008


//--------------------- .nv.constant0._ZN3cub18CUB_300001_SM_10006detail6select23DeviceSelectSweepKernelINS2_10policy_hubIiNS0_8NullTypeEiLb1ELNS0_10SelectImplE2EE10Policy1000EN6thrust24THRUST_300001_SM_1000_NS6detail15normal_iteratorINSA_10device_ptrIiEEEEPS5_NS2_27partition_distinct_output_tISF_SF_EEPiNS0_13ScanTileStateIiLb1EEE7is_evenIiES5_iNS2_19streaming_context_tIiLb0EEELS6_2EEEvT0_T1_T2_T3_T4_T5_T6_T7_iT8_NS1_7vsmem_tE --------------------------
	.section	.nv.constant0._ZN3cub18CUB_300001_SM_10006detail6select23DeviceSelectSweepKernelINS2_10policy_hubIiNS0_8NullTypeEiLb1ELNS0_10SelectImplE2EE10Policy1000EN6thrust24THRUST_300001_SM_1000_NS6detail15normal_iteratorINSA_10device_ptrIiEEEEPS5_NS2_27partition_distinct_output_tISF_SF_EEPiNS0_13ScanTileStateIiLb1EEE7is_evenIiES5_iNS2_19streaming_context_tIiLb0EEELS6_2EEEvT0_T1_T2_T3_T4_T5_T6_T7_iT8_NS1_7vsmem_tE,"a",@progbits
	.sectionflags	@""
	.align	4
.nv.constant0._ZN3cub18CUB_300001_SM_10006detail6select23DeviceSelectSweepKernelINS2_10policy_hubIiNS0_8NullTypeEiLb1ELNS0_10SelectImplE2EE10Policy1000EN6thrust24THRUST_300001_SM_1000_NS6detail15normal_iteratorINSA_10device_ptrIiEEEEPS5_NS2_27partition_distinct_output_tISF_SF_EEPiNS0_13ScanTileStateIiLb1EEE7is_evenIiES5_iNS2_19streaming_context_tIiLb0EEELS6_2EEEvT0_T1_T2_T3_T4_T5_T6_T7_iT8_NS1_7vsmem_tE:
	.zero		968


//--------------------- .nv.constant0._ZN3cub18CUB_300001_SM_10006detail4scan23DeviceCompactInitKernelINS0_13ScanTileStateIiLb1EEEPlEEvT_iT0_ --------------------------
	.section	.nv.constant0._ZN3cub18CUB_300001_SM_10006detail4scan23DeviceCompactInitKernelINS0_13ScanTileStateIiLb1EEEPlEEvT_iT0_,"a",@progbits
	.sectionflags	@""
	.align	4
.nv.constant0._ZN3cub18CUB_300001_SM_10006detail4scan23DeviceCompactInitKernelINS0_13ScanTileStateIiLb1EEEPlEEvT_iT0_:
	.zero		920


//--------------------- .nv.constant0._ZN3cub18CUB_300001_SM_10006detail4scan23DeviceCompactInitKernelINS0_13ScanTileStateIiLb1EEEPiEEvT_iT0_ --------------------------
	.section	.nv.constant0._ZN3cub18CUB_300001_SM_10006detail4scan23DeviceCompactInitKernelINS0_13ScanTileStateIiLb1EEEPiEEvT_iT0_,"a",@progbits
	.sectionflags	@""
	.align	4
.nv.constant0._ZN3cub18CUB_300001_SM_10006detail4scan23DeviceCompactInitKernelINS0_13ScanTileStateIiLb1EEEPiEEvT_iT0_:
	.zero		920


//--------------------- .nv.constant0._ZN3cub18CUB_300001_SM_10006detail8for_each13static_kernelINS2_12policy_hub_t12policy_500_tEmN6thrust24THRUST_300001_SM_1000_NS8cuda_cub20__uninitialized_fill7functorINS7_10device_ptrIiEEiEEEEvT0_T1_ --------------------------
	.section	.nv.constant0._ZN3cub18CUB_300001_SM_10006detail8for_each13static_kernelINS2_12policy_hub_t12policy_500_tEmN6thrust24THRUST_300001_SM_1000_NS8cuda_cub20__uninitialized_fill7functorINS7_10device_ptrIiEEiEEEEvT0_T1_,"a",@progbits
	.sectionflags	@""
	.align	4
.nv.constant0._ZN3cub18CUB_300001_SM_10006detail8for_each13static_kernelINS2_12policy_hub_t12policy_500_tEmN6thrust24THRUST_300001_SM_1000_NS8cuda_cub20__uninitialized_fill7functorINS7_10device_ptrIiEEiEEEEvT0_T1_:
	.zero		920


//--------------------- .nv.constant0._ZN3cub18CUB_300001_SM_10006detail11EmptyKernelIvEEvv --------------------------
	.section	.nv.constant0._ZN3cub18CUB_300001_SM_10006detail11EmptyKernelIvEEvv,"a",@progbits
	.sectionflags	@""
	.align	4
.nv.constant0._ZN3cub18CUB_300001_SM_10006detail11EmptyKernelIvEEvv:
	.zero		896


//--------------------- SYMBOLS --------------------------

	.type		.nv.reservedSmem.offset0,@object
	.size		.nv.reservedSmem.offset0,0x4
	.type		.nv.reservedSmem.cap,@object
	.size		.nv.reservedSmem.cap,0x4
